def matmul_kernel(
    a_ptr,
    b_ptr,
    c_ptr,
    M,
    N,
    K,
    stride_am,
    stride_ak,
    stride_bk,
    stride_bn,
    stride_cm,
    stride_cn,
    BLOCK_M: tl.constexpr,
    BLOCK_N: tl.constexpr,
    BLOCK_K: tl.constexpr,
    GROUP_M: tl.constexpr,
):
    pid = tl.program_id(axis=0)
    num_pid_m = tl.cdiv(M, BLOCK_M)
    num_pid_n = tl.cdiv(N, BLOCK_N)
    num_pid_in_group = GROUP_M * num_pid_n
    group_id = pid // num_pid_in_group
    first_pid_m = group_id * GROUP_M
    group_size_m = min(num_pid_m - first_pid_m, GROUP_M)
    pid_m = first_pid_m + ((pid % num_pid_in_group) % group_size_m)
    pid_n = (pid % num_pid_in_group) // group_size_m

    offs_am = (pid_m * BLOCK_M + tl.arange(0, BLOCK_M)) % M
    offs_bn = (pid_n * BLOCK_N + tl.arange(0, BLOCK_N)) % N
    offs_k = tl.arange(0, BLOCK_K)
    a_ptrs = a_ptr + offs_am[:, None] * stride_am + offs_k[None, :] * stride_ak
    b_ptrs = b_ptr + offs_k[:, None] * stride_bk + offs_bn[None, :] * stride_bn

    acc = tl.zeros((BLOCK_M, BLOCK_N), dtype=tl.float32)
    for kk in range(0, tl.cdiv(K, BLOCK_K)):
        a = tl.load(a_ptrs, mask=offs_k[None, :] < K - kk * BLOCK_K, other=0.0)
        b = tl.load(b_ptrs, mask=offs_k[:, None] < K - kk * BLOCK_K, other=0.0)
        acc = tl.dot(a, b, acc)
        a_ptrs += BLOCK_K * stride_ak
        b_ptrs += BLOCK_K * stride_bk

    c = acc.to(c_ptr.dtype.element_ty)
    offs_cm = pid_m * BLOCK_M + tl.arange(0, BLOCK_M)
    offs_cn = pid_n * BLOCK_N + tl.arange(0, BLOCK_N)
    c_ptrs = c_ptr + offs_cm[:, None] * stride_cm + offs_cn[None, :] * stride_cn
    mask = (offs_cm[:, None] < M) & (offs_cn[None, :] < N)
    tl.store(c_ptrs, c, mask=mask)

# config = {"BLOCK_K": 128, "BLOCK_M": 64, "BLOCK_N": 128, "GROUP_M": 4, "arch": "sm_100", "dtype": "fp8e5m2", "num_ctas": 1, "num_stages": 3, "num_warps": 4}
# arch = sm_100


// ===== COMPILED SASS (sm_100a) =====

	.target	sm_100a

	.elftype	@"ET_EXEC"


//--------------------- .note.nv.tkinfo           --------------------------
	.section	.note.nv.tkinfo,"",@"SHT_NOTE"
	.sectionflags	@"SHF_NOTE_NV_TKINFO"
	.tkinfo
        /*0018*/ 	.word	0x00000081
        /*0030*/ 	.string	""
        /*0030*/ 	.string	"ptxas-blackwell"
        /*0030*/ 	.string	"Cuda compilation tools, release 12.9, V12.9.86"
        /*0030*/ 	.string	"Build cuda_12.9.r12.9/compiler.36037853_0"
        /*0030*/ 	.string	"-v  -suppress-debug-info  -lineinfo  -arch sm_100a "



//--------------------- .note.nv.cuver            --------------------------
	.section	.note.nv.cuver,"",@"SHT_NOTE"
	.sectionflags	@"SHF_NOTE_NV_CUVER"
        /*0018*/ 	.short	0x0001
        /*001a*/ 	.short	0x0064
        /*001c*/ 	.short	0x0001
        /*001e*/ 	.short	0x0000
        /*0020*/ 	.short	0x0001
        /*0022*/ 	.short	0x0000


//--------------------- .nv.info                  --------------------------
	.section	.nv.info,"",@"SHT_CUDA_INFO"
	.align	4


	//----- nvinfo : EIATTR_REGCOUNT
	.align		4
        /*0000*/ 	.byte	0x04, 0x2f
        /*0002*/ 	.short	(.L_4 - .L_3)
	.align		4
.L_3:
        /*0004*/ 	.word	index@(matmul_kernel)
        /*0008*/ 	.word	0x00000060


	//----- nvinfo : EIATTR_FRAME_SIZE
	.align		4
.L_4:
        /*000c*/ 	.byte	0x04, 0x11
        /*000e*/ 	.short	(.L_6 - .L_5)
	.align		4
.L_5:
        /*0010*/ 	.word	index@($__internal_2_$__cuda_sm10x_tcgen05_guardrail_trap_unallocated_columns_being_dealloced)
        /*0014*/ 	.word	0x00000758


	//----- nvinfo : EIATTR_FRAME_SIZE
	.align		4
.L_6:
        /*0018*/ 	.byte	0x04, 0x11
        /*001a*/ 	.short	(.L_8 - .L_7)
	.align		4
.L_7:
        /*001c*/ 	.word	index@($__internal_1_$__cuda_sm10x_tcgen05_guardrail_trap_phase_invalid_during_alloc)
        /*0020*/ 	.word	0x00000758


	//----- nvinfo : EIATTR_FRAME_SIZE
	.align		4
.L_8:
        /*0024*/ 	.byte	0x04, 0x11
        /*0026*/ 	.short	(.L_10 - .L_9)
	.align		4
.L_9:
        /*0028*/ 	.word	index@($__internal_0_$__cuda_sm10x_tcgen05_guardrail_trap_col_being_dealloced_not_returned_by_alloc)
        /*002c*/ 	.word	0x00000758


	//----- nvinfo : EIATTR_FRAME_SIZE
	.align		4
.L_10:
        /*0030*/ 	.byte	0x04, 0x11
        /*0032*/ 	.short	(.L_12 - .L_11)
	.align		4
.L_11:
        /*0034*/ 	.word	index@(matmul_kernel)
        /*0038*/ 	.word	0x00000758


	//----- nvinfo : EIATTR_MIN_STACK_SIZE
	.align		4
.L_12:
        /*003c*/ 	.byte	0x04, 0x12
        /*003e*/ 	.short	(.L_14 - .L_13)
	.align		4
.L_13:
        /*0040*/ 	.word	index@(matmul_kernel)
        /*0044*/ 	.word	0x00000758
.L_14:


//--------------------- .nv.info.matmul_kernel    --------------------------
	.section	.nv.info.matmul_kernel,"",@"SHT_CUDA_INFO"
	.sectionflags	@""
	.align	4


	//----- nvinfo : EIATTR_CUDA_API_VERSION
	.align		4
        /*0000*/ 	.byte	0x04, 0x37
        /*0002*/ 	.short	(.L_16 - .L_15)
.L_15:
        /*0004*/ 	.word	0x00000081


	//----- nvinfo : EIATTR_KPARAM_INFO
	.align		4
.L_16:
        /*0008*/ 	.byte	0x04, 0x17
        /*000a*/ 	.short	(.L_18 - .L_17)
.L_17:
        /*000c*/ 	.word	0x00000000
        /*0010*/ 	.short	0x000d
        /*0012*/ 	.short	0x0048
        /*0014*/ 	.byte	0x00, 0xf4, 0x21, 0x00


	//----- nvinfo : EIATTR_KPARAM_INFO
	.align		4
.L_18:
        /*0018*/ 	.byte	0x04, 0x17
        /*001a*/ 	.short	(.L_20 - .L_19)
.L_19:
        /*001c*/ 	.word	0x00000000
        /*0020*/ 	.short	0x000c
        /*0022*/ 	.short	0x0040
        /*0024*/ 	.byte	0x00, 0xf4, 0x21, 0x00


	//----- nvinfo : EIATTR_KPARAM_INFO
	.align		4
.L_20:
        /*0028*/ 	.byte	0x04, 0x17
        /*002a*/ 	.short	(.L_22 - .L_21)
.L_21:
        /*002c*/ 	.word	0x00000000
        /*0030*/ 	.short	0x000b
        /*0032*/ 	.short	0x0038
        /*0034*/ 	.byte	0x00, 0xf0, 0x11, 0x00


	//----- nvinfo : EIATTR_KPARAM_INFO
	.align		4
.L_22:
        /*0038*/ 	.byte	0x04, 0x17
        /*003a*/ 	.short	(.L_24 - .L_23)
.L_23:
        /*003c*/ 	.word	0x00000000
        /*0040*/ 	.short	0x000a
        /*0042*/ 	.short	0x0034
        /*0044*/ 	.byte	0x00, 0xf0, 0x11, 0x00


	//----- nvinfo : EIATTR_KPARAM_INFO
	.align		4
.L_24:
        /*0048*/ 	.byte	0x04, 0x17
        /*004a*/ 	.short	(.L_26 - .L_25)
.L_25:
        /*004c*/ 	.word	0x00000000
        /*0050*/ 	.short	0x0009
        /*0052*/ 	.short	0x0030
        /*0054*/ 	.byte	0x00, 0xf0, 0x11, 0x00


	//----- nvinfo : EIATTR_KPARAM_INFO
	.align		4
.L_26:
        /*0058*/ 	.byte	0x04, 0x17
        /*005a*/ 	.short	(.L_28 - .L_27)
.L_27:
        /*005c*/ 	.word	0x00000000
        /*0060*/ 	.short	0x0008
        /*0062*/ 	.short	0x002c
        /*0064*/ 	.byte	0x00, 0xf0, 0x11, 0x00


	//----- nvinfo : EIATTR_KPARAM_INFO
	.align		4
.L_28:
        /*0068*/ 	.byte	0x04, 0x17
        /*006a*/ 	.short	(.L_30 - .L_29)
.L_29:
        /*006c*/ 	.word	0x00000000
        /*0070*/ 	.short	0x0007
        /*0072*/ 	.short	0x0028
        /*0074*/ 	.byte	0x00, 0xf0, 0x11, 0x00


	//----- nvinfo : EIATTR_KPARAM_INFO
	.align		4
.L_30:
        /*0078*/ 	.byte	0x04, 0x17
        /*007a*/ 	.short	(.L_32 - .L_31)
.L_31:
        /*007c*/ 	.word	0x00000000
        /*0080*/ 	.short	0x0006
        /*0082*/ 	.short	0x0024
        /*0084*/ 	.byte	0x00, 0xf0, 0x11, 0x00


	//----- nvinfo : EIATTR_KPARAM_INFO
	.align		4
.L_32:
        /*0088*/ 	.byte	0x04, 0x17
        /*008a*/ 	.short	(.L_34 - .L_33)
.L_33:
        /*008c*/ 	.word	0x00000000
        /*0090*/ 	.short	0x0005
        /*0092*/ 	.short	0x0020
        /*0094*/ 	.byte	0x00, 0xf0, 0x11, 0x00


	//----- nvinfo : EIATTR_KPARAM_INFO
	.align		4
.L_34:
        /*0098*/ 	.byte	0x04, 0x17
        /*009a*/ 	.short	(.L_36 - .L_35)
.L_35:
        /*009c*/ 	.word	0x00000000
        /*00a0*/ 	.short	0x0004
        /*00a2*/ 	.short	0x001c
        /*00a4*/ 	.byte	0x00, 0xf0, 0x11, 0x00


	//----- nvinfo : EIATTR_KPARAM_INFO
	.align		4
.L_36:
        /*00a8*/ 	.byte	0x04, 0x17
        /*00aa*/ 	.short	(.L_38 - .L_37)
.L_37:
        /*00ac*/ 	.word	0x00000000
        /*00b0*/ 	.short	0x0003
        /*00b2*/ 	.short	0x0018
        /*00b4*/ 	.byte	0x00, 0xf0, 0x11, 0x00


	//----- nvinfo : EIATTR_KPARAM_INFO
	.align		4
.L_38:
        /*00b8*/ 	.byte	0x04, 0x17
        /*00ba*/ 	.short	(.L_40 - .L_39)
.L_39:
        /*00bc*/ 	.word	0x00000000
        /*00c0*/ 	.short	0x0002
        /*00c2*/ 	.short	0x0010
        /*00c4*/ 	.byte	0x00, 0xf4, 0x21, 0x00


	//----- nvinfo : EIATTR_KPARAM_INFO
	.align		4
.L_40:
        /*00c8*/ 	.byte	0x04, 0x17
        /*00ca*/ 	.short	(.L_42 - .L_41)
.L_41:
        /*00cc*/ 	.word	0x00000000
        /*00d0*/ 	.short	0x0001
        /*00d2*/ 	.short	0x0008
        /*00d4*/ 	.byte	0x00, 0xf4, 0x21, 0x00


	//----- nvinfo : EIATTR_KPARAM_INFO
	.align		4
.L_42:
        /*00d8*/ 	.byte	0x04, 0x17
        /*00da*/ 	.short	(.L_44 - .L_43)
.L_43:
        /*00dc*/ 	.word	0x00000000
        /*00e0*/ 	.short	0x0000
        /*00e2*/ 	.short	0x0000
        /*00e4*/ 	.byte	0x00, 0xf4, 0x21, 0x00


	//----- nvinfo : EIATTR_AT_ENTRY_FRAGMENTS
	.align		4
.L_44:
        /*00e8*/ 	.byte	0x04, 0x4f
        /*00ea*/ 	.short	(.L_46 - .L_45)


	//   ....[0]....
.L_45:
        /*00ec*/ 	.word	0x00000004


	//----- nvinfo : EIATTR_RESERVED_SMEM_USED
	.align		4
.L_46:
        /*00f0*/ 	.byte	0x01, 0x41
	.zero		2


	//----- nvinfo : EIATTR_SPARSE_MMA_MASK
	.align		4
        /*00f4*/ 	.byte	0x03, 0x50
        /*00f6*/ 	.short	0x0000


	//----- nvinfo : EIATTR_TCGEN05_1CTA_USED
	.align		4
        /*00f8*/ 	.byte	0x01, 0x51
	.zero		2


	//----- nvinfo : EIATTR_MAXREG_COUNT
	.align		4
        /*00fc*/ 	.byte	0x03, 0x1b
        /*00fe*/ 	.short	0x00ff


	//----- nvinfo : EIATTR_NUM_BARRIERS
	.align		4
        /*0100*/ 	.byte	0x02, 0x4c
        /*0102*/ 	.byte	0x01
	.zero		1


	//----- nvinfo : EIATTR_ANNOTATIONS
	.align		4
        /*0104*/ 	.byte	0x04, 0x55
        /*0106*/ 	.short	(.L_48 - .L_47)


	//   ....[0]....
.L_47:
        /*0108*/ 	.word	0x00000001
        /*010c*/ 	.byte	0xf0, 0x09, 0x00, 0x00, 0x01, 0x00, 0x00, 0x00, 0x50, 0x0a, 0x00, 0x00, 0x01, 0x00, 0x00, 0x00
        /* <DEDUP_REMOVED lines=989> */
        /*3eec*/ 	.byte	0xd0, 0xf3, 0x01, 0x00, 0x01, 0x00, 0x00, 0x00, 0xe0, 0xf3, 0x01, 0x00


	//----- nvinfo : EIATTR_INT_WARP_WIDE_INSTR_OFFSETS
	.align		4
.L_48:
        /*3ef8*/ 	.byte	0x04, 0x31
        /*3efa*/ 	.short	(.L_50 - .L_49)


	//   ....[0]....
.L_49:
        /*3efc*/ 	.word	0x00000df0


	//   ....[1]....
        /*3f00*/ 	.word	0x00000e00


	//   ....[2]....
        /*3f04*/ 	.word	0x0000c660


	//   ....[3]....
        /*3f08*/ 	.word	0x0001f950


	//   ....[4]....
        /*3f0c*/ 	.word	0x0001f9a0


	//----- nvinfo : EIATTR_COOP_GROUP_MASK_REGIDS
	.align		4
.L_50:
        /*3f10*/ 	.byte	0x04, 0x29
        /*3f12*/ 	.short	(.L_52 - .L_51)


	//   ....[0]....
.L_51:
        /*3f14*/ 	.word	0xffffffff


	//   ....[1]....
        /*3f18*/ 	.word	0xffffffff


	//   ....[2]....
        /*3f1c*/ 	.word	0xffffffff


	//   ....[3]....
        /*3f20*/ 	.word	0xffffffff


	//----- nvinfo : EIATTR_COOP_GROUP_INSTR_OFFSETS
	.align		4
.L_52:
        /*3f24*/ 	.byte	0x04, 0x28
        /*3f26*/ 	.short	(.L_54 - .L_53)


	//   ....[0]....
.L_53:
        /*3f28*/ 	.word	0x00000070


	//   ....[1]....
        /*3f2c*/ 	.word	0x00000330


	//   ....[2]....
        /*3f30*/ 	.word	0x0001f7e0


	//   ....[3]....
        /*3f34*/ 	.word	0x0001fa50


	//----- nvinfo : EIATTR_VRC_CTA_INIT_COUNT
	.align		4
.L_54:
        /*3f38*/ 	.byte	0x02, 0x4a
        /*3f3a*/ 	.byte	0x80
	.zero		1


	//----- nvinfo : EIATTR_MBARRIER_INSTR_OFFSETS
	.align		4
        /*3f3c*/ 	.byte	0x04, 0x39
        /*3f3e*/ 	.short	(.L_56 - .L_55)


	//   ....[0]....
.L_55:
        /*3f40*/ 	.word	0x00000fe0
        /*3f44*/ 	.word	0x000000ff
        /*3f48*/ 	.word	0x00000000
        /*3f4c*/ 	.short	0x0100
        /*3f4e*/ 	.byte	0x08
	.zero		1


	//   ....[1]....
        /*3f50*/ 	.word	0x0000c6a0
        /*3f54*/ 	.word	0x000000ff
        /*3f58*/ 	.word	0x0000c008
        /*3f5c*/ 	.short	0x0100
        /*3f5e*/ 	.byte	0x0a
	.zero		1


	//   ....[2]....
        /*3f60*/ 	.word	0x00015690
        /*3f64*/ 	.word	0x000000ff
        /*3f68*/ 	.word	0x00000000
        /*3f6c*/ 	.short	0x010a
        /*3f6e*/ 	.byte	0x08
	.zero		1


	//   ....[3]....
        /*3f70*/ 	.word	0x0001ce70
        /*3f74*/ 	.word	0x000000ff
        /*3f78*/ 	.word	0x00000000
        /*3f7c*/ 	.short	0x010a
        /*3f7e*/ 	.byte	0x08
	.zero		1


	//   ....[4]....
        /*3f80*/ 	.word	0x0001cfb0
        /*3f84*/ 	.word	0x000000ff
        /*3f88*/ 	.word	0x0000c000
        /*3f8c*/ 	.short	0x0108
        /*3f8e*/ 	.byte	0x0a
	.zero		1


	//   ....[5]....
        /*3f90*/ 	.word	0x0001d0b0
        /*3f94*/ 	.word	0x000000ff
        /*3f98*/ 	.word	0x0000c008
        /*3f9c*/ 	.short	0x0108
        /*3f9e*/ 	.byte	0x0a
	.zero		1


	//   ....[6]....
        /*3fa0*/ 	.word	0x0001fa70
        /*3fa4*/ 	.word	0x000000ff
        /*3fa8*/ 	.word	0x00000000
        /*3fac*/ 	.short	0x010a
        /*3fae*/ 	.byte	0x08
	.zero		1


	//   ....[7]....
        /*3fb0*/ 	.word	0x0001faa0
        /*3fb4*/ 	.word	0x000000ff
        /*3fb8*/ 	.word	0x00000000
        /*3fbc*/ 	.short	0x010a
        /*3fbe*/ 	.byte	0x08
	.zero		1


	//----- nvinfo : EIATTR_NUM_MBARRIERS
	.align		4
.L_56:
        /*3fc0*/ 	.byte	0x03, 0x38
        /*3fc2*/ 	.short	0x0002


	//----- nvinfo : EIATTR_EXIT_INSTR_OFFSETS
	.align		4
        /*3fc4*/ 	.byte	0x04, 0x1c
        /*3fc6*/ 	.short	(.L_58 - .L_57)


	//   ....[0]....
.L_57:
        /*3fc8*/ 	.word	0x0001fa60


	//----- nvinfo : EIATTR_REQNTID
	.align		4
.L_58:
        /*3fcc*/ 	.byte	0x04, 0x10
        /*3fce*/ 	.short	(.L_60 - .L_59)
.L_59:
        /*3fd0*/ 	.word	0x00000080
        /*3fd4*/ 	.word	0x00000001
        /*3fd8*/ 	.word	0x00000001


	//----- nvinfo : EIATTR_CRS_STACK_SIZE
	.align		4
.L_60:
        /*3fdc*/ 	.byte	0x04, 0x1e
        /*3fde*/ 	.short	(.L_62 - .L_61)
.L_61:
        /*3fe0*/ 	.word	0x00000000


	//----- nvinfo : EIATTR_CBANK_PARAM_SIZE
	.align		4
.L_62:
        /*3fe4*/ 	.byte	0x03, 0x19
        /*3fe6*/ 	.short	0x0050


	//----- nvinfo : EIATTR_PARAM_CBANK
	.align		4
        /*3fe8*/ 	.byte	0x04, 0x0a
        /*3fea*/ 	.short	(.L_64 - .L_63)
	.align		4
.L_63:
        /*3fec*/ 	.word	index@(.nv.constant0.matmul_kernel)
        /*3ff0*/ 	.short	0x0380
        /*3ff2*/ 	.short	0x0050


	//----- nvinfo : EIATTR_SW_WAR
	.align		4
.L_64:
        /*3ff4*/ 	.byte	0x04, 0x36
        /*3ff6*/ 	.short	(.L_66 - .L_65)
.L_65:
        /*3ff8*/ 	.word	0x00000008
.L_66:


//--------------------- .nv.compat                --------------------------
	.section	.nv.compat,"",@"SHT_CUDA_COMPAT_INFO"
	.align	4
        /*0000*/ 	.byte	0x02, 0x02, 0x02, 0x00, 0x02, 0x05, 0x05, 0x00, 0x02, 0x03, 0x00, 0x00, 0x02, 0x06, 0x01, 0x00


//--------------------- .nv.callgraph             --------------------------
	.section	.nv.callgraph,"",@"SHT_CUDA_CALLGRAPH"
	.align	4
	.sectionentsize	8
	.align		4
        /*0000*/ 	.word	0x00000000
	.align		4
        /*0004*/ 	.word	0xffffffff
	.align		4
        /*0008*/ 	.word	0x00000000
	.align		4
        /*000c*/ 	.word	0xfffffffe
	.align		4
        /*0010*/ 	.word	0x00000000
	.align		4
        /*0014*/ 	.word	0xfffffffd
	.align		4
        /*0018*/ 	.word	0x00000000
	.align		4
        /*001c*/ 	.word	0xfffffffc


//--------------------- .text.matmul_kernel       --------------------------
	.section	.text.matmul_kernel,"ax",@progbits
	.align	128
        .global         matmul_kernel
        .type           matmul_kernel,@function
        .size           matmul_kernel,(.L_x_20 - matmul_kernel)
        .other          matmul_kernel,@"STO_CUDA_ENTRY STV_DEFAULT"
matmul_kernel:
.text.matmul_kernel:
[----:B------:R-:W0:Y:S01]  /*0000*/  LDC R1, c[0x0][0x37c] ;  /* 0x0000df00ff017b82 */ /* 0x000e220000000800 */
[----:B------:R-:W1:Y:S01]  /*0010*/  S2R R0, SR_TID.X ;  /* 0x0000000000007919 */ /* 0x000e620000002100 */
[----:B0-----:R-:W-:Y:S01]  /*0020*/  VIADD R1, R1, 0xfffff8a8 ;  /* 0xfffff8a801017836 */ /* 0x001fe20000000000 */
[----:B-1----:R-:W-:-:S13]  /*0030*/  ISETP.GE.U32.AND P0, PT, R0, 0x20, PT ;  /* 0x000000200000780c */ /* 0x002fda0003f06070 */
[----:B------:R-:W-:Y:S02]  /*0040*/  VOTEU.ANY UP0, P0 ;  /* 0x0000000000ff7886 */ /* 0x000fe40000000100 */
[----:B------:R-:W-:Y:S05]  /*0050*/  BRA.U UP0, `(.L_x_0) ;  /* 0x0000000100b87547 */ /* 0x000fea000b800000 */
[----:B------:R-:W0:Y:S01]  /*0060*/  S2UR UR6, SR_CgaCtaId ;  /* 0x00000000000679c3 */ /* 0x000e220000008800 */
[----:B------:R-:W-:Y:S01]  /*0070*/  NOP ;  /* 0x0000000000007918 */ /* 0x000fe20000000000 */
[----:B------:R-:W-:Y:S02]  /*0080*/  UMOV UR4, 0x40 ;  /* 0x0000004000047882 */ /* 0x000fe40000000000 */
[----:B0-----:R-:W-:-:S09]  /*0090*/  ULEA UR4, UR6, UR4, 0x18 ;  /* 0x0000000406047291 */ /* 0x001fd2000f8ec0ff */
[----:B------:R-:W0:Y:S01]  /*00a0*/  LDS.U8 R0, [UR4] ;  /* 0x00000004ff007984 */ /* 0x000e220008000000 */
[----:B------:R-:W-:Y:S02]  /*00b0*/  UMOV UR4, 0x400 ;  /* 0x0000040000047882 */ /* 0x000fe40000000000 */
[----:B------:R-:W-:Y:S01]  /*00c0*/  ULEA UR4, UR6, UR4, 0x18 ;  /* 0x0000000406047291 */ /* 0x000fe2000f8ec0ff */
[----:B0-----:R-:W-:-:S13]  /*00d0*/  ISETP.NE.AND P0, PT, R0, RZ, PT ;  /* 0x000000ff0000720c */ /* 0x001fda0003f05270 */
[----:B------:R-:W-:Y:S05]  /*00e0*/  @P0 BRA `(.L_x_1) ;  /* 0x00000000007c0947 */ /* 0x000fea0003800000 */
[----:B------:R-:W-:-:S13]  /*00f0*/  ELECT P0, URZ, PT ;  /* 0x0000000000ff782f */ /* 0x000fda0003800000 */
[----:B------:R-:W-:Y:S05]  /*0100*/  @!P0 BRA `(.L_x_2) ;  /* 0x0000000000848947 */ /* 0x000fea0003800000 */
[----:B------:R-:W-:Y:S01]  /*0110*/  UMOV UR5, 0x4 ;  /* 0x0000000400057882 */ /* 0x000fe20000000000 */
[----:B------:R-:W-:Y:S02]  /*0120*/  IMAD.MOV.U32 R4, RZ, RZ, 0x1 ;  /* 0x00000001ff047424 */ /* 0x000fe400078e00ff */
[----:B------:R-:W-:Y:S02]  /*0130*/  IMAD.MOV.U32 R5, RZ, RZ, 0xf ;  /* 0x0000000fff057424 */ /* 0x000fe400078e00ff */
[----:B------:R-:W-:Y:S04]  /*0140*/  DEPBAR.LE SB0, 0x36 ;  /* 0x00008d800000791a */ /* 0x000fe80000000000 */
[----:B------:R-:W0:Y:S02]  /*0150*/  UTCATOMSWS.FIND_AND_SET.ALIGN UP1, UR5, UR5 ;  /* 0x00000005000575e3 */ /* 0x000e240008020800 */
[----:B0-----:R-:W-:-:S04]  /*0160*/  PLOP3.LUT P0, PT, PT, PT, UP1, 0x80, 0x8 ;  /* 0x000000000008781c */ /* 0x001fc80003f0f018 */
[----:B------:R-:W-:-:S04]  /*0170*/  SEL R0, RZ, 0xffffffff, !P0 ;  /* 0xffffffffff007807 */ /* 0x000fc80004000000 */
[----:B------:R-:W-:Y:S01]  /*0180*/  ISETP.NE.AND P0, PT, R0, RZ, PT ;  /* 0x000000ff0000720c */ /* 0x000fe20003f05270 */
[----:B------:R-:W-:-:S12]  /*0190*/  IMAD.U32 R0, RZ, RZ, UR5 ;  /* 0x00000005ff007e24 */ /* 0x000fd8000f8e00ff */
[----:B------:R-:W-:Y:S05]  /*01a0*/  @P0 BRA `(.L_x_3) ;  /* 0x0000000000240947 */ /* 0x000fea0003800000 */
.L_x_4:
[----:B------:R-:W-:Y:S05]  /*01b0*/  NANOSLEEP 0x64 ;  /* 0x000000640000795d */ /* 0x000fea0003800000 */
[----:B------:R-:W-:-:S05]  /*01c0*/  UMOV UR5, 0x4 ;  /* 0x0000000400057882 */ /* 0x000fca0000000000 */
[----:B------:R-:W-:Y:S04]  /*01d0*/  DEPBAR.LE SB0, 0x36 ;  /* 0x00008d800000791a */ /* 0x000fe80000000000 */
[----:B------:R-:W0:Y:S02]  /*01e0*/  UTCATOMSWS.FIND_AND_SET.ALIGN UP1, UR5, UR5 ;  /* 0x00000005000575e3 */ /* 0x000e240008020800 */
[----:B0-----:R-:W-:-:S04]  /*01f0*/  PLOP3.LUT P0, PT, PT, PT, UP1, 0x80, 0x8 ;  /* 0x000000000008781c */ /* 0x001fc80003f0f018 */
[----:B------:R-:W-:-:S04]  /*0200*/  SEL R0, RZ, 0xffffffff, !P0 ;  /* 0xffffffffff007807 */ /* 0x000fc80004000000 */
[----:B------:R-:W-:Y:S01]  /*0210*/  ISETP.NE.AND P0, PT, R0, RZ, PT ;  /* 0x000000ff0000720c */ /* 0x000fe20003f05270 */
[----:B------:R-:W-:-:S12]  /*0220*/  IMAD.U32 R0, RZ, RZ, UR5 ;  /* 0x00000005ff007e24 */ /* 0x000fd8000f8e00ff */
[----:B------:R-:W-:Y:S05]  /*0230*/  @!P0 BRA `(.L_x_4) ;  /* 0xfffffffc00dc8947 */ /* 0x000fea000383ffff */
.L_x_3:
[C---:B------:R-:W-:Y:S01]  /*0240*/  VIADD R3, R0.reuse, 0x10 ;  /* 0x0000001000037836 */ /* 0x040fe20000000000 */
[----:B------:R-:W-:Y:S01]  /*0250*/  UMOV UR5, 0x50 ;  /* 0x0000005000057882 */ /* 0x000fe20000000000 */
[----:B------:R-:W-:Y:S01]  /*0260*/  SHF.L.U32 R2, R5, R0, RZ ;  /* 0x0000000005027219 */ /* 0x000fe200000006ff */
[----:B------:R-:W-:Y:S01]  /*0270*/  ULEA UR5, UR6, UR5, 0x18 ;  /* 0x0000000506057291 */ /* 0x000fe2000f8ec0ff */
[----:B------:R-:W-:Y:S01]  /*0280*/  IMAD.SHL.U32 R0, R0, 0x20, RZ ;  /* 0x0000002000007824 */ /* 0x000fe200078e00ff */
[----:B------:R-:W-:-:S04]  /*0290*/  SHF.L.U32 R3, R4, R3, RZ ;  /* 0x0000000304037219 */ /* 0x000fc800000006ff */
[----:B------:R-:W-:-:S05]  /*02a0*/  LOP3.LUT R2, R3, R2, RZ, 0xfc, !PT ;  /* 0x0000000203027212 */ /* 0x000fca00078efcff */
[----:B------:R0:W-:Y:S04]  /*02b0*/  ATOMS.OR RZ, [UR5], R2 ;  /* 0x00000002ffff798c */ /* 0x0001e8000b000005 */
[----:B------:R0:W-:Y:S01]  /*02c0*/  STS [UR4], R0 ;  /* 0x00000000ff007988 */ /* 0x0001e20008000804 */
[----:B------:R-:W-:Y:S05]  /*02d0*/  BRA `(.L_x_2) ;  /* 0x0000000000107947 */ /* 0x000fea0003800000 */
.L_x_1:
[----:B------:R-:W-:Y:S01]  /*02e0*/  IMAD.MOV.U32 R0, RZ, RZ, -0x1 ;  /* 0xffffffffff007424 */ /* 0x000fe200078e00ff */
[----:B------:R-:W-:-:S04]  /*02f0*/  MOV R2, 0x320 ;  /* 0x0000032000027802 */ /* 0x000fc80000000f00 */
[----:B------:R0:W-:Y:S03]  /*0300*/  STS [UR4], R0 ;  /* 0x00000000ff007988 */ /* 0x0001e60008000804 */
[----:B0-----:R-:W-:Y:S05]  /*0310*/  CALL.REL.NOINC `($__internal_1_$__cuda_sm10x_tcgen05_guardrail_trap_phase_invalid_during_alloc) ;  /* 0x000001f400f87944 */ /* 0x001fea0003c00000 */
.L_x_2:
[----:B------:R-:W-:Y:S05]  /*0320*/  WARPSYNC.ALL ;  /* 0x0000000000007948 */ /* 0x000fea0003800000 */
[----:B------:R-:W-:Y:S01]  /*0330*/  NOP ;  /* 0x0000000000007918 */ /* 0x000fe20000000000 */
.L_x_0:
[----:B------:R-:W1:Y:S01]  /*0340*/  LDC.64 R6, c[0x0][0x398] ;  /* 0x0000e600ff067b82 */ /* 0x000e620000000a00 */
[----:B------:R-:W2:Y:S01]  /*0350*/  S2R R5, SR_CTAID.X ;  /* 0x0000000000057919 */ /* 0x000ea20000002500 */
[----:B------:R-:W-:Y:S01]  /*0360*/  UMOV UR10, 0x400 ;  /* 0x00000400000a7882 */ /* 0x000fe20000000000 */
[----:B------:R-:W3:Y:S01]  /*0370*/  LDCU UR15, c[0x0][0x3a0] ;  /* 0x00007400ff0f77ac */ /* 0x000ee20008000800 */
[----:B------:R-:W-:Y:S01]  /*0380*/  PRMT R14, RZ, 0x7610, R14 ;  /* 0x00007610ff0e7816 */ /* 0x000fe2000000000e */
[----:B------:R-:W4:Y:S01]  /*0390*/  S2R R49, SR_TID.X ;  /* 0x0000000000317919 */ /* 0x000f220000002100 */
[----:B------:R-:W-:Y:S01]  /*03a0*/  PRMT R18, RZ, 0x7610, R18 ;  /* 0x00007610ff127816 */ /* 0x000fe20000000012 */
[----:B------:R-:W5:Y:S01]  /*03b0*/  LDCU.64 UR12, c[0x0][0x3a8] ;  /* 0x00007500ff0c77ac */ /* 0x000f620008000a00 */
[----:B------:R-:W0:Y:S01]  /*03c0*/  S2UR UR5, SR_CgaCtaId ;  /* 0x00000000000579c3 */ /* 0x000e220000008800 */
[----:B------:R-:W0:Y:S01]  /*03d0*/  LDCU UR14, c[0x0][0x3a4] ;  /* 0x00007480ff0e77ac */ /* 0x000e220008000800 */
[----:B------:R-:W-:Y:S01]  /*03e0*/  UMOV UR6, 0x1 ;  /* 0x0000000100067882 */ /* 0x000fe20000000000 */
[----:B------:R-:W0:Y:S01]  /*03f0*/  LDCU.64 UR22, c[0x0][0x358] ;  /* 0x00006b00ff1677ac */ /* 0x000e220008000a00 */
[----:B------:R-:W0:Y:S02]  /*0400*/  LDCU.128 UR16, c[0x0][0x380] ;  /* 0x00007000ff1077ac */ /* 0x000e240008000c00 */
[----:B01----:R-:W-:Y:S01]  /*0410*/  VIADD R0, R7, 0x7f ;  /* 0x0000007f07007836 */ /* 0x003fe20000000000 */
[----:B---3--:R-:W-:Y:S01]  /*0420*/  UIADD3 UR25, UPT, UPT, UR15, 0x7f, URZ ;  /* 0x0000007f0f197890 */ /* 0x008fe2000fffe0ff */
[----:B-----5:R-:W-:-:S02]  /*0430*/  IMAD.U32 R32, RZ, RZ, UR12 ;  /* 0x0000000cff207e24 */ /* 0x020fc4000f8e00ff */
[----:B------:R-:W-:Y:S01]  /*0440*/  IMAD.U32 R23, RZ, RZ, UR12 ;  /* 0x0000000cff177e24 */ /* 0x000fe2000f8e00ff */
[----:B------:R-:W-:Y:S01]  /*0450*/  SHF.R.S32.HI R3, RZ, 0x1f, R0 ;  /* 0x0000001fff037819 */ /* 0x000fe20000011400 */
[----:B------:R-:W-:Y:S01]  /*0460*/  UISETP.GT.AND UP1, UPT, UR25, 0x7f, UPT ;  /* 0x0000007f1900788c */ /* 0x000fe2000bf24270 */
[----:B------:R-:W-:Y:S01]  /*0470*/  IMAD.U32 R40, RZ, RZ, UR12 ;  /* 0x0000000cff287e24 */ /* 0x000fe2000f8e00ff */
[----:B------:R-:W-:Y:S01]  /*0480*/  ULEA UR10, UR5, UR10, 0x18 ;  /* 0x0000000a050a7291 */ /* 0x000fe2000f8ec0ff */
[----:B------:R-:W-:Y:S02]  /*0490*/  LEA.HI R3, R3, R0, RZ, 0x7 ;  /* 0x0000000003037211 */ /* 0x000fe400078f38ff */
[----:B--2---:R-:W-:Y:S01]  /*04a0*/  IABS R10, R5 ;  /* 0x00000005000a7213 */ /* 0x004fe20000000000 */
[----:B------:R-:W-:Y:S01]  /*04b0*/  UIADD3 UR8, UPT, UPT, UR10, 0xc000, URZ ;  /* 0x0000c0000a087890 */ /* 0x000fe2000fffe0ff */
[----:B------:R-:W-:-:S05]  /*04c0*/  SHF.R.S32.HI R3, RZ, 0x7, R3 ;  /* 0x00000007ff037819 */ /* 0x000fca0000011403 */
[----:B------:R-:W-:-:S05]  /*04d0*/  IMAD.SHL.U32 R4, R3, 0x4, RZ ;  /* 0x0000000403047824 */ /* 0x000fca00078e00ff */
[-C--:B------:R-:W-:Y:S02]  /*04e0*/  IABS R9, R4.reuse ;  /* 0x0000000400097213 */ /* 0x080fe40000000000 */
[----:B------:R-:W-:Y:S02]  /*04f0*/  IABS R12, R4 ;  /* 0x00000004000c7213 */ /* 0x000fe40000000000 */
[----:B------:R-:W0:Y:S08]  /*0500*/  I2F.RP R0, R9 ;  /* 0x0000000900007306 */ /* 0x000e300000209400 */
[----:B0-----:R-:W0:Y:S02]  /*0510*/  MUFU.RCP R0, R0 ;  /* 0x0000000000007308 */ /* 0x001e240000001000 */
[----:B0-----:R-:W-:-:S02]  /*0520*/  VIADD R2, R0, 0xffffffe ;  /* 0x0ffffffe00027836 */ /* 0x001fc40000000000 */
[----:B------:R-:W-:-:S04]  /*0530*/  IMAD.MOV R0, RZ, RZ, -R12 ;  /* 0x000000ffff007224 */ /* 0x000fc800078e0a0c */
[----:B------:R0:W1:Y:S02]  /*0540*/  F2I.FTZ.U32.TRUNC.NTZ R3, R2 ;  /* 0x0000000200037305 */ /* 0x000064000021f000 */
[----:B0-----:R-:W-:Y:S02]  /*0550*/  IMAD.MOV.U32 R2, RZ, RZ, RZ ;  /* 0x000000ffff027224 */ /* 0x001fe400078e00ff */
[----:B-1----:R-:W-:-:S04]  /*0560*/  IMAD.MOV R8, RZ, RZ, -R3 ;  /* 0x000000ffff087224 */ /* 0x002fc800078e0a03 */
[----:B------:R-:W-:Y:S02]  /*0570*/  IMAD R11, R8, R9, RZ ;  /* 0x00000009080b7224 */ /* 0x000fe400078e02ff */
[----:B------:R-:W-:Y:S02]  /*0580*/  IMAD.MOV.U32 R8, RZ, RZ, R10 ;  /* 0x000000ffff087224 */ /* 0x000fe400078e000a */
[----:B------:R-:W-:-:S06]  /*0590*/  IMAD.HI.U32 R3, R3, R11, R2 ;  /* 0x0000000b03037227 */ /* 0x000fcc00078e0002 */
[----:B------:R-:W-:-:S04]  /*05a0*/  IMAD.HI.U32 R3, R3, R8, RZ ;  /* 0x0000000803037227 */ /* 0x000fc800078e00ff */
[----:B------:R-:W-:Y:S01]  /*05b0*/  IMAD R0, R3, R0, R8 ;  /* 0x0000000003007224 */ /* 0x000fe200078e0208 */
[----:B------:R-:W-:Y:S04]  /*05c0*/  BAR.SYNC.DEFER_BLOCKING 0x0 ;  /* 0x0000000000007b1d */ /* 0x000fe80000010000 */
[----:B------:R-:W-:-:S13]  /*05d0*/  ISETP.GT.U32.AND P1, PT, R9, R0, PT ;  /* 0x000000000900720c */ /* 0x000fda0003f24070 */
[----:B------:R-:W-:Y:S02]  /*05e0*/  @!P1 IMAD.IADD R0, R0, 0x1, -R9 ;  /* 0x0000000100009824 */ /* 0x000fe400078e0a09 */
[----:B------:R-:W-:Y:S01]  /*05f0*/  @!P1 VIADD R3, R3, 0x1 ;  /* 0x0000000103039836 */ /* 0x000fe20000000000 */
[----:B------:R-:W-:Y:S02]  /*0600*/  ISETP.NE.AND P1, PT, R4, RZ, PT ;  /* 0x000000ff0400720c */ /* 0x000fe40003f25270 */
[----:B------:R-:W-:Y:S02]  /*0610*/  ISETP.GE.U32.AND P0, PT, R0, R9, PT ;  /* 0x000000090000720c */ /* 0x000fe40003f06070 */
[----:B------:R-:W-:-:S04]  /*0620*/  LOP3.LUT R0, R5, R4, RZ, 0x3c, !PT ;  /* 0x0000000405007212 */ /* 0x000fc800078e3cff */
[----:B------:R-:W-:Y:S01]  /*0630*/  ISETP.GE.AND P2, PT, R0, RZ, PT ;  /* 0x000000ff0000720c */ /* 0x000fe20003f46270 */
[----:B------:R-:W-:-:S06]  /*0640*/  VIADD R0, R6, 0x3f ;  /* 0x0000003f06007836 */ /* 0x000fcc0000000000 */
[----:B------:R-:W-:-:S04]  /*0650*/  @P0 VIADD R3, R3, 0x1 ;  /* 0x0000000103030836 */ /* 0x000fc80000000000 */
[----:B------:R-:W-:Y:S01]  /*0660*/  IMAD.MOV.U32 R2, RZ, RZ, R3 ;  /* 0x000000ffff027224 */ /* 0x000fe200078e0003 */
[----:B------:R-:W-:-:S03]  /*0670*/  SHF.R.S32.HI R3, RZ, 0x1f, R0 ;  /* 0x0000001fff037819 */ /* 0x000fc60000011400 */
[----:B------:R-:W-:Y:S01]  /*0680*/  @!P2 IMAD.MOV R2, RZ, RZ, -R2 ;  /* 0x000000ffff02a224 */ /* 0x000fe200078e0a02 */
[----:B------:R-:W-:Y:S02]  /*0690*/  @!P1 LOP3.LUT R2, RZ, R4, RZ, 0x33, !PT ;  /* 0x00000004ff029212 */ /* 0x000fe400078e33ff */
[----:B------:R-:W-:-:S03]  /*06a0*/  LEA.HI R3, R3, R0, RZ, 0x6 ;  /* 0x0000000003037211 */ /* 0x000fc600078f30ff */
[----:B------:R-:W-:Y:S02]  /*06b0*/  IMAD.SHL.U32 R10, R2, 0x4, RZ ;  /* 0x00000004020a7824 */ /* 0x000fe400078e00ff */
[----:B------:R-:W-:-:S03]  /*06c0*/  IMAD.MOV R2, RZ, RZ, -R2 ;  /* 0x000000ffff027224 */ /* 0x000fc600078e0a02 */
[----:B------:R-:W-:Y:S01]  /*06d0*/  LEA.HI.SX32 R3, R3, -R10, 0x1a ;  /* 0x8000000a03037211 */ /* 0x000fe200078fd2ff */
[----:B------:R-:W-:-:S03]  /*06e0*/  IMAD R12, R4, R2, R5 ;  /* 0x00000002040c7224 */ /* 0x000fc600078e0205 */
[----:B------:R-:W-:Y:S02]  /*06f0*/  VIMNMX R13, PT, PT, R3, 0x4, PT ;  /* 0x00000004030d7848 */ /* 0x000fe40003fe0100 */
[----:B------:R-:W-:Y:S02]  /*0700*/  IABS R11, R12 ;  /* 0x0000000c000b7213 */ /* 0x000fe40000000000 */
[-C--:B------:R-:W-:Y:S02]  /*0710*/  IABS R9, R13.reuse ;  /* 0x0000000d00097213 */ /* 0x080fe40000000000 */
[----:B------:R-:W-:Y:S02]  /*0720*/  IABS R4, R13 ;  /* 0x0000000d00047213 */ /* 0x000fe40000000000 */
[----:B------:R-:W0:Y:S08]  /*0730*/  I2F.RP R0, R9 ;  /* 0x0000000900007306 */ /* 0x000e300000209400 */
[----:B0-----:R-:W0:Y:S02]  /*0740*/  MUFU.RCP R0, R0 ;  /* 0x0000000000007308 */ /* 0x001e240000001000 */
[----:B0-----:R-:W-:-:S02]  /*0750*/  VIADD R3, R0, 0xffffffe ;  /* 0x0ffffffe00037836 */ /* 0x001fc40000000000 */
[----:B------:R-:W-:-:S04]  /*0760*/  IMAD.MOV R0, RZ, RZ, -R4 ;  /* 0x000000ffff007224 */ /* 0x000fc800078e0a04 */
[----:B------:R-:W0:Y:S02]  /*0770*/  F2I.FTZ.U32.TRUNC.NTZ R3, R3 ;  /* 0x0000000300037305 */ /* 0x000e24000021f000 */
[----:B0-----:R-:W-:-:S04]  /*0780*/  IMAD.MOV R8, RZ, RZ, -R3 ;  /* 0x000000ffff087224 */ /* 0x001fc800078e0a03 */
[----:B------:R-:W-:-:S04]  /*0790*/  IMAD.MOV.U32 R2, RZ, RZ, R8 ;  /* 0x000000ffff027224 */ /* 0x000fc800078e0008 */
[----:B------:R-:W-:Y:S02]  /*07a0*/  IMAD R5, R2, R9, RZ ;  /* 0x0000000902057224 */ /* 0x000fe400078e02ff */
[----:B------:R-:W-:-:S04]  /*07b0*/  IMAD.MOV.U32 R2, RZ, RZ, RZ ;  /* 0x000000ffff027224 */ /* 0x000fc800078e00ff */
[----:B------:R-:W-:Y:S01]  /*07c0*/  IMAD.HI.U32 R2, R3, R5, R2 ;  /* 0x0000000503027227 */ /* 0x000fe200078e0002 */
[----:B------:R-:W-:Y:S02]  /*07d0*/  IABS R3, R6 ;  /* 0x0000000600037213 */ /* 0x000fe40000000000 */
[----:B----4-:R-:W-:-:S03]  /*07e0*/  LOP3.LUT R5, R49, 0x3f, RZ, 0xc0, !PT ;  /* 0x0000003f31057812 */ /* 0x010fc600078ec0ff */
[----:B------:R-:W-:-:S04]  /*07f0*/  IMAD.HI.U32 R2, R2, R11, RZ ;  /* 0x0000000b02027227 */ /* 0x000fc800078e00ff */
[----:B------:R-:W-:Y:S02]  /*0800*/  IMAD R0, R2, R0, R11 ;  /* 0x0000000002007224 */ /* 0x000fe400078e020b */
[----:B------:R-:W-:-:S03]  /*0810*/  IMAD.MOV.U32 R11, RZ, RZ, R3 ;  /* 0x000000ffff0b7224 */ /* 0x000fc600078e0003 */
[----:B------:R-:W-:Y:S01]  /*0820*/  ISETP.GT.U32.AND P1, PT, R9, R0, PT ;  /* 0x000000000900720c */ /* 0x000fe20003f24070 */
[----:B------:R-:W0:-:S12]  /*0830*/  I2F.RP R4, R11 ;  /* 0x0000000b00047306 */ /* 0x000e180000209400 */
[----:B------:R-:W-:Y:S02]  /*0840*/  @!P1 IMAD.IADD R0, R0, 0x1, -R9 ;  /* 0x0000000100009824 */ /* 0x000fe400078e0a09 */
[----:B------:R-:W-:Y:S01]  /*0850*/  @!P1 VIADD R2, R2, 0x1 ;  /* 0x0000000102029836 */ /* 0x000fe20000000000 */
[----:B0-----:R-:W0:Y:S01]  /*0860*/  MUFU.RCP R4, R4 ;  /* 0x0000000400047308 */ /* 0x001e220000001000 */
[----:B------:R-:W-:Y:S02]  /*0870*/  ISETP.NE.AND P1, PT, R13, RZ, PT ;  /* 0x000000ff0d00720c */ /* 0x000fe40003f25270 */
[----:B------:R-:W-:Y:S02]  /*0880*/  ISETP.GE.U32.AND P0, PT, R0, R9, PT ;  /* 0x000000090000720c */ /* 0x000fe40003f06070 */
[----:B------:R-:W-:-:S04]  /*0890*/  LOP3.LUT R0, R12, R13, RZ, 0x3c, !PT ;  /* 0x0000000d0c007212 */ /* 0x000fc800078e3cff */
[----:B------:R-:W-:-:S07]  /*08a0*/  ISETP.GE.AND P2, PT, R0, RZ, PT ;  /* 0x000000ff0000720c */ /* 0x000fce0003f46270 */
[----:B------:R-:W-:-:S04]  /*08b0*/  @P0 VIADD R2, R2, 0x1 ;  /* 0x0000000102020836 */ /* 0x000fc80000000000 */
[----:B------:R-:W-:Y:S02]  /*08c0*/  IMAD.MOV.U32 R9, RZ, RZ, R2 ;  /* 0x000000ffff097224 */ /* 0x000fe400078e0002 */
[----:B0-----:R-:W-:Y:S01]  /*08d0*/  VIADD R2, R4, 0xffffffe ;  /* 0x0ffffffe04027836 */ /* 0x001fe20000000000 */
[----:B------:R-:W-:Y:S01]  /*08e0*/  IABS R4, R7 ;  /* 0x0000000700047213 */ /* 0x000fe20000000000 */
[----:B------:R-:W-:Y:S01]  /*08f0*/  @!P2 IMAD.MOV R9, RZ, RZ, -R9 ;  /* 0x000000ffff09a224 */ /* 0x000fe200078e0a09 */
[----:B------:R-:W-:Y:S01]  /*0900*/  @!P1 LOP3.LUT R9, RZ, R13, RZ, 0x33, !PT ;  /* 0x0000000dff099212 */ /* 0x000fe200078e33ff */
[----:B------:R0:W1:Y:S01]  /*0910*/  F2I.FTZ.U32.TRUNC.NTZ R3, R2 ;  /* 0x0000000200037305 */ /* 0x000062000021f000 */
[----:B------:R-:W-:-:S03]  /*0920*/  ISETP.NE.AND P1, PT, R6, RZ, PT ;  /* 0x000000ff0600720c */ /* 0x000fc60003f25270 */
[----:B------:R-:W-:-:S04]  /*0930*/  IMAD.MOV R0, RZ, RZ, -R9 ;  /* 0x000000ffff007224 */ /* 0x000fc800078e0a09 */
[----:B------:R-:W2:Y:S01]  /*0940*/  I2F.RP R8, R4 ;  /* 0x0000000400087306 */ /* 0x000ea20000209400 */
[----:B------:R-:W-:Y:S02]  /*0950*/  IMAD R0, R13, R0, R12 ;  /* 0x000000000d007224 */ /* 0x000fe400078e020c */
[----:B0-----:R-:W-:Y:S01]  /*0960*/  IMAD.MOV.U32 R2, RZ, RZ, RZ ;  /* 0x000000ffff027224 */ /* 0x001fe200078e00ff */
[----:B------:R-:W0:Y:S01]  /*0970*/  LDS R13, [UR10] ;  /* 0x0000000aff0d7984 */ /* 0x000e220008000800 */
[----:B------:R-:W-:Y:S02]  /*0980*/  IMAD.IADD R0, R10, 0x1, R0 ;  /* 0x000000010a007824 */ /* 0x000fe400078e0200 */
[----:B-1----:R-:W-:Y:S02]  /*0990*/  IMAD.MOV R12, RZ, RZ, -R3 ;  /* 0x000000ffff0c7224 */ /* 0x002fe400078e0a03 */
[----:B------:R-:W-:Y:S02]  /*09a0*/  IMAD R15, R0, 0x40, R5 ;  /* 0x00000040000f7824 */ /* 0x000fe400078e0205 */
[----:B------:R-:W-:-:S03]  /*09b0*/  IMAD.MOV.U32 R10, RZ, RZ, R12 ;  /* 0x000000ffff0a7224 */ /* 0x000fc600078e000c */
[----:B------:R-:W-:Y:S01]  /*09c0*/  IABS R0, R15 ;  /* 0x0000000f00007213 */ /* 0x000fe20000000000 */
[----:B--2---:R-:W1:Y:S01]  /*09d0*/  MUFU.RCP R8, R8 ;  /* 0x0000000800087308 */ /* 0x004e620000001000 */
[----:B------:R-:W-:Y:S01]  /*09e0*/  IMAD R5, R10, R11, RZ ;  /* 0x0000000b0a057224 */ /* 0x000fe200078e02ff */
[----:B------:R2:W-:Y:S01]  /*09f0*/  STL [R1+0x718], R15 ;  /* 0x0007180f01007387 */ /* 0x0005e20000100800 */
[----:B------:R-:W-:Y:S02]  /*0a00*/  BAR.SYNC.DEFER_BLOCKING 0x0 ;  /* 0x0000000000007b1d */ /* 0x000fe40000010000 */
[----:B------:R-:W-:Y:S01]  /*0a10*/  IMAD.HI.U32 R2, R3, R5, R2 ;  /* 0x0000000503027227 */ /* 0x000fe200078e0002 */
[----:B------:R-:W-:Y:S02]  /*0a20*/  ISETP.GE.AND P3, PT, R15, RZ, PT ;  /* 0x000000ff0f00720c */ /* 0x000fe40003f66270 */
[----:B--2---:R-:W-:-:S03]  /*0a30*/  LOP3.LUT R15, R49, 0x7f, RZ, 0xc0, !PT ;  /* 0x0000007f310f7812 */ /* 0x004fc600078ec0ff */
[----:B------:R-:W-:Y:S01]  /*0a40*/  IMAD.HI.U32 R2, R2, R0, RZ ;  /* 0x0000000002027227 */ /* 0x000fe200078e00ff */
[----:B------:R2:W-:Y:S03]  /*0a50*/  STL.S16 [R1+0x1d8], R14 ;  /* 0x0001d80e01007387 */ /* 0x0005e60000100600 */
[----:B------:R-:W-:Y:S01]  /*0a60*/  IMAD.MOV R3, RZ, RZ, -R2 ;  /* 0x000000ffff037224 */ /* 0x000fe200078e0a02 */
[----:B------:R2:W-:Y:S01]  /*0a70*/  STL.S16 [R1+0x1e0], R18 ;  /* 0x0001e01201007387 */ /* 0x0005e20000100600 */
[----:B-1----:R-:W-:Y:S02]  /*0a80*/  VIADD R2, R8, 0xffffffe ;  /* 0x0ffffffe08027836 */ /* 0x002fe40000000000 */
[----:B------:R-:W-:Y:S01]  /*0a90*/  IMAD R8, R11, R3, R0 ;  /* 0x000000030b087224 */ /* 0x000fe200078e0200 */
[----:B------:R-:W-:Y:S01]  /*0aa0*/  SHF.R.U32.HI R0, RZ, 0x5, R49 ;  /* 0x00000005ff007819 */ /* 0x000fe20000011631 */
[----:B------:R1:W3:Y:S03]  /*0ab0*/  F2I.FTZ.U32.TRUNC.NTZ R3, R2 ;  /* 0x0000000200037305 */ /* 0x0002e6000021f000 */
[----:B------:R-:W-:Y:S01]  /*0ac0*/  R2UR UR9, R0 ;  /* 0x00000000000972ca */ /* 0x000fe200000e0000 */
[----:B------:R-:W-:Y:S01]  /*0ad0*/  IMAD.SHL.U32 R0, R9, 0x80, RZ ;  /* 0x0000008009007824 */ /* 0x000fe200078e00ff */
[----:B------:R-:W-:-:S02]  /*0ae0*/  ISETP.GT.U32.AND P0, PT, R11, R8, PT ;  /* 0x000000080b00720c */ /* 0x000fc40003f04070 */
[----:B------:R-:W-:Y:S01]  /*0af0*/  SHF.R.U32.HI R9, RZ, 0x6, R49 ;  /* 0x00000006ff097819 */ /* 0x000fe20000011631 */
[----:B------:R-:W-:Y:S01]  /*0b00*/  VIADD R12, R0, 0x7f ;  /* 0x0000007f000c7836 */ /* 0x000fe20000000000 */
[----:B0-----:R-:W-:Y:S01]  /*0b10*/  R2UR UR7, R13 ;  /* 0x000000000d0772ca */ /* 0x001fe200000e0000 */
[----:B-1----:R-:W-:Y:S01]  /*0b20*/  IMAD.MOV.U32 R2, RZ, RZ, RZ ;  /* 0x000000ffff027224 */ /* 0x002fe200078e00ff */
[----:B------:R-:W-:Y:S01]  /*0b30*/  SGXT.U32 R9, R9, 0x1 ;  /* 0x000000010909781a */ /* 0x000fe20000000000 */
[----:B------:R-:W-:Y:S01]  /*0b40*/  IMAD.U32 R13, RZ, RZ, UR12 ;  /* 0x0000000cff0d7e24 */ /* 0x000fe2000f8e00ff */
[----:B------:R-:W-:Y:S01]  /*0b50*/  IABS R10, R12 ;  /* 0x0000000c000a7213 */ /* 0x000fe20000000000 */
[----:B---3--:R-:W-:Y:S02]  /*0b60*/  IMAD.MOV R5, RZ, RZ, -R3 ;  /* 0x000000ffff057224 */ /* 0x008fe400078e0a03 */
[----:B------:R-:W-:Y:S02]  /*0b70*/  USHF.L.U32 UR4, UR9, 0x15, URZ ;  /* 0x0000001509047899 */ /* 0x000fe400080006ff */
[----:B------:R-:W-:Y:S01]  /*0b80*/  @!P0 IMAD.IADD R8, R8, 0x1, -R11 ;  /* 0x0000000108088824 */ /* 0x000fe200078e0a0b */
[----:B------:R-:W-:Y:S01]  /*0b90*/  PLOP3.LUT P0, PT, PT, PT, UP1, 0x80, 0x8 ;  /* 0x000000000008781c */ /* 0x000fe20003f0f018 */
[----:B------:R-:W-:Y:S01]  /*0ba0*/  IMAD R5, R5, R4, RZ ;  /* 0x0000000405057224 */ /* 0x000fe200078e02ff */
[----:B------:R-:W-:-:S02]  /*0bb0*/  ULOP3.LUT UR4, UR4, 0x600000, URZ, 0xc0, !UPT ;  /* 0x0060000004047892 */ /* 0x000fc4000f8ec0ff */
[----:B------:R-:W-:Y:S01]  /*0bc0*/  ISETP.GT.U32.AND P2, PT, R11, R8, PT ;  /* 0x000000080b00720c */ /* 0x000fe20003f44070 */
[----:B------:R-:W-:Y:S01]  /*0bd0*/  IMAD.HI.U32 R5, R3, R5, R2 ;  /* 0x0000000503057227 */ /* 0x000fe200078e0002 */
[----:B------:R-:W-:Y:S01]  /*0be0*/  ISETP.LT.AND P0, PT, R9, UR15, P0 ;  /* 0x0000000f09007c0c */ /* 0x000fe20008701270 */
[----:B------:R-:W-:Y:S02]  /*0bf0*/  UIADD3 UR11, UPT, UPT, UR7, UR4, URZ ;  /* 0x00000004070b7290 */ /* 0x000fe4000fffe0ff */
[----:B------:R-:W-:Y:S02]  /*0c00*/  IMAD.MOV.U32 R3, RZ, RZ, R10 ;  /* 0x000000ffff037224 */ /* 0x000fe400078e000a */
[----:B------:R-:W-:Y:S02]  /*0c10*/  IMAD.U32 R10, RZ, RZ, UR12 ;  /* 0x0000000cff0a7e24 */ /* 0x000fe4000f8e00ff */
[----:B------:R-:W-:-:S04]  /*0c20*/  IMAD.HI.U32 R2, R5, R3, RZ ;  /* 0x0000000305027227 */ /* 0x000fc800078e00ff */
[----:B------:R-:W-:Y:S02]  /*0c30*/  IMAD.MOV R2, RZ, RZ, -R2 ;  /* 0x000000ffff027224 */ /* 0x000fe400078e0a02 */
[----:B------:R-:W-:Y:S01]  /*0c40*/  @!P2 IMAD.IADD R8, R8, 0x1, -R11 ;  /* 0x000000010808a824 */ /* 0x000fe200078e0a0b */
[----:B------:R-:W-:Y:S01]  /*0c50*/  ISETP.NE.U32.AND P2, PT, R15, RZ, PT ;  /* 0x000000ff0f00720c */ /* 0x000fe20003f45070 */
[----:B------:R-:W-:Y:S01]  /*0c60*/  IMAD R3, R4, R2, R3 ;  /* 0x0000000204037224 */ /* 0x000fe200078e0203 */
[----:B------:R-:W-:Y:S01]  /*0c70*/  SHF.R.U32.HI R2, RZ, 0x6, R49 ;  /* 0x00000006ff027819 */ /* 0x000fe20000011631 */
[----:B------:R-:W-:Y:S01]  /*0c80*/  @!P3 IMAD.MOV R8, RZ, RZ, -R8 ;  /* 0x000000ffff08b224 */ /* 0x000fe200078e0a08 */
[----:B------:R-:W-:Y:S01]  /*0c90*/  @!P1 LOP3.LUT R8, RZ, R6, RZ, 0x33, !PT ;  /* 0x00000006ff089212 */ /* 0x000fe200078e33ff */
[----:B------:R-:W-:Y:S01]  /*0ca0*/  IMAD.U32 R6, RZ, RZ, UR12 ;  /* 0x0000000cff067e24 */ /* 0x000fe2000f8e00ff */
[----:B------:R-:W-:Y:S01]  /*0cb0*/  SGXT.U32 R2, R2, 0x1 ;  /* 0x000000010202781a */ /* 0x000fe20000000000 */
[----:B------:R-:W-:Y:S01]  /*0cc0*/  IMAD.U32 R15, RZ, RZ, UR12 ;  /* 0x0000000cff0f7e24 */ /* 0x000fe2000f8e00ff */
[----:B------:R-:W-:Y:S01]  /*0cd0*/  ISETP.GE.AND P3, PT, R12, RZ, PT ;  /* 0x000000ff0c00720c */ /* 0x000fe20003f66270 */
[----:B------:R-:W-:Y:S01]  /*0ce0*/  IMAD.U32 R12, RZ, RZ, UR12 ;  /* 0x0000000cff0c7e24 */ /* 0x000fe2000f8e00ff */
[----:B------:R-:W-:Y:S01]  /*0cf0*/  PLOP3.LUT P1, PT, PT, PT, UP1, 0x80, 0x8 ;  /* 0x000000000008781c */ /* 0x000fe20003f2f018 */
[C---:B------:R-:W-:Y:S01]  /*0d00*/  IMAD R9, R2.reuse, UR12, RZ ;  /* 0x0000000c02097c24 */ /* 0x040fe2000f8e02ff */
[----:B------:R-:W-:-:S03]  /*0d10*/  LOP3.LUT R11, R2, 0x8, RZ, 0xfc, !PT ;  /* 0x00000008020b7812 */ /* 0x000fc600078efcff */
[----:B------:R-:W-:-:S04]  /*0d20*/  IMAD R32, R32, 0x2, R9 ;  /* 0x0000000220207824 */ /* 0x000fc800078e0209 */
[----:B------:R-:W-:-:S04]  /*0d30*/  IMAD R23, R23, 0x2, R32 ;  /* 0x0000000217177824 */ /* 0x000fc800078e0220 */
[----:B------:R-:W-:Y:S01]  /*0d40*/  IMAD R41, R6, 0x2, R23 ;  /* 0x0000000206297824 */ /* 0x000fe200078e0217 */
[----:B--2---:R-:W-:Y:S06]  /*0d50*/  BRA.U UP0, `(.L_x_5) ;  /* 0x0000000100187547 */ /* 0x004fec000b800000 */
[----:B------:R-:W-:Y:S01]  /*0d60*/  ELECT P4, URZ, PT ;  /* 0x0000000000ff782f */ /* 0x000fe20003880000 */
[----:B------:R-:W-:Y:S01]  /*0d70*/  IMAD.MOV.U32 R6, RZ, RZ, 0x1 ;  /* 0x00000001ff067424 */ /* 0x000fe200078e00ff */
[----:B------:R-:W-:Y:S01]  /*0d80*/  UMOV UR4, 0x40 ;  /* 0x0000004000047882 */ /* 0x000fe20000000000 */
[----:B------:R-:W-:Y:S01]  /*0d90*/  UVIRTCOUNT.DEALLOC.SMPOOL 0x80 ;  /* 0x000000800000784c */ /* 0x000fe20000000000 */
[----:B------:R-:W-:-:S09]  /*0da0*/  ULEA UR4, UR5, UR4, 0x18 ;  /* 0x0000000405047291 */ /* 0x000fd2000f8ec0ff */
[----:B------:R0:W-:Y:S03]  /*0db0*/  @P4 STS.U8 [UR4], R6 ;  /* 0x00000006ff004988 */ /* 0x0001e60008000004 */
.L_x_5:
[----:B------:R-:W-:Y:S01]  /*0dc0*/  STTM.16dp32bit_t0_t15.x64 tmem[UR11], RZ ;  /* 0x000000ff000079ed */ /* 0x000fe20008b0000b */
[----:B------:R-:W-:Y:S01]  /*0dd0*/  STTM.16dp32bit_t16_t31.x64 tmem[UR11+0x40], RZ ;  /* 0x000040ff000079ed */ /* 0x000fe20008b2000b */
[----:B------:R-:W1:Y:S02]  /*0de0*/  FENCE.VIEW.ASYNC.T ;  /* 0x00000000000073c6 */ /* 0x000e640000000200 */
[----:B-1----:R-:W-:Y:S01]  /*0df0*/  VOTEU.ALL UP2, P2 ;  /* 0x0000000000ff7886 */ /* 0x002fe20001040000 */
[----:B------:R-:W-:Y:S01]  /*0e00*/  VOTEU.ALL UP3, P2 ;  /* 0x0000000000ff7886 */ /* 0x000fe20001060000 */
[----:B0-----:R-:W-:Y:S01]  /*0e10*/  IMAD R6, R8, UR14, RZ ;  /* 0x0000000e08067c24 */ /* 0x001fe2000f8e02ff */
[----:B------:R-:W-:Y:S01]  /*0e20*/  ISETP.LT.AND P1, PT, R11, UR15, P1 ;  /* 0x0000000f0b007c0c */ /* 0x000fe20008f21270 */
[----:B------:R-:W-:Y:S01]  /*0e30*/  IMAD R11, R10, 0x2, R41 ;  /* 0x000000020a0b7824 */ /* 0x000fe200078e0229 */
[----:B------:R-:W-:-:S04]  /*0e40*/  @!UP2 UIADD3 UR4, UPT, UPT, -UR6, 0x100000, URZ ;  /* 0x001000000604a890 */ /* 0x000fc8000fffe1ff */
[----:B------:R-:W-:Y:S02]  /*0e50*/  @!UP2 USHF.L.U32 UR5, UR4, 0xb, URZ ;  /* 0x0000000b0405a899 */ /* 0x000fe400080006ff */
[----:B------:R-:W-:Y:S01]  /*0e60*/  @!UP2 USHF.L.U32 UR4, UR4, 0x1, URZ ;  /* 0x000000010404a899 */ /* 0x000fe200080006ff */
[----:B------:R-:W-:Y:S01]  /*0e70*/  BAR.SYNC.DEFER_BLOCKING 0x0 ;  /* 0x0000000000007b1d */ /* 0x000fe20000010000 */
[----:B------:R-:W-:Y:S01]  /*0e80*/  IADD3 R10, P4, PT, R6, UR16, RZ ;  /* 0x00000010060a7c10 */ /* 0x000fe2000ff9e0ff */
[----:B------:R-:W-:-:S03]  /*0e90*/  IMAD R40, R40, 0x2, R11 ;  /* 0x0000000228287824 */ /* 0x000fc600078e020b */
[----:B------:R-:W-:Y:S01]  /*0ea0*/  LEA.HI.X.SX32 R6, R6, UR17, 0x1, P4 ;  /* 0x0000001106067c11 */ /* 0x000fe2000a0f0eff */
[----:B------:R-:W-:Y:S01]  /*0eb0*/  IMAD R20, R13, 0x2, R40 ;  /* 0x000000020d147824 */ /* 0x000fe200078e0228 */
[-C--:B------:R-:W-:Y:S01]  /*0ec0*/  IADD3 R8, P4, PT, R9, R10.reuse, RZ ;  /* 0x0000000a09087210 */ /* 0x080fe20007f9e0ff */
[----:B------:R-:W-:Y:S01]  /*0ed0*/  IMAD.U32 R42, RZ, RZ, UR12 ;  /* 0x0000000cff2a7e24 */ /* 0x000fe2000f8e00ff */
[----:B------:R-:W-:Y:S01]  /*0ee0*/  IADD3 R19, P5, PT, R11, R10, RZ ;  /* 0x0000000a0b137210 */ /* 0x000fe20007fbe0ff */
[----:B------:R-:W-:Y:S01]  /*0ef0*/  IMAD R13, R15, 0x4, R20 ;  /* 0x000000040f0d7824 */ /* 0x000fe200078e0214 */
[-C--:B------:R-:W-:Y:S01]  /*0f00*/  LEA.HI.X.SX32 R28, R9, R6.reuse, 0x1, P4 ;  /* 0x00000006091c7211 */ /* 0x080fe200020f0eff */
[----:B------:R0:W-:Y:S01]  /*0f10*/  STL [R1+0x24], R8 ;  /* 0x0000240801007387 */ /* 0x0001e20000100800 */
[----:B------:R-:W-:Y:S01]  /*0f20*/  LEA.HI.X.SX32 R27, R11, R6, 0x1, P5 ;  /* 0x000000060b1b7211 */ /* 0x000fe200028f0eff */
[----:B------:R-:W-:Y:S01]  /*0f30*/  IMAD.U32 R38, RZ, RZ, UR12 ;  /* 0x0000000cff267e24 */ /* 0x000fe2000f8e00ff */
[----:B------:R-:W-:Y:S01]  /*0f40*/  PRMT R29, RZ, 0x7610, R29 ;  /* 0x00007610ff1d7816 */ /* 0x000fe2000000001d */
[----:B------:R-:W-:Y:S01]  /*0f50*/  @P0 IMAD.MOV.U32 R9, RZ, RZ, R28 ;  /* 0x000000ffff090224 */ /* 0x000fe200078e001c */
[----:B------:R-:W-:Y:S01]  /*0f60*/  STL [R1+0x44], R19 ;  /* 0x0000441301007387 */ /* 0x000fe20000100800 */
[----:B------:R-:W-:Y:S01]  /*0f70*/  PRMT R17, RZ, 0x7610, R17 ;  /* 0x00007610ff117816 */ /* 0x000fe20000000011 */
[----:B------:R-:W-:Y:S01]  /*0f80*/  IMAD.U32 R36, RZ, RZ, UR12 ;  /* 0x0000000cff247e24 */ /* 0x000fe2000f8e00ff */
[----:B------:R-:W-:Y:S01]  /*0f90*/  PRMT R16, RZ, 0x7610, R16 ;  /* 0x00007610ff107816 */ /* 0x000fe20000000010 */
[----:B------:R-:W-:Y:S01]  /*0fa0*/  STL [R1+0x20], R28 ;  /* 0x0000201c01007387 */ /* 0x000fe20000100800 */
[----:B------:R-:W-:Y:S01]  /*0fb0*/  PRMT R21, RZ, 0x7610, R21 ;  /* 0x00007610ff157816 */ /* 0x000fe20000000015 */
[----:B------:R-:W-:-:S02]  /*0fc0*/  IMAD.U32 R46, RZ, RZ, UR12 ;  /* 0x0000000cff2e7e24 */ /* 0x000fc4000f8e00ff */
[----:B------:R-:W1:Y:S02]  /*0fd0*/  FENCE.VIEW.ASYNC.S ;  /* 0x00000000000073c6 */ /* 0x000e640000000000 */
[----:B-1----:R1:W2:Y:S02]  /*0fe0*/  @!UP3 SYNCS.EXCH.64 URZ, [UR8], UR4 ;  /* 0x0000000408ffb5b2 */ /* 0x0022a40008000100 */
[----:B--2---:R-:W-:Y:S01]  /*0ff0*/  BAR.SYNC.DEFER_BLOCKING 0x0 ;  /* 0x0000000000007b1d */ /* 0x004fe20000010000 */
[----:B------:R-:W-:Y:S01]  /*1000*/  IMAD.U32 R34, RZ, RZ, UR12 ;  /* 0x0000000cff227e24 */ /* 0x000fe2000f8e00ff */
[----:B------:R-:W-:Y:S02]  /*1010*/  PRMT R22, RZ, 0x7610, R22 ;  /* 0x00007610ff167816 */ /* 0x000fe40000000016 */
[----:B------:R-:W-:Y:S01]  /*1020*/  PRMT R25, RZ, 0x7610, R25 ;  /* 0x00007610ff197816 */ /* 0x000fe20000000019 */
[----:B------:R-:W-:Y:S01]  /*1030*/  IMAD.U32 R48, RZ, RZ, UR12 ;  /* 0x0000000cff307e24 */ /* 0x000fe2000f8e00ff */
[----:B------:R-:W-:Y:S01]  /*1040*/  PRMT R24, RZ, 0x7610, R24 ;  /* 0x00007610ff187816 */ /* 0x000fe20000000018 */
[----:B------:R-:W-:Y:S01]  /*1050*/  IMAD.U32 R30, RZ, RZ, UR12 ;  /* 0x0000000cff1e7e24 */ /* 0x000fe2000f8e00ff */
[----:B------:R-:W-:Y:S01]  /*1060*/  PRMT R26, RZ, 0x7610, R26 ;  /* 0x00007610ff1a7816 */ /* 0x000fe2000000001a */
[----:B------:R-:W2:Y:S01]  /*1070*/  LDCU UR14, c[0x0][0x3b0] ;  /* 0x00007600ff0e77ac */ /* 0x000ea20008000800 */
[----:B------:R0:W3:Y:S01]  /*1080*/  @P0 LDG.E.U8 R14, desc[UR22][R8.64] ;  /* 0x00000016080e0981 */ /* 0x0000e2000c1e1100 */
[----:B------:R-:W-:-:S02]  /*1090*/  IMAD R39, R12, 0x2, R13 ;  /* 0x000000020c277824 */ /* 0x000fc400078e020d */
[----:B0-----:R-:W-:Y:S02]  /*10a0*/  @P1 IMAD.MOV.U32 R8, RZ, RZ, R19 ;  /* 0x000000ffff081224 */ /* 0x001fe400078e0013 */
[----:B------:R-:W-:-:S05]  /*10b0*/  @P1 IMAD.MOV.U32 R9, RZ, RZ, R27 ;  /* 0x000000ffff091224 */ /* 0x000fca00078e001b */
[----:B------:R0:W4:Y:S01]  /*10c0*/  @P1 LDG.E.U8 R18, desc[UR22][R8.64] ;  /* 0x0000001608121981 */ /* 0x000122000c1e1100 */
[C---:B------:R-:W-:Y:S01]  /*10d0*/  LOP3.LUT R15, R2.reuse, 0x10, RZ, 0xfc, !PT ;  /* 0x00000010020f7812 */ /* 0x040fe200078efcff */
[----:B------:R-:W-:Y:S01]  /*10e0*/  IMAD.U32 R11, RZ, RZ, UR12 ;  /* 0x0000000cff0b7e24 */ /* 0x000fe2000f8e00ff */
[----:B------:R-:W-:Y:S02]  /*10f0*/  LOP3.LUT R12, R2, 0x18, RZ, 0xfc, !PT ;  /* 0x00000018020c7812 */ /* 0x000fe400078efcff */
[----:B0-----:R-:W-:Y:S01]  /*1100*/  IADD3 R8, P4, PT, R13, R10, RZ ;  /* 0x0000000a0d087210 */ /* 0x001fe20007f9e0ff */
[----:B------:R-:W-:Y:S01]  /*1110*/  IMAD.U32 R9, RZ, RZ, UR12 ;  /* 0x0000000cff097e24 */ /* 0x000fe2000f8e00ff */
[----:B---3--:R0:W-:Y:S01]  /*1120*/  @P0 STL [R1+0x1d8], R14 ;  /* 0x0001d80e01000387 */ /* 0x0081e20000100800 */
[----:B------:R-:W-:-:S03]  /*1130*/  PLOP3.LUT P0, PT, PT, PT, UP1, 0x80, 0x8 ;  /* 0x000000000008781c */ /* 0x000fc60003f0f018 */
[----:B------:R3:W-:Y:S01]  /*1140*/  STL [R1+0x40], R27 ;  /* 0x0000401b01007387 */ /* 0x0007e20000100800 */
[----:B0-----:R-:W-:-:S04]  /*1150*/  IMAD.U32 R14, RZ, RZ, UR12 ;  /* 0x0000000cff0e7e24 */ /* 0x001fc8000f8e00ff */
[----:B------:R-:W-:Y:S01]  /*1160*/  IMAD R19, R14, 0x2, R39 ;  /* 0x000000020e137824 */ /* 0x000fe200078e0227 */
[----:B------:R-:W-:Y:S01]  /*1170*/  ISETP.LT.AND P0, PT, R15, UR15, P0 ;  /* 0x0000000f0f007c0c */ /* 0x000fe20008701270 */
[----:B----4-:R0:W-:Y:S02]  /*1180*/  @P1 STL [R1+0x1e0], R18 ;  /* 0x0001e01201001387 */ /* 0x0101e40000100800 */
[----:B------:R-:W-:Y:S01]  /*1190*/  IMAD R42, R42, 0x2, R19 ;  /* 0x000000022a2a7824 */ /* 0x000fe200078e0213 */
[----:B------:R-:W-:-:S03]  /*11a0*/  PLOP3.LUT P1, PT, PT, PT, UP1, 0x80, 0x8 ;  /* 0x000000000008781c */ /* 0x000fc60003f2f018 */
[----:B------:R-:W-:Y:S01]  /*11b0*/  IMAD R11, R11, 0x2, R42 ;  /* 0x000000020b0b7824 */ /* 0x000fe200078e022a */
[----:B------:R-:W-:Y:S02]  /*11c0*/  ISETP.LT.AND P1, PT, R12, UR15, P1 ;  /* 0x0000000f0c007c0c */ /* 0x000fe40008f21270 */
[----:B------:R-:W-:Y:S01]  /*11d0*/  LEA.HI.X.SX32 R14, R13, R6, 0x1, P4 ;  /* 0x000000060d0e7211 */ /* 0x000fe200020f0eff */
[----:B------:R-:W-:Y:S01]  /*11e0*/  IMAD R38, R38, 0x2, R11 ;  /* 0x0000000226267824 */ /* 0x000fe200078e020b */
[----:B---3--:R-:W-:-:S03]  /*11f0*/  IADD3 R27, P5, PT, R11, R10, RZ ;  /* 0x0000000a0b1b7210 */ /* 0x008fc60007fbe0ff */
[----:B0-----:R-:W-:Y:S01]  /*1200*/  IMAD R18, R9, 0x2, R38 ;  /* 0x0000000209127824 */ /* 0x001fe200078e0226 */
[----:B------:R-:W-:Y:S01]  /*1210*/  LEA.HI.X.SX32 R28, R11, R6, 0x1, P5 ;  /* 0x000000060b1c7211 */ /* 0x000fe200028f0eff */
[----:B------:R-:W-:Y:S01]  /*1220*/  @P0 IMAD.MOV.U32 R9, RZ, RZ, R14 ;  /* 0x000000ffff090224 */ /* 0x000fe200078e000e */
[----:B------:R0:W-:Y:S04]  /*1230*/  STL [R1+0x64], R8 ;  /* 0x0000640801007387 */ /* 0x0001e80000100800 */
[----:B------:R0:W3:Y:S02]  /*1240*/  @P0 LDG.E.U8 R29, desc[UR22][R8.64] ;  /* 0x00000016081d0981 */ /* 0x0000e4000c1e1100 */
[----:B0-----:R-:W-:Y:S02]  /*1250*/  @P1 IMAD.MOV.U32 R8, RZ, RZ, R27 ;  /* 0x000000ffff081224 */ /* 0x001fe400078e001b */
[----:B------:R-:W-:-:S05]  /*1260*/  @P1 IMAD.MOV.U32 R9, RZ, RZ, R28 ;  /* 0x000000ffff091224 */ /* 0x000fca00078e001c */
[----:B------:R0:W4:Y:S01]  /*1270*/  @P1 LDG.E.U8 R17, desc[UR22][R8.64] ;  /* 0x0000001608111981 */ /* 0x000122000c1e1100 */
[----:B------:R-:W-:Y:S02]  /*1280*/  IMAD.U32 R15, RZ, RZ, UR12 ;  /* 0x0000000cff0f7e24 */ /* 0x000fe4000f8e00ff */
[----:B------:R-:W-:Y:S02]  /*1290*/  IMAD.U32 R12, RZ, RZ, UR12 ;  /* 0x0000000cff0c7e24 */ /* 0x000fe4000f8e00ff */
[----:B------:R-:W-:Y:S01]  /*12a0*/  IMAD R13, R15, 0x4, R18 ;  /* 0x000000040f0d7824 */ /* 0x000fe200078e0212 */
[----:B------:R0:W-:Y:S03]  /*12b0*/  STL [R1+0x84], R27 ;  /* 0x0000841b01007387 */ /* 0x0001e60000100800 */
[----:B------:R-:W-:Y:S01]  /*12c0*/  IMAD R37, R12, 0x2, R13 ;  /* 0x000000020c257824 */ /* 0x000fe200078e020d */
[----:B------:R1:W-:Y:S01]  /*12d0*/  STL [R1+0x60], R14 ;  /* 0x0000600e01007387 */ /* 0x0003e20000100800 */
[----:B------:R-:W-:-:S02]  /*12e0*/  PLOP3.LUT P0, PT, PT, PT, UP1, 0x80, 0x8 ;  /* 0x000000000008781c */ /* 0x000fc40003f0f018 */
[----:B0-----:R-:W-:Y:S01]  /*12f0*/  LOP3.LUT R27, R2, 0x20, RZ, 0xfc, !PT ;  /* 0x00000020021b7812 */ /* 0x001fe200078efcff */
[----:B-1----:R-:W-:-:S04]  /*1300*/  IMAD.U32 R14, RZ, RZ, UR12 ;  /* 0x0000000cff0e7e24 */ /* 0x002fc8000f8e00ff */
[----:B------:R-:W-:Y:S01]  /*1310*/  IMAD R15, R14, 0x2, R37 ;  /* 0x000000020e0f7824 */ /* 0x000fe200078e0225 */
[----:B------:R0:W-:Y:S01]  /*1320*/  STL [R1+0x80], R28 ;  /* 0x0000801c01007387 */ /* 0x0001e20000100800 */
[----:B------:R-:W-:Y:S02]  /*1330*/  ISETP.LT.AND P0, PT, R27, UR15, P0 ;  /* 0x0000000f1b007c0c */ /* 0x000fe40008701270 */
[----:B------:R-:W-:Y:S01]  /*1340*/  IMAD R43, R12, 0x2, R15 ;  /* 0x000000020c2b7824 */ /* 0x000fe200078e020f */
[----:B------:R-:W-:Y:S02]  /*1350*/  IADD3 R8, P4, PT, R13, R10, RZ ;  /* 0x0000000a0d087210 */ /* 0x000fe40007f9e0ff */
[----:B------:R-:W-:Y:S01]  /*1360*/  PLOP3.LUT P1, PT, PT, PT, UP1, 0x80, 0x8 ;  /* 0x000000000008781c */ /* 0x000fe20003f2f018 */
[----:B------:R-:W-:Y:S02]  /*1370*/  IMAD R11, R14, 0x2, R43 ;  /* 0x000000020e0b7824 */ /* 0x000fe400078e022b */
[----:B------:R-:W-:-:S02]  /*1380*/  IMAD.U32 R9, RZ, RZ, UR12 ;  /* 0x0000000cff097e24 */ /* 0x000fc4000f8e00ff */
[----:B------:R-:W-:Y:S01]  /*1390*/  IMAD R36, R36, 0x2, R11 ;  /* 0x0000000224247824 */ /* 0x000fe200078e020b */
[----:B------:R-:W-:-:S03]  /*13a0*/  IADD3 R27, P5, PT, R11, R10, RZ ;  /* 0x0000000a0b1b7210 */ /* 0x000fc60007fbe0ff */
[----:B------:R-:W-:Y:S01]  /*13b0*/  IMAD R14, R9, 0x2, R36 ;  /* 0x00000002090e7824 */ /* 0x000fe200078e0224 */
[----:B0-----:R-:W-:Y:S01]  /*13c0*/  LEA.HI.X.SX32 R28, R11, R6, 0x1, P5 ;  /* 0x000000060b1c7211 */ /* 0x001fe200028f0eff */
[----:B----4-:R0:W-:Y:S04]  /*13d0*/  STL [R1+0x21c], R17 ;  /* 0x00021c1101007387 */ /* 0x0101e80000100800 */
[----:B------:R-:W-:Y:S01]  /*13e0*/  STL [R1+0xa4], R8 ;  /* 0x0000a40801007387 */ /* 0x000fe20000100800 */
[----:B0-----:R-:W-:-:S03]  /*13f0*/  LOP3.LUT R17, R2, 0x28, RZ, 0xfc, !PT ;  /* 0x0000002802117812 */ /* 0x001fc600078efcff */
[----:B---3--:R0:W-:Y:S01]  /*1400*/  STL [R1+0x1dc], R29 ;  /* 0x0001dc1d01007387 */ /* 0x0081e20000100800 */
[----:B------:R-:W-:Y:S02]  /*1410*/  ISETP.LT.AND P1, PT, R17, UR15, P1 ;  /* 0x0000000f11007c0c */ /* 0x000fe40008f21270 */
[----:B0-----:R-:W-:-:S05]  /*1420*/  LEA.HI.X.SX32 R29, R13, R6, 0x1, P4 ;  /* 0x000000060d1d7211 */ /* 0x001fca00020f0eff */
[----:B------:R-:W-:-:S05]  /*1430*/  @P0 IMAD.MOV.U32 R9, RZ, RZ, R29 ;  /* 0x000000ffff090224 */ /* 0x000fca00078e001d */
[----:B------:R0:W3:Y:S02]  /*1440*/  @P0 LDG.E.U8 R16, desc[UR22][R8.64] ;  /* 0x0000001608100981 */ /* 0x0000e4000c1e1100 */
[----:B0-----:R-:W-:Y:S02]  /*1450*/  @P1 IMAD.MOV.U32 R8, RZ, RZ, R27 ;  /* 0x000000ffff081224 */ /* 0x001fe400078e001b */
[----:B------:R-:W-:-:S05]  /*1460*/  @P1 IMAD.MOV.U32 R9, RZ, RZ, R28 ;  /* 0x000000ffff091224 */ /* 0x000fca00078e001c */
[----:B------:R0:W4:Y:S01]  /*1470*/  @P1 LDG.E.U8 R21, desc[UR22][R8.64] ;  /* 0x0000001608151981 */ /* 0x000122000c1e1100 */
[----:B------:R-:W-:-:S03]  /*1480*/  IMAD.U32 R17, RZ, RZ, UR12 ;  /* 0x0000000cff117e24 */ /* 0x000fc6000f8e00ff */
[----:B------:R-:W-:Y:S01]  /*1490*/  STL [R1+0x4c4], R27 ;  /* 0x0004c41b01007387 */ /* 0x000fe20000100800 */
[----:B------:R-:W-:-:S03]  /*14a0*/  IMAD R17, R17, 0x4, R14 ;  /* 0x0000000411117824 */ /* 0x000fc600078e020e */
[----:B------:R1:W-:Y:S01]  /*14b0*/  STL [R1+0xa0], R29 ;  /* 0x0000a01d01007387 */ /* 0x0003e20000100800 */
[----:B------:R-:W-:Y:S01]  /*14c0*/  IMAD R35, R12, 0x2, R17 ;  /* 0x000000020c237824 */ /* 0x000fe200078e0211 */
[----:B------:R-:W-:Y:S01]  /*14d0*/  PLOP3.LUT P0, PT, PT, PT, UP1, 0x80, 0x8 ;  /* 0x000000000008781c */ /* 0x000fe20003f0f018 */
[----:B------:R-:W-:Y:S01]  /*14e0*/  IMAD.U32 R11, RZ, RZ, UR12 ;  /* 0x0000000cff0b7e24 */ /* 0x000fe2000f8e00ff */
[----:B------:R-:W-:Y:S02]  /*14f0*/  LOP3.LUT R12, R2, 0x38, RZ, 0xfc, !PT ;  /* 0x00000038020c7812 */ /* 0x000fe400078efcff */
[----:B------:R-:W-:Y:S02]  /*1500*/  PLOP3.LUT P1, PT, PT, PT, UP1, 0x80, 0x8 ;  /* 0x000000000008781c */ /* 0x000fe40003f2f018 */
[C---:B0-----:R-:W-:Y:S02]  /*1510*/  IADD3 R8, P4, PT, R17.reuse, R10, RZ ;  /* 0x0000000a11087210 */ /* 0x041fe40007f9e0ff */
[----:B------:R-:W-:Y:S01]  /*1520*/  ISETP.LT.AND P1, PT, R12, UR15, P1 ;  /* 0x0000000f0c007c0c */ /* 0x000fe20008f21270 */
[----:B------:R-:W-:Y:S01]  /*1530*/  IMAD.U32 R9, RZ, RZ, UR12 ;  /* 0x0000000cff097e24 */ /* 0x000fe2000f8e00ff */
[----:B-1----:R-:W-:Y:S01]  /*1540*/  LEA.HI.X.SX32 R29, R17, R6, 0x1, P4 ;  /* 0x00000006111d7211 */ /* 0x002fe200020f0eff */
[----:B---3--:R0:W-:Y:S04]  /*1550*/  STL [R1+0x218], R16 ;  /* 0x0002181001007387 */ /* 0x0081e80000100800 */
[----:B------:R-:W-:Y:S01]  /*1560*/  STL [R1+0x4c0], R28 ;  /* 0x0004c01c01007387 */ /* 0x000fe20000100800 */
[----:B0-----:R-:W-:-:S04]  /*1570*/  IMAD.U32 R16, RZ, RZ, UR12 ;  /* 0x0000000cff107e24 */ /* 0x001fc8000f8e00ff */
[----:B------:R-:W-:Y:S01]  /*1580*/  IMAD R13, R16, 0x2, R35 ;  /* 0x00000002100d7824 */ /* 0x000fe200078e0223 */
[----:B----4-:R0:W-:Y:S03]  /*1590*/  STL [R1+0x29c], R21 ;  /* 0x00029c1501007387 */ /* 0x0101e60000100800 */
[----:B------:R-:W-:Y:S01]  /*15a0*/  IMAD R46, R46, 0x2, R13 ;  /* 0x000000022e2e7824 */ /* 0x000fe200078e020d */
[----:B0-----:R-:W-:-:S04]  /*15b0*/  LOP3.LUT R21, R2, 0x30, RZ, 0xfc, !PT ;  /* 0x0000003002157812 */ /* 0x001fc800078efcff */
[----:B------:R-:W-:Y:S01]  /*15c0*/  ISETP.LT.AND P0, PT, R21, UR15, P0 ;  /* 0x0000000f15007c0c */ /* 0x000fe20008701270 */
[----:B------:R-:W-:-:S04]  /*15d0*/  IMAD R11, R11, 0x2, R46 ;  /* 0x000000020b0b7824 */ /* 0x000fc800078e022e */
[----:B------:R-:W-:Y:S01]  /*15e0*/  IMAD R34, R34, 0x2, R11 ;  /* 0x0000000222227824 */ /* 0x000fe200078e020b */
[----:B------:R-:W-:-:S03]  /*15f0*/  IADD3 R27, P5, PT, R11, R10, RZ ;  /* 0x0000000a0b1b7210 */ /* 0x000fc60007fbe0ff */
[----:B------:R-:W-:Y:S01]  /*1600*/  IMAD R12, R9, 0x2, R34 ;  /* 0x00000002090c7824 */ /* 0x000fe200078e0222 */
[----:B------:R-:W-:-:S03]  /*1610*/  LEA.HI.X.SX32 R28, R11, R6, 0x1, P5 ;  /* 0x000000060b1c7211 */ /* 0x000fc600028f0eff */
[----:B------:R-:W-:Y:S01]  /*1620*/  @P0 IMAD.MOV.U32 R9, RZ, RZ, R29 ;  /* 0x000000ffff090224 */ /* 0x000fe200078e001d */
[----:B------:R0:W-:Y:S04]  /*1630*/  STL [R1+0x4e4], R8 ;  /* 0x0004e40801007387 */ /* 0x0001e80000100800 */
[----:B------:R0:W3:Y:S02]  /*1640*/  @P0 LDG.E.U8 R22, desc[UR22][R8.64] ;  /* 0x0000001608160981 */ /* 0x0000e4000c1e1100 */
[----:B0-----:R-:W-:Y:S02]  /*1650*/  @P1 IMAD.MOV.U32 R8, RZ, RZ, R27 ;  /* 0x000000ffff081224 */ /* 0x001fe400078e001b */
[----:B------:R-:W-:-:S05]  /*1660*/  @P1 IMAD.MOV.U32 R9, RZ, RZ, R28 ;  /* 0x000000ffff091224 */ /* 0x000fca00078e001c */
[----:B------:R-:W4:Y:S01]  /*1670*/  @P1 LDG.E.U8 R25, desc[UR22][R8.64] ;  /* 0x0000001608191981 */ /* 0x000f22000c1e1100 */
[----:B------:R-:W-:-:S03]  /*1680*/  IMAD.U32 R21, RZ, RZ, UR12 ;  /* 0x0000000cff157e24 */ /* 0x000fc6000f8e00ff */
[----:B------:R-:W-:Y:S01]  /*1690*/  STL [R1+0x504], R27 ;  /* 0x0005041b01007387 */ /* 0x000fe20000100800 */
[----:B------:R-:W-:-:S03]  /*16a0*/  IMAD R17, R21, 0x4, R12 ;  /* 0x0000000415117824 */ /* 0x000fc600078e020c */
[----:B------:R0:W-:Y:S01]  /*16b0*/  STL [R1+0x4e0], R29 ;  /* 0x0004e01d01007387 */ /* 0x0001e20000100800 */
[----:B------:R-:W-:Y:S01]  /*16c0*/  PLOP3.LUT P0, PT, PT, PT, UP1, 0x80, 0x8 ;  /* 0x000000000008781c */ /* 0x000fe20003f0f018 */
[----:B------:R-:W-:Y:S01]  /*16d0*/  IMAD R31, R16, 0x2, R17 ;  /* 0x00000002101f7824 */ /* 0x000fe200078e0211 */
[----:B------:R-:W-:Y:S02]  /*16e0*/  LOP3.LUT R16, R2, 0x48, RZ, 0xfc, !PT ;  /* 0x0000004802107812 */ /* 0x000fe400078efcff */
[----:B------:R-:W-:-:S04]  /*16f0*/  PLOP3.LUT P1, PT, PT, PT, UP1, 0x80, 0x8 ;  /* 0x000000000008781c */ /* 0x000fc80003f2f018 */
[----:B------:R-:W-:Y:S02]  /*1700*/  ISETP.LT.AND P1, PT, R16, UR15, P1 ;  /* 0x0000000f10007c0c */ /* 0x000fe40008f21270 */
[----:B------:R-:W-:-:S04]  /*1710*/  IADD3 R16, P4, PT, R17, R10, RZ ;  /* 0x0000000a11107210 */ /* 0x000fc80007f9e0ff */
[----:B0-----:R-:W-:Y:S01]  /*1720*/  LEA.HI.X.SX32 R29, R17, R6, 0x1, P4 ;  /* 0x00000006111d7211 */ /* 0x001fe200020f0eff */
[----:B---3--:R0:W-:Y:S04]  /*1730*/  STL [R1+0x258], R22 ;  /* 0x0002581601007387 */ /* 0x0081e80000100800 */
[----:B------:R-:W-:Y:S01]  /*1740*/  STL [R1+0x500], R28 ;  /* 0x0005001c01007387 */ /* 0x000fe20000100800 */
[----:B0-----:R-:W-:-:S03]  /*1750*/  IMAD.U32 R22, RZ, RZ, UR12 ;  /* 0x0000000cff167e24 */ /* 0x001fc6000f8e00ff */
[----:B----4-:R0:W-:Y:S02]  /*1760*/  STL [R1+0x2dc], R25 ;  /* 0x0002dc1901007387 */ /* 0x0101e40000100800 */
[----:B0-----:R-:W-:-:S04]  /*1770*/  LOP3.LUT R25, R2, 0x40, RZ, 0xfc, !PT ;  /* 0x0000004002197812 */ /* 0x001fc800078efcff */
[----:B------:R-:W-:Y:S01]  /*1780*/  ISETP.LT.AND P0, PT, R25, UR15, P0 ;  /* 0x0000000f19007c0c */ /* 0x000fe20008701270 */
[----:B------:R-:W-:-:S04]  /*1790*/  IMAD R11, R22, 0x2, R31 ;  /* 0x00000002160b7824 */ /* 0x000fc800078e021f */
[----:B------:R-:W-:-:S04]  /*17a0*/  IMAD R48, R48, 0x2, R11 ;  /* 0x0000000230307824 */ /* 0x000fc800078e020b */
[----:B------:R-:W-:-:S04]  /*17b0*/  IMAD R21, R21, 0x2, R48 ;  /* 0x0000000215157824 */ /* 0x000fc800078e0230 */
[----:B------:R-:W-:Y:S01]  /*17c0*/  @P0 IMAD.MOV.U32 R17, RZ, RZ, R29 ;  /* 0x000000ffff110224 */ /* 0x000fe200078e001d */
[----:B------:R-:W-:-:S04]  /*17d0*/  IADD3 R27, P5, PT, R21, R10, RZ ;  /* 0x0000000a151b7210 */ /* 0x000fc80007fbe0ff */
[----:B------:R0:W3:Y:S01]  /*17e0*/  @P0 LDG.E.U8 R24, desc[UR22][R16.64] ;  /* 0x0000001610180981 */ /* 0x0000e2000c1e1100 */
[----:B------:R-:W-:-:S03]  /*17f0*/  LEA.HI.X.SX32 R28, R21, R6, 0x1, P5 ;  /* 0x00000006151c7211 */ /* 0x000fc600028f0eff */
[----:B------:R1:W-:Y:S02]  /*1800*/  STL [R1+0x524], R16 ;  /* 0x0005241001007387 */ /* 0x0003e40000100800 */
[----:B0-----:R-:W-:Y:S02]  /*1810*/  @P1 IMAD.MOV.U32 R17, RZ, RZ, R28 ;  /* 0x000000ffff111224 */ /* 0x001fe400078e001c */
[----:B-1----:R-:W-:-:S05]  /*1820*/  @P1 IMAD.MOV.U32 R16, RZ, RZ, R27 ;  /* 0x000000ffff101224 */ /* 0x002fca00078e001b */
[----:B------:R0:W4:Y:S01]  /*1830*/  @P1 LDG.E.U8 R26, desc[UR22][R16.64] ;  /* 0x00000016101a1981 */ /* 0x000122000c1e1100 */
[----:B------:R-:W-:Y:S02]  /*1840*/  IMAD.U32 R9, RZ, RZ, UR12 ;  /* 0x0000000cff097e24 */ /* 0x000fe4000f8e00ff */
[----:B------:R-:W-:Y:S02]  /*1850*/  IMAD R30, R30, 0x2, R21 ;  /* 0x000000021e1e7824 */ /* 0x000fe400078e0215 */
[----:B------:R-:W-:Y:S02]  /*1860*/  IMAD.U32 R25, RZ, RZ, UR12 ;  /* 0x0000000cff197e24 */ /* 0x000fe4000f8e00ff */
[----:B------:R-:W-:Y:S01]  /*1870*/  IMAD R8, R9, 0x2, R30 ;  /* 0x0000000209087824 */ /* 0x000fe200078e021e */
[----:B------:R-:W-:Y:S03]  /*1880*/  STL [R1+0x544], R27 ;  /* 0x0005441b01007387 */ /* 0x000fe60000100800 */
[----:B------:R-:W-:Y:S01]  /*1890*/  IMAD R25, R25, 0x4, R8 ;  /* 0x0000000419197824 */ /* 0x000fe200078e0208 */
[----:B------:R1:W-:Y:S01]  /*18a0*/  STL [R1+0x520], R29 ;  /* 0x0005201d01007387 */ /* 0x0003e20000100800 */
[----:B------:R-:W-:-:S02]  /*18b0*/  LOP3.LUT R21, R2, 0x50, RZ, 0xfc, !PT ;  /* 0x0000005002157812 */ /* 0x000fc400078efcff */
[----:B-1----:R-:W-:Y:S01]  /*18c0*/  IMAD R29, R22, 0x2, R25 ;  /* 0x00000002161d7824 */ /* 0x002fe200078e0219 */
[----:B------:R-:W-:-:S04]  /*18d0*/  PLOP3.LUT P0, PT, PT, PT, UP1, 0x80, 0x8 ;  /* 0x000000000008781c */ /* 0x000fc80003f0f018 */
[----:B------:R-:W-:Y:S01]  /*18e0*/  ISETP.LT.AND P0, PT, R21, UR15, P0 ;  /* 0x0000000f15007c0c */ /* 0x000fe20008701270 */
[----:B------:R-:W-:Y:S01]  /*18f0*/  IMAD.U32 R21, RZ, RZ, UR12 ;  /* 0x0000000cff157e24 */ /* 0x000fe2000f8e00ff */
[----:B------:R-:W-:Y:S02]  /*1900*/  PLOP3.LUT P1, PT, PT, PT, UP1, 0x80, 0x8 ;  /* 0x000000000008781c */ /* 0x000fe40003f2f018 */
[----:B0-----:R-:W-:Y:S01]  /*1910*/  IADD3 R17, P4, PT, R25, R10, RZ ;  /* 0x0000000a19117210 */ /* 0x001fe20007f9e0ff */
[----:B------:R-:W-:Y:S01]  /*1920*/  IMAD.U32 R16, RZ, RZ, UR12 ;  /* 0x0000000cff107e24 */ /* 0x000fe2000f8e00ff */
[----:B------:R-:W-:Y:S01]  /*1930*/  PRMT R67, RZ, 0x7610, R67 ;  /* 0x00007610ff437816 */ /* 0x000fe20000000043 */
[----:B---3--:R0:W-:Y:S02]  /*1940*/  STL [R1+0x25c], R24 ;  /* 0x00025c1801007387 */ /* 0x0081e40000100800 */
[----:B0-----:R-:W-:-:S04]  /*1950*/  IMAD.U32 R24, RZ, RZ, UR12 ;  /* 0x0000000cff187e24 */ /* 0x001fc8000f8e00ff */
[----:B------:R-:W-:Y:S01]  /*1960*/  IMAD R9, R24, 0x2, R29 ;  /* 0x0000000218097824 */ /* 0x000fe200078e021d */
[----:B------:R0:W-:Y:S03]  /*1970*/  STL [R1+0x540], R28 ;  /* 0x0005401c01007387 */ /* 0x0001e60000100800 */
[----:B------:R-:W-:Y:S01]  /*1980*/  IMAD R47, R22, 0x2, R9 ;  /* 0x00000002162f7824 */ /* 0x000fe200078e0209 */
[----:B----4-:R1:W-:Y:S03]  /*1990*/  STL [R1+0x31c], R26 ;  /* 0x00031c1a01007387 */ /* 0x0103e60000100800 */
[----:B------:R-:W-:Y:S02]  /*19a0*/  IMAD R27, R24, 0x2, R47 ;  /* 0x00000002181b7824 */ /* 0x000fe400078e022f */
[----:B0-----:R-:W-:Y:S01]  /*19b0*/  IMAD.U32 R28, RZ, RZ, UR12 ;  /* 0x0000000cff1c7e24 */ /* 0x001fe2000f8e00ff */
[----:B-1----:R-:W-:-:S03]  /*19c0*/  LOP3.LUT R26, R2, 0x58, RZ, 0xfc, !PT ;  /* 0x00000058021a7812 */ /* 0x002fc600078efcff */
[----:B------:R-:W-:Y:S01]  /*19d0*/  IMAD R28, R28, 0x2, R27 ;  /* 0x000000021c1c7824 */ /* 0x000fe200078e021b */
[----:B------:R-:W-:Y:S02]  /*19e0*/  LEA.HI.X.SX32 R22, R25, R6, 0x1, P4 ;  /* 0x0000000619167211 */ /* 0x000fe400020f0eff */
[----:B------:R-:W-:Y:S01]  /*19f0*/  ISETP.LT.AND P1, PT, R26, UR15, P1 ;  /* 0x0000000f1a007c0c */ /* 0x000fe20008f21270 */
[----:B------:R-:W-:Y:S01]  /*1a00*/  IMAD R21, R21, 0x2, R28 ;  /* 0x0000000215157824 */ /* 0x000fe200078e021c */
[C---:B------:R-:W-:Y:S01]  /*1a10*/  IADD3 R33, P5, PT, R27.reuse, R10, RZ ;  /* 0x0000000a1b217210 */ /* 0x040fe20007fbe0ff */
[----:B------:R0:W-:Y:S02]  /*1a20*/  STL [R1+0x564], R17 ;  /* 0x0005641101007387 */ /* 0x0001e40000100800 */
[----:B------:R-:W-:Y:S02]  /*1a30*/  IMAD R25, R16, 0x4, R21 ;  /* 0x0000000410197824 */ /* 0x000fe400078e0215 */
[----:B------:R-:W-:Y:S01]  /*1a40*/  @P0 IMAD.MOV.U32 R16, RZ, RZ, R17 ;  /* 0x000000ffff100224 */ /* 0x000fe200078e0011 */
[----:B------:R-:W-:Y:S01]  /*1a50*/  LEA.HI.X.SX32 R45, R27, R6, 0x1, P5 ;  /* 0x000000061b2d7211 */ /* 0x000fe200028f0eff */
[----:B0-----:R-:W-:Y:S01]  /*1a60*/  @P0 IMAD.MOV.U32 R17, RZ, RZ, R22 ;  /* 0x000000ffff110224 */ /* 0x001fe200078e0016 */
[----:B------:R-:W-:-:S04]  /*1a70*/  PRMT R24, RZ, 0x7610, R24 ;  /* 0x00007610ff187816 */ /* 0x000fc80000000018 */
[----:B------:R0:W3:Y:S02]  /*1a80*/  @P0 LDG.E.U8 R67, desc[UR22][R16.64] ;  /* 0x0000001610430981 */ /* 0x0000e4000c1e1100 */
[----:B0-----:R-:W-:Y:S02]  /*1a90*/  @P1 IMAD.MOV.U32 R16, RZ, RZ, R33 ;  /* 0x000000ffff101224 */ /* 0x001fe400078e0021 */
[----:B------:R-:W-:-:S05]  /*1aa0*/  @P1 IMAD.MOV.U32 R17, RZ, RZ, R45 ;  /* 0x000000ffff111224 */ /* 0x000fca00078e002d */
[----:B------:R0:W4:Y:S01]  /*1ab0*/  @P1 LDG.E.U8 R24, desc[UR22][R16.64] ;  /* 0x0000001610181981 */ /* 0x000122000c1e1100 */
[----:B------:R-:W-:-:S03]  /*1ac0*/  IMAD.U32 R26, RZ, RZ, UR12 ;  /* 0x0000000cff1a7e24 */ /* 0x000fc6000f8e00ff */
[----:B------:R-:W-:Y:S01]  /*1ad0*/  STL [R1+0x58c], R33 ;  /* 0x00058c2101007387 */ /* 0x000fe20000100800 */
[----:B------:R-:W-:-:S03]  /*1ae0*/  IMAD R26, R26, 0x2, R25 ;  /* 0x000000021a1a7824 */ /* 0x000fc600078e0219 */
[----:B------:R1:W-:Y:S04]  /*1af0*/  STL [R1+0x560], R22 ;  /* 0x0005601601007387 */ /* 0x0003e80000100800 */
[----:B------:R0:W-:Y:S01]  /*1b00*/  STL [R1+0x588], R45 ;  /* 0x0005882d01007387 */ /* 0x0001e20000100800 */
[----:B-1----:R-:W-:Y:S02]  /*1b10*/  IMAD.U32 R22, RZ, RZ, UR12 ;  /* 0x0000000cff167e24 */ /* 0x002fe4000f8e00ff */
[----:B0-----:R-:W-:Y:S02]  /*1b20*/  IMAD.U32 R45, RZ, RZ, UR12 ;  /* 0x0000000cff2d7e24 */ /* 0x001fe4000f8e00ff */
[----:B------:R-:W-:Y:S02]  /*1b30*/  IMAD R22, R22, 0x2, R26 ;  /* 0x0000000216167824 */ /* 0x000fe400078e021a */
[----:B------:R-:W-:-:S02]  /*1b40*/  IMAD.U32 R33, RZ, RZ, UR12 ;  /* 0x0000000cff217e24 */ /* 0x000fc4000f8e00ff */
[----:B------:R-:W-:Y:S02]  /*1b50*/  IMAD R45, R45, 0x2, R22 ;  /* 0x000000022d2d7824 */ /* 0x000fe400078e0216 */
[----:B------:R-:W-:Y:S02]  /*1b60*/  IMAD.U32 R27, RZ, RZ, UR12 ;  /* 0x0000000cff1b7e24 */ /* 0x000fe4000f8e00ff */
[----:B------:R-:W-:Y:S01]  /*1b70*/  IMAD R33, R33, 0x2, R45 ;  /* 0x0000000221217824 */ /* 0x000fe200078e022d */
[----:B------:R-:W-:Y:S02]  /*1b80*/  LOP3.LUT R72, R2, 0x60, RZ, 0xfc, !PT ;  /* 0x0000006002487812 */ /* 0x000fe400078efcff */
[----:B------:R-:W-:Y:S01]  /*1b90*/  PLOP3.LUT P0, PT, PT, PT, UP1, 0x80, 0x8 ;  /* 0x000000000008781c */ /* 0x000fe20003f0f018 */
[----:B------:R-:W-:Y:S02]  /*1ba0*/  IMAD R27, R27, 0x2, R33 ;  /* 0x000000021b1b7824 */ /* 0x000fe400078e0221 */
[----:B------:R-:W-:Y:S01]  /*1bb0*/  IMAD.U32 R16, RZ, RZ, UR12 ;  /* 0x0000000cff107e24 */ /* 0x000fe2000f8e00ff */
[----:B------:R-:W-:-:S02]  /*1bc0*/  ISETP.LT.AND P0, PT, R72, UR15, P0 ;  /* 0x0000000f48007c0c */ /* 0x000fc40008701270 */
[----:B------:R-:W-:Y:S02]  /*1bd0*/  LOP3.LUT R68, R2, 0x68, RZ, 0xfc, !PT ;  /* 0x0000006802447812 */ /* 0x000fe400078efcff */
[----:B------:R-:W-:Y:S02]  /*1be0*/  PLOP3.LUT P1, PT, PT, PT, UP1, 0x80, 0x8 ;  /* 0x000000000008781c */ /* 0x000fe40003f2f018 */
[----:B------:R-:W-:Y:S02]  /*1bf0*/  PLOP3.LUT P4, PT, PT, PT, UP1, 0x80, 0x8 ;  /* 0x000000000008781c */ /* 0x000fe40003f8f018 */
[C---:B------:R-:W-:Y:S02]  /*1c00*/  IADD3 R75, P6, PT, R25.reuse, R10, RZ ;  /* 0x0000000a194b7210 */ /* 0x040fe40007fde0ff */
[----:B------:R-:W-:Y:S01]  /*1c10*/  ISETP.LT.AND P1, PT, R68, UR15, P1 ;  /* 0x0000000f44007c0c */ /* 0x000fe20008f21270 */
[----:B------:R-:W-:Y:S01]  /*1c20*/  IMAD.U32 R17, RZ, RZ, UR12 ;  /* 0x0000000cff117e24 */ /* 0x000fe2000f8e00ff */
[----:B------:R-:W-:-:S02]  /*1c30*/  LEA.HI.X.SX32 R76, R25, R6, 0x1, P6 ;  /* 0x00000006194c7211 */ /* 0x000fc400030f0eff */
[C---:B------:R-:W-:Y:S02]  /*1c40*/  IADD3 R72, P5, PT, R33.reuse, R10, RZ ;  /* 0x0000000a21487210 */ /* 0x040fe40007fbe0ff */
[----:B------:R-:W-:Y:S02]  /*1c50*/  PRMT R74, RZ, 0x7610, R74 ;  /* 0x00007610ff4a7816 */ /* 0x000fe4000000004a */
[----:B------:R-:W-:Y:S02]  /*1c60*/  LEA.HI.X.SX32 R73, R33, R6, 0x1, P5 ;  /* 0x0000000621497211 */ /* 0x000fe400028f0eff */
[----:B------:R-:W-:Y:S02]  /*1c70*/  PRMT R70, RZ, 0x7610, R70 ;  /* 0x00007610ff467816 */ /* 0x000fe40000000046 */
[----:B------:R-:W-:Y:S01]  /*1c80*/  PRMT R44, RZ, 0x7610, R44 ;  /* 0x00007610ff2c7816 */ /* 0x000fe2000000002c */
[----:B----4-:R0:W-:Y:S02]  /*1c90*/  STL [R1+0x374], R24 ;  /* 0x0003741801007387 */ /* 0x0101e40000100800 */
[----:B0-----:R-:W-:-:S02]  /*1ca0*/  IMAD.U32 R24, RZ, RZ, UR12 ;  /* 0x0000000cff187e24 */ /* 0x001fc4000f8e00ff */
[----:B---3--:R0:W-:Y:S02]  /*1cb0*/  STL [R1+0x298], R67 ;  /* 0x0002984301007387 */ /* 0x0081e40000100800 */
[----:B------:R-:W-:-:S04]  /*1cc0*/  IMAD R24, R24, 0x2, R27 ;  /* 0x0000000218187824 */ /* 0x000fc800078e021b */
[----:B------:R-:W-:Y:S01]  /*1cd0*/  IMAD R16, R16, 0x4, R24 ;  /* 0x0000000410107824 */ /* 0x000fe200078e0218 */
[----:B0-----:R-:W-:-:S04]  /*1ce0*/  LOP3.LUT R67, R2, 0x70, RZ, 0xfc, !PT ;  /* 0x0000007002437812 */ /* 0x001fc800078efcff */
[----:B------:R-:W-:Y:S02]  /*1cf0*/  ISETP.LT.AND P4, PT, R67, UR15, P4 ;  /* 0x0000000f43007c0c */ /* 0x000fe4000a781270 */
[C---:B------:R-:W-:Y:S01]  /*1d00*/  IADD3 R67, P6, PT, R16.reuse, R10, RZ ;  /* 0x0000000a10437210 */ /* 0x040fe20007fde0ff */
[----:B------:R-:W-:Y:S02]  /*1d10*/  IMAD R25, R17, 0x2, R16 ;  /* 0x0000000211197824 */ /* 0x000fe400078e0210 */
[----:B------:R-:W-:Y:S01]  /*1d20*/  @P0 IMAD.MOV.U32 R17, RZ, RZ, R76 ;  /* 0x000000ffff110224 */ /* 0x000fe200078e004c */
[----:B------:R-:W-:Y:S01]  /*1d30*/  LEA.HI.X.SX32 R68, R16, R6, 0x1, P6 ;  /* 0x0000000610447211 */ /* 0x000fe200030f0eff */
[----:B------:R-:W-:-:S05]  /*1d40*/  @P0 IMAD.MOV.U32 R16, RZ, RZ, R75 ;  /* 0x000000ffff100224 */ /* 0x000fca00078e004b */
[----:B------:R0:W3:Y:S02]  /*1d50*/  @P0 LDG.E.U8 R74, desc[UR22][R16.64] ;  /* 0x00000016104a0981 */ /* 0x0000e4000c1e1100 */
[----:B0-----:R-:W-:Y:S02]  /*1d60*/  @P1 IMAD.MOV.U32 R16, RZ, RZ, R72 ;  /* 0x000000ffff101224 */ /* 0x001fe400078e0048 */
[----:B------:R-:W-:-:S05]  /*1d70*/  @P1 IMAD.MOV.U32 R17, RZ, RZ, R73 ;  /* 0x000000ffff111224 */ /* 0x000fca00078e0049 */
[----:B------:R0:W4:Y:S02]  /*1d80*/  @P1 LDG.E.U8 R70, desc[UR22][R16.64] ;  /* 0x0000001610461981 */ /* 0x000124000c1e1100 */
[----:B0-----:R-:W-:Y:S02]  /*1d90*/  @P4 IMAD.MOV.U32 R16, RZ, RZ, R67 ;  /* 0x000000ffff104224 */ /* 0x001fe400078e0043 */
[----:B------:R-:W-:-:S05]  /*1da0*/  @P4 IMAD.MOV.U32 R17, RZ, RZ, R68 ;  /* 0x000000ffff114224 */ /* 0x000fca00078e0044 */
[----:B------:R0:W2:Y:S04]  /*1db0*/  @P4 LDG.E.U8 R44, desc[UR22][R16.64] ;  /* 0x00000016102c4981 */ /* 0x0000a8000c1e1100 */
[----:B------:R-:W-:Y:S04]  /*1dc0*/  STL [R1+0x5bc], R75 ;  /* 0x0005bc4b01007387 */ /* 0x000fe80000100800 */
[----:B------:R-:W-:Y:S01]  /*1dd0*/  STL [R1+0x5dc], R72 ;  /* 0x0005dc4801007387 */ /* 0x000fe20000100800 */
[----:B0-----:R-:W-:-:S03]  /*1de0*/  IMAD.U32 R16, RZ, RZ, UR12 ;  /* 0x0000000cff107e24 */ /* 0x001fc6000f8e00ff */
[----:B------:R-:W-:Y:S04]  /*1df0*/  STL [R1+0x5a8], R76 ;  /* 0x0005a84c01007387 */ /* 0x000fe80000100800 */
[----:B------:R-:W-:Y:S01]  /*1e00*/  STL [R1+0x5f4], R67 ;  /* 0x0005f44301007387 */ /* 0x000fe20000100800 */
[----:B------:R-:W-:-:S03]  /*1e10*/  IMAD R16, R16, 0x2, R25 ;  /* 0x0000000210107824 */ /* 0x000fc600078e0219 */
[----:B------:R-:W-:Y:S04]  /*1e20*/  STL [R1+0x5d8], R73 ;  /* 0x0005d84901007387 */ /* 0x000fe80000100800 */
[----:B------:R0:W-:Y:S01]  /*1e30*/  STL [R1+0x5f0], R68 ;  /* 0x0005f04401007387 */ /* 0x0001e20000100800 */
[----:B------:R-:W-:Y:S01]  /*1e40*/  IMAD.U32 R33, RZ, RZ, UR12 ;  /* 0x0000000cff217e24 */ /* 0x000fe2000f8e00ff */
[----:B------:R-:W-:Y:S02]  /*1e50*/  PLOP3.LUT P4, PT, PT, PT, UP1, 0x80, 0x8 ;  /* 0x000000000008781c */ /* 0x000fe40003f8f018 */
[----:B0-----:R-:W-:-:S04]  /*1e60*/  LOP3.LUT R68, R2, 0x78, RZ, 0xfc, !PT ;  /* 0x0000007802447812 */ /* 0x001fc800078efcff */
[----:B------:R-:W-:Y:S02]  /*1e70*/  ISETP.LT.AND P4, PT, R68, UR15, P4 ;  /* 0x0000000f44007c0c */ /* 0x000fe4000a781270 */
[C---:B------:R-:W-:Y:S02]  /*1e80*/  LOP3.LUT R67, R2.reuse, 0x2, RZ, 0xfc, !PT ;  /* 0x0000000202437812 */ /* 0x040fe400078efcff */
[----:B------:R-:W-:Y:S01]  /*1e90*/  PLOP3.LUT P0, PT, PT, PT, UP1, 0x80, 0x8 ;  /* 0x000000000008781c */ /* 0x000fe20003f0f018 */
[----:B------:R-:W-:Y:S01]  /*1ea0*/  IMAD.U32 R17, RZ, RZ, UR12 ;  /* 0x0000000cff117e24 */ /* 0x000fe2000f8e00ff */
[----:B------:R-:W-:Y:S02]  /*1eb0*/  LOP3.LUT R68, R2, 0xa, RZ, 0xfc, !PT ;  /* 0x0000000a02447812 */ /* 0x000fe400078efcff */
[----:B------:R-:W-:Y:S02]  /*1ec0*/  ISETP.LT.AND P0, PT, R67, UR15, P0 ;  /* 0x0000000f43007c0c */ /* 0x000fe40008701270 */
[----:B------:R-:W-:-:S02]  /*1ed0*/  PLOP3.LUT P1, PT, PT, PT, UP1, 0x80, 0x8 ;  /* 0x000000000008781c */ /* 0x000fc40003f2f018 */
[----:B------:R-:W-:Y:S02]  /*1ee0*/  IADD3 R67, P6, PT, R32, R10, RZ ;  /* 0x0000000a20437210 */ /* 0x000fe40007fde0ff */
[----:B------:R-:W-:Y:S02]  /*1ef0*/  ISETP.LT.AND P1, PT, R68, UR15, P1 ;  /* 0x0000000f44007c0c */ /* 0x000fe40008f21270 */
[----:B------:R-:W-:Y:S02]  /*1f00*/  PRMT R71, RZ, 0x7610, R71 ;  /* 0x00007610ff477816 */ /* 0x000fe40000000047 */
[----:B------:R-:W-:Y:S02]  /*1f10*/  LEA.HI.X.SX32 R68, R32, R6, 0x1, P6 ;  /* 0x0000000620447211 */ /* 0x000fe400030f0eff */
[----:B------:R-:W-:Y:S01]  /*1f20*/  PRMT R62, RZ, 0x7610, R62 ;  /* 0x00007610ff3e7816 */ /* 0x000fe2000000003e */
[----:B--2---:R0:W-:Y:S02]  /*1f30*/  STL [R1+0x318], R44 ;  /* 0x0003182c01007387 */ /* 0x0041e40000100800 */
[----:B0-----:R-:W-:-:S04]  /*1f40*/  IMAD.U32 R44, RZ, RZ, UR12 ;  /* 0x0000000cff2c7e24 */ /* 0x001fc8000f8e00ff */
[----:B------:R-:W-:-:S04]  /*1f50*/  IMAD R44, R44, 0x2, R16 ;  /* 0x000000022c2c7824 */ /* 0x000fc800078e0210 */
[----:B------:R-:W-:-:S05]  /*1f60*/  IMAD R33, R33, 0x2, R44 ;  /* 0x0000000221217824 */ /* 0x000fca00078e022c */
[----:B------:R-:W-:-:S04]  /*1f70*/  IADD3 R72, P5, PT, R33, R10, RZ ;  /* 0x0000000a21487210 */ /* 0x000fc80007fbe0ff */
[----:B------:R-:W-:Y:S01]  /*1f80*/  LEA.HI.X.SX32 R73, R33, R6, 0x1, P5 ;  /* 0x0000000621497211 */ /* 0x000fe200028f0eff */
[----:B------:R-:W-:Y:S02]  /*1f90*/  IMAD R17, R17, 0x2, R33 ;  /* 0x0000000211117824 */ /* 0x000fe400078e0221 */
[----:B------:R-:W-:Y:S02]  /*1fa0*/  @P4 IMAD.MOV.U32 R32, RZ, RZ, R72 ;  /* 0x000000ffff204224 */ /* 0x000fe400078e0048 */
[----:B------:R-:W-:-:S05]  /*1fb0*/  @P4 IMAD.MOV.U32 R33, RZ, RZ, R73 ;  /* 0x000000ffff214224 */ /* 0x000fca00078e0049 */
[----:B------:R0:W2:Y:S02]  /*1fc0*/  @P4 LDG.E.U8 R71, desc[UR22][R32.64] ;  /* 0x0000001620474981 */ /* 0x0000a4000c1e1100 */
[----:B0-----:R-:W-:Y:S02]  /*1fd0*/  @P0 IMAD.MOV.U32 R32, RZ, RZ, R67 ;  /* 0x000000ffff200224 */ /* 0x001fe400078e0043 */
[----:B------:R-:W-:-:S05]  /*1fe0*/  @P0 IMAD.MOV.U32 R33, RZ, RZ, R68 ;  /* 0x000000ffff210224 */ /* 0x000fca00078e0044 */
[----:B------:R0:W2:Y:S01]  /*1ff0*/  @P0 LDG.E.U8 R62, desc[UR22][R32.64] ;  /* 0x00000016203e0981 */ /* 0x0000a2000c1e1100 */
[----:B------:R-:W-:-:S03]  /*2000*/  PLOP3.LUT P5, PT, PT, PT, UP1, 0x80, 0x8 ;  /* 0x000000000008781c */ /* 0x000fc60003faf018 */
[----:B------:R-:W-:Y:S04]  /*2010*/  STL [R1+0x60c], R72 ;  /* 0x00060c4801007387 */ /* 0x000fe80000100800 */
[----:B---3--:R-:W-:Y:S04]  /*2020*/  STL [R1+0x2d8], R74 ;  /* 0x0002d84a01007387 */ /* 0x008fe80000100800 */
[----:B----4-:R1:W-:Y:S02]  /*2030*/  STL [R1+0x378], R70 ;  /* 0x0003784601007387 */ /* 0x0103e40000100800 */
[----:B-1----:R-:W-:-:S02]  /*2040*/  LOP3.LUT R70, R2, 0x12, RZ, 0xfc, !PT ;  /* 0x0000001202467812 */ /* 0x002fc400078efcff */
[----:B------:R1:W-:Y:S02]  /*2050*/  STL [R1+0x2c], R67 ;  /* 0x00002c4301007387 */ /* 0x0003e40000100800 */
[----:B------:R-:W-:Y:S02]  /*2060*/  ISETP.LT.AND P5, PT, R70, UR15, P5 ;  /* 0x0000000f46007c0c */ /* 0x000fe4000afa1270 */
[-C--:B------:R-:W-:Y:S01]  /*2070*/  IADD3 R70, P4, PT, R40, R10.reuse, RZ ;  /* 0x0000000a28467210 */ /* 0x080fe20007f9e0ff */
[----:B------:R-:W-:Y:S04]  /*2080*/  STL [R1+0x608], R73 ;  /* 0x0006084901007387 */ /* 0x000fe80000100800 */
[----:B------:R3:W-:Y:S01]  /*2090*/  STL [R1+0x28], R68 ;  /* 0x0000284401007387 */ /* 0x0007e20000100800 */
[----:B-1----:R-:W-:-:S03]  /*20a0*/  IADD3 R67, P0, PT, R39, R10, RZ ;  /* 0x0000000a27437210 */ /* 0x002fc60007f1e0ff */
[----:B------:R-:W-:Y:S01]  /*20b0*/  STL [R1+0x4c], R70 ;  /* 0x00004c4601007387 */ /* 0x000fe20000100800 */
[----:B------:R-:W-:Y:S01]  /*20c0*/  PRMT R69, RZ, 0x7610, R69 ;  /* 0x00007610ff457816 */ /* 0x000fe20000000045 */
[----:B0-----:R-:W-:Y:S01]  /*20d0*/  @P1 IMAD.MOV.U32 R32, RZ, RZ, R70 ;  /* 0x000000ffff201224 */ /* 0x001fe200078e0046 */
[-C--:B---3--:R-:W-:Y:S02]  /*20e0*/  LEA.HI.X.SX32 R68, R39, R6.reuse, 0x1, P0 ;  /* 0x0000000627447211 */ /* 0x088fe400000f0eff */
[----:B------:R-:W-:Y:S02]  /*20f0*/  PRMT R66, RZ, 0x7610, R66 ;  /* 0x00007610ff427816 */ /* 0x000fe40000000042 */
[----:B------:R-:W-:Y:S01]  /*2100*/  PRMT R65, RZ, 0x7610, R65 ;  /* 0x00007610ff417816 */ /* 0x000fe20000000041 */
[----:B--2---:R0:W-:Y:S04]  /*2110*/  STL [R1+0x358], R71 ;  /* 0x0003584701007387 */ /* 0x0041e80000100800 */
[----:B------:R-:W-:Y:S01]  /*2120*/  STL [R1+0x6c], R67 ;  /* 0x00006c4301007387 */ /* 0x000fe20000100800 */
[----:B0-----:R-:W-:-:S05]  /*2130*/  LEA.HI.X.SX32 R71, R40, R6, 0x1, P4 ;  /* 0x0000000628477211 */ /* 0x001fca00020f0eff */
[----:B------:R-:W-:Y:S01]  /*2140*/  @P1 IMAD.MOV.U32 R33, RZ, RZ, R71 ;  /* 0x000000ffff211224 */ /* 0x000fe200078e0047 */
[----:B------:R-:W-:Y:S01]  /*2150*/  STL [R1+0x48], R71 ;  /* 0x0000484701007387 */ /* 0x000fe20000100800 */
[----:B------:R-:W-:-:S03]  /*2160*/  PLOP3.LUT P4, PT, PT, PT, UP1, 0x80, 0x8 ;  /* 0x000000000008781c */ /* 0x000fc60003f8f018 */
[----:B------:R0:W-:Y:S04]  /*2170*/  STL [R1+0x35c], R62 ;  /* 0x00035c3e01007387 */ /* 0x0001e80000100800 */
[----:B------:R1:W2:Y:S01]  /*2180*/  @P1 LDG.E.U8 R69, desc[UR22][R32.64] ;  /* 0x0000001620451981 */ /* 0x0002a2000c1e1100 */
[----:B0-----:R-:W-:Y:S01]  /*2190*/  LOP3.LUT R62, R2, 0x1a, RZ, 0xfc, !PT ;  /* 0x0000001a023e7812 */ /* 0x001fe200078efcff */
[----:B-1----:R-:W-:Y:S02]  /*21a0*/  @P5 IMAD.MOV.U32 R32, RZ, RZ, R67 ;  /* 0x000000ffff205224 */ /* 0x002fe400078e0043 */
[----:B------:R-:W-:Y:S01]  /*21b0*/  @P5 IMAD.MOV.U32 R33, RZ, RZ, R68 ;  /* 0x000000ffff215224 */ /* 0x000fe200078e0044 */
[----:B------:R-:W-:-:S04]  /*21c0*/  ISETP.LT.AND P4, PT, R62, UR15, P4 ;  /* 0x0000000f3e007c0c */ /* 0x000fc8000a781270 */
[----:B------:R0:W3:Y:S02]  /*21d0*/  @P5 LDG.E.U8 R66, desc[UR22][R32.64] ;  /* 0x0000001620425981 */ /* 0x0000e4000c1e1100 */
[----:B0-----:R-:W-:-:S04]  /*21e0*/  IADD3 R32, P5, PT, R38, R10, RZ ;  /* 0x0000000a26207210 */ /* 0x001fc80007fbe0ff */
[----:B------:R-:W-:-:S05]  /*21f0*/  LEA.HI.X.SX32 R33, R38, R6, 0x1, P5 ;  /* 0x0000000626217211 */ /* 0x000fca00028f0eff */
[----:B------:R0:W4:Y:S01]  /*2200*/  @P4 LDG.E.U8 R65, desc[UR22][R32.64] ;  /* 0x0000001620414981 */ /* 0x000122000c1e1100 */
[----:B------:R-:W-:Y:S02]  /*2210*/  LOP3.LUT R67, R2, 0x22, RZ, 0xfc, !PT ;  /* 0x0000002202437812 */ /* 0x000fe400078efcff */
[----:B------:R-:W-:Y:S01]  /*2220*/  PLOP3.LUT P1, PT, PT, PT, UP1, 0x80, 0x8 ;  /* 0x000000000008781c */ /* 0x000fe20003f2f018 */
[----:B------:R-:W-:Y:S03]  /*2230*/  STL [R1+0x68], R68 ;  /* 0x0000684401007387 */ /* 0x000fe60000100800 */
[----:B------:R-:W-:Y:S02]  /*2240*/  ISETP.LT.AND P1, PT, R67, UR15, P1 ;  /* 0x0000000f43007c0c */ /* 0x000fe40008f21270 */
[C---:B------:R-:W-:Y:S02]  /*2250*/  IADD3 R67, P6, PT, R37.reuse, R10, RZ ;  /* 0x0000000a25437210 */ /* 0x040fe40007fde0ff */
[----:B------:R-:W-:Y:S01]  /*2260*/  PRMT R64, RZ, 0x7610, R64 ;  /* 0x00007610ff407816 */ /* 0x000fe20000000040 */
[----:B---3--:R-:W-:Y:S04]  /*2270*/  STL [R1+0x368], R66 ;  /* 0x0003684201007387 */ /* 0x008fe80000100800 */
[----:B------:R0:W-:Y:S04]  /*2280*/  STL [R1+0x8c], R32 ;  /* 0x00008c2001007387 */ /* 0x0001e80000100800 */
[----:B------:R1:W-:Y:S04]  /*2290*/  STL [R1+0x88], R33 ;  /* 0x0000882101007387 */ /* 0x0003e80000100800 */
[----:B------:R-:W-:Y:S01]  /*22a0*/  STL [R1+0xac], R67 ;  /* 0x0000ac4301007387 */ /* 0x000fe20000100800 */
[----:B0-----:R-:W-:-:S03]  /*22b0*/  LEA.HI.X.SX32 R32, R37, R6, 0x1, P6 ;  /* 0x0000000625207211 */ /* 0x001fc600030f0eff */
[----:B----4-:R0:W-:Y:S02]  /*22c0*/  STL [R1+0x2f4], R65 ;  /* 0x0002f44101007387 */ /* 0x0101e40000100800 */
[----:B-1----:R-:W-:Y:S02]  /*22d0*/  @P1 IMAD.MOV.U32 R33, RZ, RZ, R32 ;  /* 0x000000ffff211224 */ /* 0x002fe400078e0020 */
[----:B--2---:R-:W-:Y:S01]  /*22e0*/  STL [R1+0x2fc], R69 ;  /* 0x0002fc4501007387 */ /* 0x004fe20000100800 */
[----:B0-----:R-:W-:-:S05]  /*22f0*/  IADD3 R65, P4, PT, R36, R10, RZ ;  /* 0x0000000a24417210 */ /* 0x001fca0007f9e0ff */
[----:B------:R-:W-:Y:S04]  /*2300*/  STL [R1+0x4cc], R65 ;  /* 0x0004cc4101007387 */ /* 0x000fe80000100800 */
[----:B------:R0:W-:Y:S02]  /*2310*/  STL [R1+0xa8], R32 ;  /* 0x0000a82001007387 */ /* 0x0001e40000100800 */
[----:B0-----:R-:W-:-:S05]  /*2320*/  @P1 IMAD.MOV.U32 R32, RZ, RZ, R67 ;  /* 0x000000ffff201224 */ /* 0x001fca00078e0043 */
[----:B------:R0:W2:Y:S01]  /*2330*/  @P1 LDG.E.U8 R64, desc[UR22][R32.64] ;  /* 0x0000001620401981 */ /* 0x0000a2000c1e1100 */
[C---:B------:R-:W-:Y:S02]  /*2340*/  LOP3.LUT R66, R2.reuse, 0x2a, RZ, 0xfc, !PT ;  /* 0x0000002a02427812 */ /* 0x040fe400078efcff */
[----:B------:R-:W-:Y:S02]  /*2350*/  PLOP3.LUT P0, PT, PT, PT, UP1, 0x80, 0x8 ;  /* 0x000000000008781c */ /* 0x000fe40003f0f018 */
[----:B------:R-:W-:Y:S02]  /*2360*/  LOP3.LUT R62, R2, 0x32, RZ, 0xfc, !PT ;  /* 0x00000032023e7812 */ /* 0x000fe400078efcff */
[----:B------:R-:W-:Y:S02]  /*2370*/  ISETP.LT.AND P0, PT, R66, UR15, P0 ;  /* 0x0000000f42007c0c */ /* 0x000fe40008701270 */
[----:B------:R-:W-:Y:S02]  /*2380*/  PLOP3.LUT P5, PT, PT, PT, UP1, 0x80, 0x8 ;  /* 0x000000000008781c */ /* 0x000fe40003faf018 */
[----:B------:R-:W-:-:S02]  /*2390*/  LEA.HI.X.SX32 R66, R36, R6, 0x1, P4 ;  /* 0x0000000624427211 */ /* 0x000fc400020f0eff */
[----:B------:R-:W-:Y:S02]  /*23a0*/  ISETP.LT.AND P5, PT, R62, UR15, P5 ;  /* 0x0000000f3e007c0c */ /* 0x000fe4000afa1270 */
[----:B------:R-:W-:Y:S02]  /*23b0*/  IADD3 R62, P6, PT, R35, R10, RZ ;  /* 0x0000000a233e7210 */ /* 0x000fe40007fde0ff */
[----:B------:R-:W-:-:S03]  /*23c0*/  PRMT R60, RZ, 0x7610, R60 ;  /* 0x00007610ff3c7816 */ /* 0x000fc6000000003c */
[----:B------:R-:W-:Y:S01]  /*23d0*/  STL [R1+0x4ec], R62 ;  /* 0x0004ec3e01007387 */ /* 0x000fe20000100800 */
[----:B0-----:R-:W-:Y:S02]  /*23e0*/  @P0 IMAD.MOV.U32 R32, RZ, RZ, R65 ;  /* 0x000000ffff200224 */ /* 0x001fe400078e0041 */
[----:B------:R-:W-:Y:S01]  /*23f0*/  @P0 IMAD.MOV.U32 R33, RZ, RZ, R66 ;  /* 0x000000ffff210224 */ /* 0x000fe200078e0042 */
[----:B------:R-:W-:Y:S01]  /*2400*/  STL [R1+0x4c8], R66 ;  /* 0x0004c84201007387 */ /* 0x000fe20000100800 */
[----:B------:R-:W-:-:S03]  /*2410*/  PRMT R58, RZ, 0x7610, R58 ;  /* 0x00007610ff3a7816 */ /* 0x000fc6000000003a */
[----:B------:R0:W3:Y:S02]  /*2420*/  @P0 LDG.E.U8 R60, desc[UR22][R32.64] ;  /* 0x00000016203c0981 */ /* 0x0000e4000c1e1100 */
[----:B0-----:R-:W-:Y:S02]  /*2430*/  @P5 IMAD.MOV.U32 R32, RZ, RZ, R62 ;  /* 0x000000ffff205224 */ /* 0x001fe400078e003e */
[----:B--2---:R0:W-:Y:S02]  /*2440*/  STL [R1+0x338], R64 ;  /* 0x0003384001007387 */ /* 0x0041e40000100800 */
[----:B0-----:R-:W-:-:S05]  /*2450*/  LEA.HI.X.SX32 R64, R35, R6, 0x1, P6 ;  /* 0x0000000623407211 */ /* 0x001fca00030f0eff */
[----:B------:R-:W-:-:S05]  /*2460*/  @P5 IMAD.MOV.U32 R33, RZ, RZ, R64 ;  /* 0x000000ffff215224 */ /* 0x000fca00078e0040 */
[----:B------:R0:W2:Y:S01]  /*2470*/  @P5 LDG.E.U8 R58, desc[UR22][R32.64] ;  /* 0x00000016203a5981 */ /* 0x0000a2000c1e1100 */
[----:B------:R-:W-:Y:S02]  /*2480*/  PLOP3.LUT P1, PT, PT, PT, UP1, 0x80, 0x8 ;  /* 0x000000000008781c */ /* 0x000fe40003f2f018 */
[----:B------:R-:W-:Y:S01]  /*2490*/  PLOP3.LUT P0, PT, PT, PT, UP1, 0x80, 0x8 ;  /* 0x000000000008781c */ /* 0x000fe20003f0f018 */
[----:B---3--:R1:W-:Y:S04]  /*24a0*/  STL [R1+0x334], R60 ;  /* 0x0003343c01007387 */ /* 0x0083e80000100800 */
[----:B------:R-:W-:Y:S01]  /*24b0*/  STL [R1+0x4e8], R64 ;  /* 0x0004e84001007387 */ /* 0x000fe20000100800 */
[----:B-1----:R-:W-:-:S04]  /*24c0*/  LOP3.LUT R60, R2, 0x3a, RZ, 0xfc, !PT ;  /* 0x0000003a023c7812 */ /* 0x002fc800078efcff */
[----:B------:R-:W-:Y:S02]  /*24d0*/  ISETP.LT.AND P1, PT, R60, UR15, P1 ;  /* 0x0000000f3c007c0c */ /* 0x000fe40008f21270 */
[----:B0-----:R-:W-:Y:S02]  /*24e0*/  IADD3 R32, P4, PT, R34, R10, RZ ;  /* 0x0000000a22207210 */ /* 0x001fe40007f9e0ff */
[----:B------:R-:W-:Y:S02]  /*24f0*/  LOP3.LUT R60, R2, 0x4a, RZ, 0xfc, !PT ;  /* 0x0000004a023c7812 */ /* 0x000fe400078efcff */
[----:B------:R-:W-:Y:S02]  /*2500*/  PLOP3.LUT P5, PT, PT, PT, UP1, 0x80, 0x8 ;  /* 0x000000000008781c */ /* 0x000fe40003faf018 */
[----:B------:R-:W-:Y:S02]  /*2510*/  PRMT R63, RZ, 0x7610, R63 ;  /* 0x00007610ff3f7816 */ /* 0x000fe4000000003f */
[----:B------:R-:W-:-:S02]  /*2520*/  LEA.HI.X.SX32 R33, R34, R6, 0x1, P4 ;  /* 0x0000000622217211 */ /* 0x000fc400020f0eff */
[----:B------:R-:W-:Y:S02]  /*2530*/  ISETP.LT.AND P5, PT, R60, UR15, P5 ;  /* 0x0000000f3c007c0c */ /* 0x000fe4000afa1270 */
[----:B------:R-:W-:Y:S01]  /*2540*/  PRMT R54, RZ, 0x7610, R54 ;  /* 0x00007610ff367816 */ /* 0x000fe20000000036 */
[----:B------:R0:W3:Y:S04]  /*2550*/  @P1 LDG.E.U8 R63, desc[UR22][R32.64] ;  /* 0x00000016203f1981 */ /* 0x0000e8000c1e1100 */
[----:B--2---:R1:W-:Y:S02]  /*2560*/  STL [R1+0x364], R58 ;  /* 0x0003643a01007387 */ /* 0x0043e40000100800 */
[----:B-1----:R-:W-:-:S04]  /*2570*/  LOP3.LUT R58, R2, 0x42, RZ, 0xfc, !PT ;  /* 0x00000042023a7812 */ /* 0x002fc800078efcff */
[----:B------:R-:W-:Y:S02]  /*2580*/  ISETP.LT.AND P0, PT, R58, UR15, P0 ;  /* 0x0000000f3a007c0c */ /* 0x000fe40008701270 */
[C---:B------:R-:W-:Y:S01]  /*2590*/  IADD3 R58, P6, PT, R31.reuse, R10, RZ ;  /* 0x0000000a1f3a7210 */ /* 0x040fe20007fde0ff */
[----:B------:R0:W-:Y:S03]  /*25a0*/  STL [R1+0x50c], R32 ;  /* 0x00050c2001007387 */ /* 0x0001e60000100800 */
[----:B------:R-:W-:Y:S01]  /*25b0*/  LEA.HI.X.SX32 R60, R31, R6, 0x1, P6 ;  /* 0x000000061f3c7211 */ /* 0x000fe200030f0eff */
[----:B------:R-:W-:Y:S04]  /*25c0*/  STL [R1+0x52c], R58 ;  /* 0x00052c3a01007387 */ /* 0x000fe80000100800 */
[----:B------:R1:W-:Y:S02]  /*25d0*/  STL [R1+0x508], R33 ;  /* 0x0005082101007387 */ /* 0x0003e40000100800 */
[----:B0-----:R-:W-:-:S02]  /*25e0*/  @P0 IMAD.MOV.U32 R32, RZ, RZ, R58 ;  /* 0x000000ffff200224 */ /* 0x001fc400078e003a */
[----:B-1----:R-:W-:-:S05]  /*25f0*/  @P0 IMAD.MOV.U32 R33, RZ, RZ, R60 ;  /* 0x000000ffff210224 */ /* 0x002fca00078e003c */
[----:B------:R-:W2:Y:S01]  /*2600*/  @P0 LDG.E.U8 R54, desc[UR22][R32.64] ;  /* 0x0000001620360981 */ /* 0x000ea2000c1e1100 */
[----:B------:R-:W-:-:S03]  /*2610*/  IADD3 R31, P1, PT, R30, R10, RZ ;  /* 0x0000000a1e1f7210 */ /* 0x000fc60007f3e0ff */
[----:B------:R-:W-:Y:S01]  /*2620*/  STL [R1+0x528], R60 ;  /* 0x0005283c01007387 */ /* 0x000fe20000100800 */
[----:B------:R-:W-:-:S03]  /*2630*/  LEA.HI.X.SX32 R30, R30, R6, 0x1, P1 ;  /* 0x000000061e1e7211 */ /* 0x000fc600008f0eff */
[----:B------:R0:W-:Y:S01]  /*2640*/  STL [R1+0x54c], R31 ;  /* 0x00054c1f01007387 */ /* 0x0001e20000100800 */
[----:B------:R-:W-:Y:S02]  /*2650*/  LOP3.LUT R62, R2, 0x52, RZ, 0xfc, !PT ;  /* 0x00000052023e7812 */ /* 0x000fe400078efcff */
[----:B------:R-:W-:Y:S02]  /*2660*/  PLOP3.LUT P4, PT, PT, PT, UP1, 0x80, 0x8 ;  /* 0x000000000008781c */ /* 0x000fe40003f8f018 */
[----:B------:R-:W-:Y:S02]  /*2670*/  PLOP3.LUT P0, PT, PT, PT, UP1, 0x80, 0x8 ;  /* 0x000000000008781c */ /* 0x000fe40003f0f018 */
[----:B------:R-:W-:Y:S02]  /*2680*/  ISETP.LT.AND P4, PT, R62, UR15, P4 ;  /* 0x0000000f3e007c0c */ /* 0x000fe4000a781270 */
[----:B0-----:R-:W-:Y:S02]  /*2690*/  @P5 LOP3.LUT R31, R31, R30, RZ, 0x3c, !PT ;  /* 0x0000001e1f1f5212 */ /* 0x001fe400078e3cff */
[----:B------:R-:W-:-:S02]  /*26a0*/  LOP3.LUT R60, R2, 0x5a, RZ, 0xfc, !PT ;  /* 0x0000005a023c7812 */ /* 0x000fc400078efcff */
[----:B------:R-:W-:Y:S02]  /*26b0*/  PRMT R61, RZ, 0x7610, R61 ;  /* 0x00007610ff3d7816 */ /* 0x000fe4000000003d */
[----:B------:R-:W-:Y:S02]  /*26c0*/  ISETP.LT.AND P0, PT, R60, UR15, P0 ;  /* 0x0000000f3c007c0c */ /* 0x000fe40008701270 */
[----:B------:R-:W-:Y:S02]  /*26d0*/  PRMT R52, RZ, 0x7610, R52 ;  /* 0x00007610ff347816 */ /* 0x000fe40000000034 */
[----:B------:R-:W-:Y:S01]  /*26e0*/  PRMT R57, RZ, 0x7610, R57 ;  /* 0x00007610ff397816 */ /* 0x000fe20000000039 */
[----:B--2---:R0:W-:Y:S02]  /*26f0*/  STL [R1+0x370], R54 ;  /* 0x0003703601007387 */ /* 0x0041e40000100800 */
[----:B0-----:R-:W-:-:S05]  /*2700*/  IADD3 R54, P6, PT, R29, R10, RZ ;  /* 0x0000000a1d367210 */ /* 0x001fca0007fde0ff */
[----:B------:R-:W-:Y:S04]  /*2710*/  STL [R1+0x574], R54 ;  /* 0x0005743601007387 */ /* 0x000fe80000100800 */
[----:B------:R0:W-:Y:S01]  /*2720*/  STL [R1+0x548], R30 ;  /* 0x0005481e01007387 */ /* 0x0001e20000100800 */
[----:B------:R-:W-:Y:S02]  /*2730*/  LEA.HI.X.SX32 R58, R29, R6, 0x1, P6 ;  /* 0x000000061d3a7211 */ /* 0x000fe400030f0eff */
[----:B------:R-:W-:Y:S02]  /*2740*/  IADD3 R29, P1, PT, R28, R10, RZ ;  /* 0x0000000a1c1d7210 */ /* 0x000fe40007f3e0ff */
[----:B0-----:R-:W-:-:S04]  /*2750*/  @P5 LOP3.LUT R30, R31, R30, RZ, 0x3c, !PT ;  /* 0x0000001e1f1e5212 */ /* 0x001fc800078e3cff */
[----:B------:R-:W-:Y:S01]  /*2760*/  @P5 LOP3.LUT R31, R31, R30, RZ, 0x3c, !PT ;  /* 0x0000001e1f1f5212 */ /* 0x000fe200078e3cff */
[----:B------:R0:W-:Y:S04]  /*2770*/  STL [R1+0x568], R58 ;  /* 0x0005683a01007387 */ /* 0x0001e80000100800 */
[----:B------:R1:W2:Y:S04]  /*2780*/  @P5 LDG.E.U8 R61, desc[UR22][R30.64] ;  /* 0x000000161e3d5981 */ /* 0x0002a8000c1e1100 */
[----:B------:R4:W-:Y:S01]  /*2790*/  STL [R1+0x594], R29 ;  /* 0x0005941d01007387 */ /* 0x0009e20000100800 */
[----:B-1----:R-:W-:Y:S01]  /*27a0*/  @P4 IMAD.MOV.U32 R31, RZ, RZ, R58 ;  /* 0x000000ffff1f4224 */ /* 0x002fe200078e003a */
[----:B0-----:R-:W-:Y:S01]  /*27b0*/  LEA.HI.X.SX32 R58, R28, R6, 0x1, P1 ;  /* 0x000000061c3a7211 */ /* 0x001fe200008f0eff */
[----:B------:R-:W-:-:S02]  /*27c0*/  @P4 IMAD.MOV.U32 R30, RZ, RZ, R54 ;  /* 0x000000ffff1e4224 */ /* 0x000fc400078e0036 */
[----:B------:R-:W-:Y:S02]  /*27d0*/  @P0 IMAD.MOV.U32 R28, RZ, RZ, R29 ;  /* 0x000000ffff1c0224 */ /* 0x000fe400078e001d */
[----:B----4-:R-:W-:Y:S01]  /*27e0*/  @P0 IMAD.MOV.U32 R29, RZ, RZ, R58 ;  /* 0x000000ffff1d0224 */ /* 0x010fe200078e003a */
[----:B------:R-:W4:Y:S04]  /*27f0*/  @P4 LDG.E.U8 R52, desc[UR22][R30.64] ;  /* 0x000000161e344981 */ /* 0x000f28000c1e1100 */
[----:B------:R-:W2:Y:S01]  /*2800*/  @P0 LDG.E.U8 R57, desc[UR22][R28.64] ;  /* 0x000000161c390981 */ /* 0x000ea2000c1e1100 */
[----:B------:R-:W-:Y:S02]  /*2810*/  LOP3.LUT R60, R2, 0x62, RZ, 0xfc, !PT ;  /* 0x00000062023c7812 */ /* 0x000fe400078efcff */
[----:B------:R-:W-:-:S02]  /*2820*/  PLOP3.LUT P4, PT, PT, PT, UP1, 0x80, 0x8 ;  /* 0x000000000008781c */ /* 0x000fc40003f8f018 */
[----:B------:R-:W-:Y:S02]  /*2830*/  LOP3.LUT R54, R2, 0x6a, RZ, 0xfc, !PT ;  /* 0x0000006a02367812 */ /* 0x000fe400078efcff */
[----:B------:R-:W-:Y:S02]  /*2840*/  PLOP3.LUT P5, PT, PT, PT, UP1, 0x80, 0x8 ;  /* 0x000000000008781c */ /* 0x000fe40003faf018 */
[----:B------:R-:W-:Y:S01]  /*2850*/  ISETP.LT.AND P4, PT, R60, UR15, P4 ;  /* 0x0000000f3c007c0c */ /* 0x000fe2000a781270 */
[----:B---3--:R-:W-:Y:S01]  /*2860*/  STL [R1+0x2e8], R63 ;  /* 0x0002e83f01007387 */ /* 0x008fe20000100800 */
[----:B------:R-:W-:Y:S02]  /*2870*/  ISETP.LT.AND P0, PT, R54, UR15, P5 ;  /* 0x0000000f36007c0c */ /* 0x000fe4000af01270 */
[----:B------:R-:W-:Y:S02]  /*2880*/  IADD3 R60, P5, PT, R26, R10, RZ ;  /* 0x0000000a1a3c7210 */ /* 0x000fe40007fbe0ff */
[----:B------:R-:W-:-:S02]  /*2890*/  PLOP3.LUT P1, PT, PT, PT, UP1, 0x80, 0x8 ;  /* 0x000000000008781c */ /* 0x000fc40003f2f018 */
[----:B------:R-:W-:Y:S02]  /*28a0*/  LEA.HI.X.SX32 R26, R26, R6, 0x1, P5 ;  /* 0x000000061a1a7211 */ /* 0x000fe400028f0eff */
[----:B------:R-:W-:Y:S02]  /*28b0*/  PRMT R59, RZ, 0x7610, R59 ;  /* 0x00007610ff3b7816 */ /* 0x000fe4000000003b */
[----:B------:R-:W-:Y:S02]  /*28c0*/  PRMT R56, RZ, 0x7610, R56 ;  /* 0x00007610ff387816 */ /* 0x000fe40000000038 */
[----:B------:R-:W-:Y:S02]  /*28d0*/  PRMT R51, RZ, 0x7610, R51 ;  /* 0x00007610ff337816 */ /* 0x000fe40000000033 */
[----:B------:R-:W-:Y:S01]  /*28e0*/  PRMT R55, RZ, 0x7610, R55 ;  /* 0x00007610ff377816 */ /* 0x000fe20000000037 */
[----:B----4-:R0:W-:Y:S04]  /*28f0*/  STL [R1+0x360], R52 ;  /* 0x0003603401007387 */ /* 0x0101e80000100800 */
[----:B------:R-:W-:Y:S04]  /*2900*/  STL [R1+0x590], R58 ;  /* 0x0005903a01007387 */ /* 0x000fe80000100800 */
[----:B--2---:R1:W-:Y:S01]  /*2910*/  STL [R1+0x2a4], R57 ;  /* 0x0002a43901007387 */ /* 0x0043e20000100800 */
[----:B0-----:R-:W-:-:S03]  /*2920*/  LOP3.LUT R52, R2, 0x72, RZ, 0xfc, !PT ;  /* 0x0000007202347812 */ /* 0x001fc600078efcff */
[----:B------:R-:W-:Y:S01]  /*2930*/  STL [R1+0x5c4], R60 ;  /* 0x0005c43c01007387 */ /* 0x000fe20000100800 */
[----:B-1----:R-:W-:-:S03]  /*2940*/  IADD3 R57, P6, PT, R27, R10, RZ ;  /* 0x0000000a1b397210 */ /* 0x002fc60007fde0ff */
[----:B------:R-:W-:Y:S01]  /*2950*/  STL [R1+0x2bc], R61 ;  /* 0x0002bc3d01007387 */ /* 0x000fe20000100800 */
[----:B------:R-:W-:Y:S02]  /*2960*/  ISETP.LT.AND P1, PT, R52, UR15, P1 ;  /* 0x0000000f34007c0c */ /* 0x000fe40008f21270 */
[----:B------:R-:W-:Y:S01]  /*2970*/  LEA.HI.X.SX32 R58, R27, R6, 0x1, P6 ;  /* 0x000000061b3a7211 */ /* 0x000fe200030f0eff */
[----:B------:R-:W-:Y:S01]  /*2980*/  STL [R1+0x5e4], R57 ;  /* 0x0005e43901007387 */ /* 0x000fe20000100800 */
[----:B------:R-:W-:-:S03]  /*2990*/  @P4 IMAD.MOV.U32 R27, RZ, RZ, R26 ;  /* 0x000000ffff1b4224 */ /* 0x000fc600078e001a */
[----:B------:R0:W-:Y:S01]  /*29a0*/  STL [R1+0x5c0], R26 ;  /* 0x0005c01a01007387 */ /* 0x0001e20000100800 */
[----:B------:R-:W-:Y:S01]  /*29b0*/  IADD3 R52, P5, PT, R25, R10, RZ ;  /* 0x0000000a19347210 */ /* 0x000fe20007fbe0ff */
[----:B0-----:R-:W-:-:S03]  /*29c0*/  @P4 IMAD.MOV.U32 R26, RZ, RZ, R60 ;  /* 0x000000ffff1a4224 */ /* 0x001fc600078e003c */
[----:B------:R-:W-:Y:S02]  /*29d0*/  LEA.HI.X.SX32 R54, R25, R6, 0x1, P5 ;  /* 0x0000000619367211 */ /* 0x000fe400028f0eff */
[----:B------:R0:W2:Y:S02]  /*29e0*/  @P4 LDG.E.U8 R59, desc[UR22][R26.64] ;  /* 0x000000161a3b4981 */ /* 0x0000a4000c1e1100 */
[----:B0-----:R-:W-:Y:S02]  /*29f0*/  @P0 IMAD.MOV.U32 R26, RZ, RZ, R57 ;  /* 0x000000ffff1a0224 */ /* 0x001fe400078e0039 */
[----:B------:R-:W-:-:S05]  /*2a00*/  @P0 IMAD.MOV.U32 R27, RZ, RZ, R58 ;  /* 0x000000ffff1b0224 */ /* 0x000fca00078e003a */
[----:B------:R0:W3:Y:S01]  /*2a10*/  @P0 LDG.E.U8 R56, desc[UR22][R26.64] ;  /* 0x000000161a380981 */ /* 0x0000e2000c1e1100 */
[----:B------:R-:W-:Y:S01]  /*2a20*/  LOP3.LUT R25, R2, 0x7a, RZ, 0xfc, !PT ;  /* 0x0000007a02197812 */ /* 0x000fe200078efcff */
[----:B0-----:R-:W-:Y:S02]  /*2a30*/  @P1 IMAD.MOV.U32 R26, RZ, RZ, R52 ;  /* 0x000000ffff1a1224 */ /* 0x001fe400078e0034 */
[----:B------:R-:W-:Y:S01]  /*2a40*/  @P1 IMAD.MOV.U32 R27, RZ, RZ, R54 ;  /* 0x000000ffff1b1224 */ /* 0x000fe200078e0036 */
[----:B------:R-:W-:-:S04]  /*2a50*/  PLOP3.LUT P4, PT, PT, PT, UP1, 0x80, 0x8 ;  /* 0x000000000008781c */ /* 0x000fc80003f8f018 */
[----:B------:R0:W4:Y:S01]  /*2a60*/  @P1 LDG.E.U8 R51, desc[UR22][R26.64] ;  /* 0x000000161a331981 */ /* 0x000122000c1e1100 */
[----:B------:R-:W-:Y:S02]  /*2a70*/  ISETP.LT.AND P4, PT, R25, UR15, P4 ;  /* 0x0000000f19007c0c */ /* 0x000fe4000a781270 */
[----:B0-----:R-:W-:-:S04]  /*2a80*/  IADD3 R26, P5, PT, R17, R10, RZ ;  /* 0x0000000a111a7210 */ /* 0x001fc80007fbe0ff */
[----:B------:R-:W-:-:S07]  /*2a90*/  LEA.HI.X.SX32 R27, R17, R6, 0x1, P5 ;  /* 0x00000006111b7211 */ /* 0x000fce00028f0eff */
[----:B------:R0:W2:Y:S04]  /*2aa0*/  @P4 LDG.E.U8 R55, desc[UR22][R26.64] ;  /* 0x000000161a374981 */ /* 0x0000a8000c1e1100 */
[----:B------:R1:W-:Y:S01]  /*2ab0*/  STL [R1+0x5fc], R52 ;  /* 0x0005fc3401007387 */ /* 0x0003e20000100800 */
[----:B------:R-:W-:-:S03]  /*2ac0*/  PLOP3.LUT P0, PT, PT, PT, UP1, 0x80, 0x8 ;  /* 0x000000000008781c */ /* 0x000fc60003f0f018 */
[----:B------:R-:W-:Y:S04]  /*2ad0*/  STL [R1+0x5e0], R58 ;  /* 0x0005e03a01007387 */ /* 0x000fe80000100800 */
[----:B------:R0:W-:Y:S01]  /*2ae0*/  STL [R1+0x5f8], R54 ;  /* 0x0005f83601007387 */ /* 0x0001e20000100800 */
[----:B------:R-:W-:Y:S02]  /*2af0*/  PLOP3.LUT P1, PT, PT, PT, UP1, 0x80, 0x8 ;  /* 0x000000000008781c */ /* 0x000fe40003f2f018 */
[----:B-1----:R-:W-:Y:S02]  /*2b00*/  LOP3.LUT R52, R2, 0xc, RZ, 0xfc, !PT ;  /* 0x0000000c02347812 */ /* 0x002fe400078efcff */
[----:B------:R-:W-:Y:S02]  /*2b10*/  PLOP3.LUT P5, PT, PT, PT, UP1, 0x80, 0x8 ;  /* 0x000000000008781c */ /* 0x000fe40003faf018 */
[----:B------:R-:W-:-:S02]  /*2b20*/  ISETP.LT.AND P1, PT, R52, UR15, P1 ;  /* 0x0000000f34007c0c */ /* 0x000fc40008f21270 */
[----:B0-----:R-:W-:-:S04]  /*2b30*/  LOP3.LUT R54, R2, 0x14, RZ, 0xfc, !PT ;  /* 0x0000001402367812 */ /* 0x001fc800078efcff */
[----:B------:R-:W-:Y:S02]  /*2b40*/  ISETP.LT.AND P5, PT, R54, UR15, P5 ;  /* 0x0000000f36007c0c */ /* 0x000fe4000afa1270 */
[----:B------:R-:W-:Y:S02]  /*2b50*/  IADD3 R54, P4, PT, R20, R10, RZ ;  /* 0x0000000a14367210 */ /* 0x000fe40007f9e0ff */
[----:B------:R-:W-:Y:S02]  /*2b60*/  PRMT R37, RZ, 0x7610, R37 ;  /* 0x00007610ff257816 */ /* 0x000fe40000000025 */
[----:B------:R-:W-:Y:S02]  /*2b70*/  PRMT R53, RZ, 0x7610, R53 ;  /* 0x00007610ff357816 */ /* 0x000fe40000000035 */
[----:B------:R-:W-:Y:S01]  /*2b80*/  PRMT R40, RZ, 0x7610, R40 ;  /* 0x00007610ff287816 */ /* 0x000fe20000000028 */
[----:B----4-:R0:W-:Y:S02]  /*2b90*/  STL [R1+0x36c], R51 ;  /* 0x00036c3301007387 */ /* 0x0101e40000100800 */
[----:B0-----:R-:W-:-:S04]  /*2ba0*/  LOP3.LUT R51, R2, 0x4, RZ, 0xfc, !PT ;  /* 0x0000000402337812 */ /* 0x001fc800078efcff */
[----:B------:R-:W-:Y:S02]  /*2bb0*/  ISETP.LT.AND P0, PT, R51, UR15, P0 ;  /* 0x0000000f33007c0c */ /* 0x000fe40008701270 */
[C---:B------:R-:W-:Y:S01]  /*2bc0*/  IADD3 R51, P6, PT, R23.reuse, R10, RZ ;  /* 0x0000000a17337210 */ /* 0x040fe20007fde0ff */
[----:B------:R0:W-:Y:S03]  /*2bd0*/  STL [R1+0x614], R26 ;  /* 0x0006141a01007387 */ /* 0x0001e60000100800 */
[----:B------:R-:W-:Y:S01]  /*2be0*/  LEA.HI.X.SX32 R52, R23, R6, 0x1, P6 ;  /* 0x0000000617347211 */ /* 0x000fe200030f0eff */
[----:B------:R-:W-:Y:S04]  /*2bf0*/  STL [R1+0x34], R51 ;  /* 0x0000343301007387 */ /* 0x000fe80000100800 */
[----:B------:R1:W-:Y:S02]  /*2c00*/  STL [R1+0x610], R27 ;  /* 0x0006101b01007387 */ /* 0x0003e40000100800 */
[----:B0-----:R-:W-:-:S02]  /*2c10*/  @P0 IMAD.MOV.U32 R26, RZ, RZ, R51 ;  /* 0x000000ffff1a0224 */ /* 0x001fc400078e0033 */
[----:B--2---:R-:W-:Y:S04]  /*2c20*/  STL [R1+0x33c], R59 ;  /* 0x00033c3b01007387 */ /* 0x004fe80000100800 */
[----:B---3--:R-:W-:Y:S01]  /*2c30*/  STL [R1+0x32c], R56 ;  /* 0x00032c3801007387 */ /* 0x008fe20000100800 */
[----:B-1----:R-:W-:-:S03]  /*2c40*/  @P0 IMAD.MOV.U32 R27, RZ, RZ, R52 ;  /* 0x000000ffff1b0224 */ /* 0x002fc600078e0034 */
[----:B------:R-:W-:Y:S04]  /*2c50*/  STL [R1+0x30], R52 ;  /* 0x0000303401007387 */ /* 0x000fe80000100800 */
[----:B------:R-:W-:Y:S04]  /*2c60*/  STL [R1+0x54], R54 ;  /* 0x0000543601007387 */ /* 0x000fe80000100800 */
[----:B------:R0:W-:Y:S04]  /*2c70*/  STL [R1+0x220], R55 ;  /* 0x0002203701007387 */ /* 0x0001e80000100800 */
[----:B------:R1:W2:Y:S01]  /*2c80*/  @P0 LDG.E.U8 R37, desc[UR22][R26.64] ;  /* 0x000000161a250981 */ /* 0x0002a2000c1e1100 */
[----:B------:R-:W-:-:S02]  /*2c90*/  IADD3 R51, P0, PT, R19, R10, RZ ;  /* 0x0000000a13337210 */ /* 0x000fc40007f1e0ff */
[-C--:B0-----:R-:W-:Y:S02]  /*2ca0*/  LEA.HI.X.SX32 R55, R20, R6.reuse, 0x1, P4 ;  /* 0x0000000614377211 */ /* 0x081fe400020f0eff */
[----:B------:R-:W-:Y:S01]  /*2cb0*/  LEA.HI.X.SX32 R52, R19, R6, 0x1, P0 ;  /* 0x0000000613347211 */ /* 0x000fe200000f0eff */
[----:B-1----:R-:W-:Y:S02]  /*2cc0*/  @P1 IMAD.MOV.U32 R26, RZ, RZ, R54 ;  /* 0x000000ffff1a1224 */ /* 0x002fe400078e0036 */
[----:B------:R-:W-:-:S05]  /*2cd0*/  @P1 IMAD.MOV.U32 R27, RZ, RZ, R55 ;  /* 0x000000ffff1b1224 */ /* 0x000fca00078e0037 */
[----:B------:R0:W3:Y:S02]  /*2ce0*/  @P1 LDG.E.U8 R53, desc[UR22][R26.64] ;  /* 0x000000161a351981 */ /* 0x0000e4000c1e1100 */
[----:B0-----:R-:W-:Y:S02]  /*2cf0*/  @P5 IMAD.MOV.U32 R26, RZ, RZ, R51 ;  /* 0x000000ffff1a5224 */ /* 0x001fe400078e0033 */
[----:B------:R-:W-:-:S05]  /*2d00*/  @P5 IMAD.MOV.U32 R27, RZ, RZ, R52 ;  /* 0x000000ffff1b5224 */ /* 0x000fca00078e0034 */
[----:B------:R-:W4:Y:S01]  /*2d10*/  @P5 LDG.E.U8 R40, desc[UR22][R26.64] ;  /* 0x000000161a285981 */ /* 0x000f22000c1e1100 */
[----:B------:R-:W-:-:S03]  /*2d20*/  PLOP3.LUT P4, PT, PT, PT, UP1, 0x80, 0x8 ;  /* 0x000000000008781c */ /* 0x000fc60003f8f018 */
[----:B------:R-:W-:Y:S04]  /*2d30*/  STL [R1+0x74], R51 ;  /* 0x0000743301007387 */ /* 0x000fe80000100800 */
[----:B------:R-:W-:Y:S01]  /*2d40*/  STL [R1+0x50], R55 ;  /* 0x0000503701007387 */ /* 0x000fe20000100800 */
[----:B------:R-:W-:Y:S02]  /*2d50*/  IADD3 R19, P5, PT, R18, R10, RZ ;  /* 0x0000000a12137210 */ /* 0x000fe40007fbe0ff */
[----:B------:R-:W-:Y:S01]  /*2d60*/  PRMT R39, RZ, 0x7610, R39 ;  /* 0x00007610ff277816 */ /* 0x000fe20000000027 */
[----:B--2---:R0:W-:Y:S02]  /*2d70*/  STL [R1+0x324], R37 ;  /* 0x0003242501007387 */ /* 0x0041e40000100800 */
[----:B0-----:R-:W-:-:S04]  /*2d80*/  LOP3.LUT R37, R2, 0x1c, RZ, 0xfc, !PT ;  /* 0x0000001c02257812 */ /* 0x001fc800078efcff */
[----:B------:R-:W-:Y:S01]  /*2d90*/  ISETP.LT.AND P4, PT, R37, UR15, P4 ;  /* 0x0000000f25007c0c */ /* 0x000fe2000a781270 */
[----:B------:R-:W-:Y:S04]  /*2da0*/  STL [R1+0x70], R52 ;  /* 0x0000703401007387 */ /* 0x000fe80000100800 */
[----:B------:R-:W-:Y:S04]  /*2db0*/  STL [R1+0x94], R19 ;  /* 0x0000941301007387 */ /* 0x000fe80000100800 */
[----:B----4-:R0:W-:Y:S02]  /*2dc0*/  STL [R1+0x264], R40 ;  /* 0x0002642801007387 */ /* 0x0101e40000100800 */
[----:B0-----:R-:W-:-:S02]  /*2dd0*/  LEA.HI.X.SX32 R40, R18, R6, 0x1, P5 ;  /* 0x0000000612287211 */ /* 0x001fc400028f0eff */
[----:B------:R-:W-:-:S03]  /*2de0*/  @P4 IMAD.MOV.U32 R18, RZ, RZ, R19 ;  /* 0x000000ffff124224 */ /* 0x000fc600078e0013 */
[----:B------:R-:W-:-:S05]  /*2df0*/  @P4 IMAD.MOV.U32 R19, RZ, RZ, R40 ;  /* 0x000000ffff134224 */ /* 0x000fca00078e0028 */
[----:B------:R-:W2:Y:S01]  /*2e00*/  @P4 LDG.E.U8 R39, desc[UR22][R18.64] ;  /* 0x0000001612274981 */ /* 0x000ea2000c1e1100 */
[C---:B------:R-:W-:Y:S02]  /*2e10*/  LOP3.LUT R52, R2.reuse, 0x24, RZ, 0xfc, !PT ;  /* 0x0000002402347812 */ /* 0x040fe400078efcff */
[----:B------:R-:W-:Y:S02]  /*2e20*/  LOP3.LUT R51, R2, 0x2c, RZ, 0xfc, !PT ;  /* 0x0000002c02337812 */ /* 0x000fe400078efcff */
[----:B------:R-:W-:Y:S02]  /*2e30*/  PLOP3.LUT P1, PT, PT, PT, UP1, 0x80, 0x8 ;  /* 0x000000000008781c */ /* 0x000fe40003f2f018 */
[----:B------:R-:W-:Y:S02]  /*2e40*/  PLOP3.LUT P0, PT, PT, PT, UP1, 0x80, 0x8 ;  /* 0x000000000008781c */ /* 0x000fe40003f0f018 */
[----:B------:R-:W-:Y:S02]  /*2e50*/  ISETP.LT.AND P1, PT, R52, UR15, P1 ;  /* 0x0000000f34007c0c */ /* 0x000fe40008f21270 */
[----:B------:R-:W-:-:S02]  /*2e60*/  ISETP.LT.AND P0, PT, R51, UR15, P0 ;  /* 0x0000000f33007c0c */ /* 0x000fc40008701270 */
[C---:B------:R-:W-:Y:S01]  /*2e70*/  IADD3 R51, P6, PT, R15.reuse, R10, RZ ;  /* 0x0000000a0f337210 */ /* 0x040fe20007fde0ff */
[----:B------:R-:W-:Y:S04]  /*2e80*/  STL [R1+0x90], R40 ;  /* 0x0000902801007387 */ /* 0x000fe80000100800 */
[----:B------:R-:W-:Y:S01]  /*2e90*/  STL [R1+0xb4], R51 ;  /* 0x0000b43301007387 */ /* 0x000fe20000100800 */
[----:B------:R-:W-:Y:S02]  /*2ea0*/  PRMT R50, RZ, 0x7610, R50 ;  /* 0x00007610ff327816 */ /* 0x000fe40000000032 */
[----:B------:R-:W-:Y:S02]  /*2eb0*/  LEA.HI.X.SX32 R15, R15, R6, 0x1, P6 ;  /* 0x000000060f0f7211 */ /* 0x000fe400030f0eff */
[----:B------:R-:W-:-:S02]  /*2ec0*/  LOP3.LUT R37, R2, 0x34, RZ, 0xfc, !PT ;  /* 0x0000003402257812 */ /* 0x000fc400078efcff */
[----:B------:R-:W-:Y:S02]  /*2ed0*/  PLOP3.LUT P5, PT, PT, PT, UP1, 0x80, 0x8 ;  /* 0x000000000008781c */ /* 0x000fe40003faf018 */
[----:B------:R-:W-:Y:S02]  /*2ee0*/  PRMT R34, RZ, 0x7610, R34 ;  /* 0x00007610ff227816 */ /* 0x000fe40000000022 */
[----:B------:R-:W-:Y:S02]  /*2ef0*/  ISETP.LT.AND P5, PT, R37, UR15, P5 ;  /* 0x0000000f25007c0c */ /* 0x000fe4000afa1270 */
[----:B------:R-:W-:-:S04]  /*2f00*/  IADD3 R37, P6, PT, R13, R10, RZ ;  /* 0x0000000a0d257210 */ /* 0x000fc80007fde0ff */
[----:B------:R-:W-:Y:S02]  /*2f10*/  LEA.HI.X.SX32 R13, R13, R6, 0x1, P6 ;  /* 0x000000060d0d7211 */ /* 0x000fe400030f0eff */
[----:B------:R-:W-:Y:S01]  /*2f20*/  PRMT R35, RZ, 0x7610, R35 ;  /* 0x00007610ff237816 */ /* 0x000fe20000000023 */
[----:B--2---:R0:W-:Y:S02]  /*2f30*/  STL [R1+0x2f0], R39 ;  /* 0x0002f02701007387 */ /* 0x0041e40000100800 */
[----:B0-----:R-:W-:-:S04]  /*2f40*/  IADD3 R39, P4, PT, R14, R10, RZ ;  /* 0x0000000a0e277210 */ /* 0x001fc80007f9e0ff */
[----:B------:R-:W-:Y:S01]  /*2f50*/  LEA.HI.X.SX32 R40, R14, R6, 0x1, P4 ;  /* 0x000000060e287211 */ /* 0x000fe200020f0eff */
[----:B------:R-:W-:Y:S01]  /*2f60*/  @P1 IMAD.MOV.U32 R14, RZ, RZ, R51 ;  /* 0x000000ffff0e1224 */ /* 0x000fe200078e0033 */
[----:B---3--:R-:W-:Y:S04]  /*2f70*/  STL [R1+0x2f8], R53 ;  /* 0x0002f83501007387 */ /* 0x008fe80000100800 */
[----:B------:R-:W-:Y:S04]  /*2f80*/  STL [R1+0x4d4], R39 ;  /* 0x0004d42701007387 */ /* 0x000fe80000100800 */
[----:B------:R0:W-:Y:S04]  /*2f90*/  STL [R1+0xb0], R15 ;  /* 0x0000b00f01007387 */ /* 0x0001e80000100800 */
[----:B------:R1:W2:Y:S02]  /*2fa0*/  @P1 LDG.E.U8 R50, desc[UR22][R14.64] ;  /* 0x000000160e321981 */ /* 0x0002a4000c1e1100 */
[----:B-1----:R-:W-:-:S02]  /*2fb0*/  @P0 IMAD.MOV.U32 R14, RZ, RZ, R39 ;  /* 0x000000ffff0e0224 */ /* 0x002fc400078e0027 */
[----:B0-----:R-:W-:-:S05]  /*2fc0*/  @P0 IMAD.MOV.U32 R15, RZ, RZ, R40 ;  /* 0x000000ffff0f0224 */ /* 0x001fca00078e0028 */
[----:B------:R0:W3:Y:S02]  /*2fd0*/  @P0 LDG.E.U8 R34, desc[UR22][R14.64] ;  /* 0x000000160e220981 */ /* 0x0000e4000c1e1100 */
[----:B0-----:R-:W-:Y:S02]  /*2fe0*/  @P5 IMAD.MOV.U32 R14, RZ, RZ, R37 ;  /* 0x000000ffff0e5224 */ /* 0x001fe400078e0025 */
[----:B------:R-:W-:-:S05]  /*2ff0*/  @P5 IMAD.MOV.U32 R15, RZ, RZ, R13 ;  /* 0x000000ffff0f5224 */ /* 0x000fca00078e000d */
[----:B------:R-:W4:Y:S01]  /*3000*/  @P5 LDG.E.U8 R35, desc[UR22][R14.64] ;  /* 0x000000160e235981 */ /* 0x000f22000c1e1100 */
[----:B------:R-:W-:-:S03]  /*3010*/  PLOP3.LUT P1, PT, PT, PT, UP1, 0x80, 0x8 ;  /* 0x000000000008781c */ /* 0x000fc60003f2f018 */
[----:B------:R-:W-:Y:S04]  /*3020*/  STL [R1+0x4f4], R37 ;  /* 0x0004f42501007387 */ /* 0x000fe80000100800 */
[----:B------:R-:W-:Y:S01]  /*3030*/  STL [R1+0x4d0], R40 ;  /* 0x0004d02801007387 */ /* 0x000fe20000100800 */
[----:B------:R-:W-:Y:S02]  /*3040*/  PLOP3.LUT P0, PT, PT, PT, UP1, 0x80, 0x8 ;  /* 0x000000000008781c */ /* 0x000fe40003f0f018 */
[----:B------:R-:W-:Y:S02]  /*3050*/  PLOP3.LUT P5, PT, PT, PT, UP1, 0x80, 0x8 ;  /* 0x000000000008781c */ /* 0x000fe40003faf018 */
[----:B------:R-:W-:Y:S02]  /*3060*/  PRMT R38, RZ, 0x7610, R38 ;  /* 0x00007610ff267816 */ /* 0x000fe40000000026 */
[----:B------:R-:W-:Y:S01]  /*3070*/  PRMT R30, RZ, 0x7610, R30 ;  /* 0x00007610ff1e7816 */ /* 0x000fe2000000001e */
[----:B---3--:R0:W-:Y:S04]  /*3080*/  STL [R1+0x330], R34 ;  /* 0x0003302201007387 */ /* 0x0081e80000100800 */
[----:B------:R1:W-:Y:S01]  /*3090*/  STL [R1+0x4f0], R13 ;  /* 0x0004f00d01007387 */ /* 0x0003e20000100800 */
[----:B0-----:R-:W-:-:S02]  /*30a0*/  LOP3.LUT R34, R2, 0x3c, RZ, 0xfc, !PT ;  /* 0x0000003c02227812 */ /* 0x001fc400078efcff */
[----:B-1----:R-:W-:Y:S02]  /*30b0*/  LOP3.LUT R13, R2, 0x44, RZ, 0xfc, !PT ;  /* 0x00000044020d7812 */ /* 0x002fe400078efcff */
[----:B------:R-:W-:Y:S02]  /*30c0*/  ISETP.LT.AND P1, PT, R34, UR15, P1 ;  /* 0x0000000f22007c0c */ /* 0x000fe40008f21270 */
[----:B------:R-:W-:Y:S02]  /*30d0*/  ISETP.LT.AND P0, PT, R13, UR15, P0 ;  /* 0x0000000f0d007c0c */ /* 0x000fe40008701270 */
[CC--:B------:R-:W-:Y:S01]  /*30e0*/  IADD3 R13, P4, PT, R12.reuse, R10.reuse, RZ ;  /* 0x0000000a0c0d7210 */ /* 0x0c0fe20007f9e0ff */
[----:B----4-:R0:W-:Y:S01]  /*30f0*/  STL [R1+0x224], R35 ;  /* 0x0002242301007387 */ /* 0x0101e20000100800 */
[----:B------:R-:W-:Y:S02]  /*3100*/  IADD3 R34, P6, PT, R11, R10, RZ ;  /* 0x0000000a0b227210 */ /* 0x000fe40007fde0ff */
[----:B------:R-:W-:Y:S01]  /*3110*/  LEA.HI.X.SX32 R39, R12, R6, 0x1, P4 ;  /* 0x000000060c277211 */ /* 0x000fe200020f0eff */
[----:B------:R1:W-:Y:S01]  /*3120*/  STL [R1+0x514], R13 ;  /* 0x0005140d01007387 */ /* 0x0003e20000100800 */
[----:B0-----:R-:W-:-:S03]  /*3130*/  LOP3.LUT R35, R2, 0x4c, RZ, 0xfc, !PT ;  /* 0x0000004c02237812 */ /* 0x001fc600078efcff */
[----:B------:R-:W-:Y:S01]  /*3140*/  @P1 IMAD.MOV.U32 R12, RZ, RZ, R13 ;  /* 0x000000ffff0c1224 */ /* 0x000fe200078e000d */
[----:B------:R-:W-:Y:S01]  /*3150*/  ISETP.LT.AND P5, PT, R35, UR15, P5 ;  /* 0x0000000f23007c0c */ /* 0x000fe2000afa1270 */
[----:B-1----:R-:W-:Y:S01]  /*3160*/  @P1 IMAD.MOV.U32 R13, RZ, RZ, R39 ;  /* 0x000000ffff0d1224 */ /* 0x002fe200078e0027 */
[----:B------:R-:W-:-:S04]  /*3170*/  LEA.HI.X.SX32 R35, R11, R6, 0x1, P6 ;  /* 0x000000060b237211 */ /* 0x000fc800030f0eff */
[----:B------:R0:W3:Y:S02]  /*3180*/  @P1 LDG.E.U8 R38, desc[UR22][R12.64] ;  /* 0x000000160c261981 */ /* 0x0000e4000c1e1100 */
[----:B0-----:R-:W-:Y:S02]  /*3190*/  @P0 IMAD.MOV.U32 R12, RZ, RZ, R34 ;  /* 0x000000ffff0c0224 */ /* 0x001fe400078e0022 */
[----:B------:R-:W-:-:S05]  /*31a0*/  @P0 IMAD.MOV.U32 R13, RZ, RZ, R35 ;  /* 0x000000ffff0d0224 */ /* 0x000fca00078e0023 */
[----:B------:R-:W4:Y:S01]  /*31b0*/  @P0 LDG.E.U8 R30, desc[UR22][R12.64] ;  /* 0x000000160c1e0981 */ /* 0x000f22000c1e1100 */
[----:B------:R-:W-:Y:S02]  /*31c0*/  LOP3.LUT R37, R2, 0x54, RZ, 0xfc, !PT ;  /* 0x0000005402257812 */ /* 0x000fe400078efcff */
[----:B------:R-:W-:Y:S01]  /*31d0*/  PLOP3.LUT P4, PT, PT, PT, UP1, 0x80, 0x8 ;  /* 0x000000000008781c */ /* 0x000fe20003f8f018 */
[----:B------:R0:W-:Y:S03]  /*31e0*/  STL [R1+0x534], R34 ;  /* 0x0005342201007387 */ /* 0x0001e60000100800 */
[----:B------:R-:W-:Y:S02]  /*31f0*/  ISETP.LT.AND P4, PT, R37, UR15, P4 ;  /* 0x0000000f25007c0c */ /* 0x000fe4000a781270 */
[C---:B------:R-:W-:Y:S01]  /*3200*/  IADD3 R37, P1, PT, R8.reuse, R10, RZ ;  /* 0x0000000a08257210 */ /* 0x040fe20007f3e0ff */
[----:B--2---:R-:W-:Y:S03]  /*3210*/  STL [R1+0x1e4], R50 ;  /* 0x0001e43201007387 */ /* 0x004fe60000100800 */
[----:B------:R-:W-:-:S02]  /*3220*/  LEA.HI.X.SX32 R8, R8, R6, 0x1, P1 ;  /* 0x0000000608087211 */ /* 0x000fc400008f0eff */
[----:B0-----:R-:W-:Y:S01]  /*3230*/  IADD3 R34, P0, PT, R9, R10, RZ ;  /* 0x0000000a09227210 */ /* 0x001fe20007f1e0ff */
[----:B------:R-:W-:Y:S01]  /*3240*/  STL [R1+0x510], R39 ;  /* 0x0005102701007387 */ /* 0x000fe20000100800 */
[----:B------:R-:W-:-:S03]  /*3250*/  PRMT R36, RZ, 0x7610, R36 ;  /* 0x00007610ff247816 */ /* 0x000fc60000000024 */
[----:B------:R0:W-:Y:S04]  /*3260*/  STL [R1+0x530], R35 ;  /* 0x0005302301007387 */ /* 0x0001e80000100800 */
[----:B------:R-:W-:Y:S04]  /*3270*/  STL [R1+0x554], R37 ;  /* 0x0005542501007387 */ /* 0x000fe80000100800 */
[----:B------:R-:W-:Y:S01]  /*3280*/  STL [R1+0x57c], R34 ;  /* 0x00057c2201007387 */ /* 0x000fe20000100800 */
[----:B0-----:R-:W-:Y:S01]  /*3290*/  LEA.HI.X.SX32 R35, R9, R6, 0x1, P0 ;  /* 0x0000000609237211 */ /* 0x001fe200000f0eff */
[----:B------:R-:W-:-:S02]  /*32a0*/  @P5 IMAD.MOV.U32 R9, RZ, RZ, R8 ;  /* 0x000000ffff095224 */ /* 0x000fc400078e0008 */
[----:B------:R0:W-:Y:S01]  /*32b0*/  STL [R1+0x550], R8 ;  /* 0x0005500801007387 */ /* 0x0001e20000100800 */
[----:B------:R-:W-:Y:S01]  /*32c0*/  PRMT R33, RZ, 0x7610, R33 ;  /* 0x00007610ff217816 */ /* 0x000fe20000000021 */
[----:B0-----:R-:W-:Y:S01]  /*32d0*/  @P5 IMAD.MOV.U32 R8, RZ, RZ, R37 ;  /* 0x000000ffff085224 */ /* 0x001fe200078e0025 */
[----:B------:R-:W-:-:S04]  /*32e0*/  PLOP3.LUT P0, PT, PT, PT, UP1, 0x80, 0x8 ;  /* 0x000000000008781c */ /* 0x000fc80003f0f018 */
[----:B------:R0:W2:Y:S02]  /*32f0*/  @P5 LDG.E.U8 R36, desc[UR22][R8.64] ;  /* 0x0000001608245981 */ /* 0x0000a4000c1e1100 */
[----:B0-----:R-:W-:Y:S02]  /*3300*/  @P4 IMAD.MOV.U32 R8, RZ, RZ, R34 ;  /* 0x000000ffff084224 */ /* 0x001fe400078e0022 */
[----:B------:R-:W-:-:S05]  /*3310*/  @P4 IMAD.MOV.U32 R9, RZ, RZ, R35 ;  /* 0x000000ffff094224 */ /* 0x000fca00078e0023 */
[----:B------:R0:W2:Y:S01]  /*3320*/  @P4 LDG.E.U8 R33, desc[UR22][R8.64] ;  /* 0x0000001608214981 */ /* 0x0000a2000c1e1100 */
[----:B------:R-:W-:Y:S02]  /*3330*/  PRMT R32, RZ, 0x7610, R32 ;  /* 0x00007610ff207816 */ /* 0x000fe40000000020 */
[----:B0-----:R-:W-:-:S04]  /*3340*/  IADD3 R8, P5, PT, R21, R10, RZ ;  /* 0x0000000a15087210 */ /* 0x001fc80007fbe0ff */
[----:B------:R-:W-:Y:S01]  /*3350*/  LEA.HI.X.SX32 R9, R21, R6, 0x1, P5 ;  /* 0x0000000615097211 */ /* 0x000fe200028f0eff */
[----:B----4-:R0:W-:Y:S02]  /*3360*/  STL [R1+0x2e0], R30 ;  /* 0x0002e01e01007387 */ /* 0x0101e40000100800 */
[----:B0-----:R-:W-:-:S04]  /*3370*/  LOP3.LUT R30, R2, 0x5c, RZ, 0xfc, !PT ;  /* 0x0000005c021e7812 */ /* 0x001fc800078efcff */
[----:B------:R-:W-:-:S13]  /*3380*/  ISETP.LT.AND P4, PT, R30, UR15, P0 ;  /* 0x0000000f1e007c0c */ /* 0x000fda0008781270 */
[----:B------:R0:W4:Y:S01]  /*3390*/  @P4 LDG.E.U8 R32, desc[UR22][R8.64] ;  /* 0x0000001608204981 */ /* 0x000122000c1e1100 */
[----:B------:R-:W-:Y:S02]  /*33a0*/  LOP3.LUT R34, R2, 0x64, RZ, 0xfc, !PT ;  /* 0x0000006402227812 */ /* 0x000fe400078efcff */
[----:B------:R-:W-:Y:S01]  /*33b0*/  PLOP3.LUT P1, PT, PT, PT, UP1, 0x80, 0x8 ;  /* 0x000000000008781c */ /* 0x000fe20003f2f018 */
[----:B------:R-:W-:Y:S03]  /*33c0*/  STL [R1+0x578], R35 ;  /* 0x0005782301007387 */ /* 0x000fe60000100800 */
[----:B------:R-:W-:Y:S02]  /*33d0*/  ISETP.LT.AND P1, PT, R34, UR15, P1 ;  /* 0x0000000f22007c0c */ /* 0x000fe40008f21270 */
[C---:B------:R-:W-:Y:S02]  /*33e0*/  IADD3 R34, P6, PT, R22.reuse, R10, RZ ;  /* 0x0000000a16227210 */ /* 0x040fe40007fde0ff */
[----:B------:R-:W-:Y:S01]  /*33f0*/  PRMT R31, RZ, 0x7610, R31 ;  /* 0x00007610ff1f7816 */ /* 0x000fe2000000001f */
[----:B--2---:R-:W-:Y:S04]  /*3400*/  STL [R1+0x260], R33 ;  /* 0x0002602101007387 */ /* 0x004fe80000100800 */
[----:B---3--:R-:W-:Y:S04]  /*3410*/  STL [R1+0x2e4], R38 ;  /* 0x0002e42601007387 */ /* 0x008fe80000100800 */
[----:B------:R0:W-:Y:S04]  /*3420*/  STL [R1+0x59c], R8 ;  /* 0x00059c0801007387 */ /* 0x0001e80000100800 */
[----:B------:R1:W-:Y:S04]  /*3430*/  STL [R1+0x598], R9 ;  /* 0x0005980901007387 */ /* 0x0003e80000100800 */
[----:B------:R-:W-:Y:S01]  /*3440*/  STL [R1+0x5cc], R34 ;  /* 0x0005cc2201007387 */ /* 0x000fe20000100800 */
[----:B0-----:R-:W-:-:S05]  /*3450*/  LEA.HI.X.SX32 R8, R22, R6, 0x1, P6 ;  /* 0x0000000616087211 */ /* 0x001fca00030f0eff */
[----:B-1----:R-:W-:Y:S01]  /*3460*/  @P1 IMAD.MOV.U32 R9, RZ, RZ, R8 ;  /* 0x000000ffff091224 */ /* 0x002fe200078e0008 */
[----:B----4-:R0:W-:Y:S04]  /*3470*/  STL [R1+0x2a0], R32 ;  /* 0x0002a02001007387 */ /* 0x0101e80000100800 */
[----:B------:R-:W-:Y:S01]  /*3480*/  STL [R1+0x2b8], R36 ;  /* 0x0002b82401007387 */ /* 0x000fe20000100800 */
        /* <DEDUP_REMOVED lines=25> */
[----:B------:R-:W-:Y:S01]  /*3620*/  IMAD.U32 R25, RZ, RZ, UR12 ;  /* 0x0000000cff197e24 */ /* 0x000fe2000f8e00ff */
[----:B------:R-:W-:Y:S02]  /*3630*/  PLOP3.LUT P4, PT, PT, PT, UP1, 0x80, 0x8 ;  /* 0x000000000008781c */ /* 0x000fe40003f8f018 */
[----:B---3--:R1:W-:Y:S01]  /*3640*/  STL [R1+0x328], R28 ;  /* 0x0003281c01007387 */ /* 0x0083e20000100800 */
[----:B------:R-:W-:Y:S01]  /*3650*/  IMAD R25, R25, 0x2, R17 ;  /* 0x0000000219197824 */ /* 0x000fe200078e0211 */
[----:B------:R-:W-:Y:S02]  /*3660*/  PLOP3.LUT P0, PT, PT, PT, UP1, 0x80, 0x8 ;  /* 0x000000000008781c */ /* 0x000fe40003f0f018 */
[----:B------:R-:W-:Y:S01]  /*3670*/  STL [R1+0x600], R31 ;  /* 0x0006001f01007387 */ /* 0x000fe20000100800 */
[----:B-1----:R-:W-:-:S04]  /*3680*/  LOP3.LUT R28, R2, 0x7c, RZ, 0xfc, !PT ;  /* 0x0000007c021c7812 */ /* 0x002fc800078efcff */
[----:B------:R-:W-:Y:S02]  /*3690*/  ISETP.LT.AND P4, PT, R28, UR15, P4 ;  /* 0x0000000f1c007c0c */ /* 0x000fe4000a781270 */
[C---:B0-----:R-:W-:Y:S02]  /*36a0*/  IADD3 R8, P5, PT, R25.reuse, R10, RZ ;  /* 0x0000000a19087210 */ /* 0x041fe40007fbe0ff */
[----:B------:R-:W-:Y:S02]  /*36b0*/  PRMT R29, RZ, 0x7610, R29 ;  /* 0x00007610ff1d7816 */ /* 0x000fe4000000001d */
[----:B------:R-:W-:Y:S02]  /*36c0*/  LEA.HI.X.SX32 R9, R25, R6, 0x1, P5 ;  /* 0x0000000619097211 */ /* 0x000fe400028f0eff */
[----:B------:R-:W-:-:S05]  /*36d0*/  PRMT R20, RZ, 0x7610, R20 ;  /* 0x00007610ff147816 */ /* 0x000fca0000000014 */
        /* <DEDUP_REMOVED lines=11> */
[----:B------:R0:W2:Y:S01]  /*3790*/  @P0 LDG.E.U8 R20, desc[UR22][R8.64] ;  /* 0x0000001608140981 */ /* 0x0000a2000c1e1100 */
[C---:B------:R-:W-:Y:S02]  /*37a0*/  LOP3.LUT R30, R2.reuse, 0x16, RZ, 0xfc, !PT ;  /* 0x00000016021e7812 */ /* 0x040fe400078efcff */
[----:B------:R-:W-:Y:S02]  /*37b0*/  PLOP3.LUT P1, PT, PT, PT, UP1, 0x80, 0x8 ;  /* 0x000000000008781c */ /* 0x000fe40003f2f018 */
[----:B------:R-:W-:Y:S02]  /*37c0*/  LOP3.LUT R28, R2, 0x26, RZ, 0xfc, !PT ;  /* 0x00000026021c7812 */ /* 0x000fe400078efcff */
[----:B------:R-:W-:Y:S02]  /*37d0*/  PLOP3.LUT P5, PT, PT, PT, UP1, 0x80, 0x8 ;  /* 0x000000000008781c */ /* 0x000fe40003faf018 */
[----:B------:R-:W-:Y:S02]  /*37e0*/  ISETP.LT.AND P1, PT, R30, UR15, P1 ;  /* 0x0000000f1e007c0c */ /* 0x000fe40008f21270 */
[----:B------:R-:W-:-:S02]  /*37f0*/  ISETP.LT.AND P5, PT, R28, UR15, P5 ;  /* 0x0000000f1c007c0c */ /* 0x000fc4000afa1270 */
[-C--:B------:R-:W-:Y:S01]  /*3800*/  IADD3 R28, P4, PT, R42, R10.reuse, RZ ;  /* 0x0000000a2a1c7210 */ /* 0x080fe20007f9e0ff */
[----:B------:R1:W-:Y:S04]  /*3810*/  STL [R1+0x38], R25 ;  /* 0x0000381901007387 */ /* 0x0003e80000100800 */
[----:B------:R-:W-:Y:S04]  /*3820*/  STL [R1+0x7c], R28 ;  /* 0x00007c1c01007387 */ /* 0x000fe80000100800 */
[----:B---3--:R3:W-:Y:S01]  /*3830*/  STL [R1+0x2a8], R29 ;  /* 0x0002a81d01007387 */ /* 0x0087e20000100800 */
[----:B-1----:R-:W-:Y:S01]  /*3840*/  IADD3 R25, P0, PT, R43, R10, RZ ;  /* 0x0000000a2b197210 */ /* 0x002fe20007f1e0ff */
[----:B0-----:R-:W-:Y:S01]  /*3850*/  @P1 IMAD.MOV.U32 R8, RZ, RZ, R28 ;  /* 0x000000ffff081224 */ /* 0x001fe200078e001c */
[----:B------:R-:W-:-:S02]  /*3860*/  PRMT R27, RZ, 0x7610, R27 ;  /* 0x00007610ff1b7816 */ /* 0x000fc4000000001b */
[-C--:B---3--:R-:W-:Y:S01]  /*3870*/  LEA.HI.X.SX32 R29, R42, R6.reuse, 0x1, P4 ;  /* 0x000000062a1d7211 */ /* 0x088fe200020f0eff */
[----:B------:R-:W-:Y:S01]  /*3880*/  STL [R1+0xbc], R25 ;  /* 0x0000bc1901007387 */ /* 0x000fe20000100800 */
[----:B------:R-:W-:-:S03]  /*3890*/  LEA.HI.X.SX32 R26, R43, R6, 0x1, P0 ;  /* 0x000000062b1a7211 */ /* 0x000fc600000f0eff */
[----:B------:R-:W-:Y:S01]  /*38a0*/  @P1 IMAD.MOV.U32 R9, RZ, RZ, R29 ;  /* 0x000000ffff091224 */ /* 0x000fe200078e001d */
[----:B------:R-:W-:Y:S01]  /*38b0*/  STL [R1+0x78], R29 ;  /* 0x0000781d01007387 */ /* 0x000fe20000100800 */
[----:B------:R-:W-:Y:S02]  /*38c0*/  PLOP3.LUT P4, PT, PT, PT, UP1, 0x80, 0x8 ;  /* 0x000000000008781c */ /* 0x000fe40003f8f018 */
[----:B------:R-:W-:Y:S01]  /*38d0*/  PRMT R24, RZ, 0x7610, R24 ;  /* 0x00007610ff187816 */ /* 0x000fe20000000018 */
[----:B------:R0:W3:Y:S01]  /*38e0*/  @P1 LDG.E.U8 R27, desc[UR22][R8.64] ;  /* 0x00000016081b1981 */ /* 0x0000e2000c1e1100 */
[----:B------:R-:W-:Y:S01]  /*38f0*/  PRMT R23, RZ, 0x7610, R23 ;  /* 0x00007610ff177816 */ /* 0x000fe20000000017 */
[----:B0-----:R-:W-:Y:S02]  /*3900*/  @P5 IMAD.MOV.U32 R8, RZ, RZ, R25 ;  /* 0x000000ffff085224 */ /* 0x001fe400078e0019 */
[----:B------:R-:W-:-:S05]  /*3910*/  @P5 IMAD.MOV.U32 R9, RZ, RZ, R26 ;  /* 0x000000ffff095224 */ /* 0x000fca00078e001a */
[----:B------:R0:W4:Y:S02]  /*3920*/  @P5 LDG.E.U8 R24, desc[UR22][R8.64] ;  /* 0x0000001608185981 */ /* 0x000124000c1e1100 */
[----:B0-----:R-:W-:-:S04]  /*3930*/  IADD3 R8, P1, PT, R46, R10, RZ ;  /* 0x0000000a2e087210 */ /* 0x001fc80007f3e0ff */
[----:B------:R-:W-:Y:S01]  /*3940*/  LEA.HI.X.SX32 R9, R46, R6, 0x1, P1 ;  /* 0x000000062e097211 */ /* 0x000fe200008f0eff */
[----:B--2---:R0:W-:Y:S02]  /*3950*/  STL [R1+0x320], R20 ;  /* 0x0003201401007387 */ /* 0x0041e40000100800 */
[----:B0-----:R-:W-:-:S04]  /*3960*/  LOP3.LUT R20, R2, 0x36, RZ, 0xfc, !PT ;  /* 0x0000003602147812 */ /* 0x001fc800078efcff */
[----:B------:R-:W-:-:S13]  /*3970*/  ISETP.LT.AND P4, PT, R20, UR15, P4 ;  /* 0x0000000f14007c0c */ /* 0x000fda000a781270 */
[----:B------:R0:W2:Y:S01]  /*3980*/  @P4 LDG.E.U8 R23, desc[UR22][R8.64] ;  /* 0x0000001608174981 */ /* 0x0000a2000c1e1100 */
[----:B------:R-:W-:Y:S02]  /*3990*/  LOP3.LUT R25, R2, 0x46, RZ, 0xfc, !PT ;  /* 0x0000004602197812 */ /* 0x000fe400078efcff */
[----:B------:R-:W-:Y:S01]  /*39a0*/  PLOP3.LUT P0, PT, PT, PT, UP1, 0x80, 0x8 ;  /* 0x000000000008781c */ /* 0x000fe20003f0f018 */
[----:B------:R-:W-:Y:S03]  /*39b0*/  STL [R1+0xb8], R26 ;  /* 0x0000b81a01007387 */ /* 0x000fe60000100800 */
[----:B------:R-:W-:Y:S02]  /*39c0*/  ISETP.LT.AND P0, PT, R25, UR15, P0 ;  /* 0x0000000f19007c0c */ /* 0x000fe40008701270 */
[C---:B------:R-:W-:Y:S02]  /*39d0*/  IADD3 R25, P6, PT, R48.reuse, R10, RZ ;  /* 0x0000000a30197210 */ /* 0x040fe40007fde0ff */
[----:B------:R-:W-:Y:S01]  /*39e0*/  PRMT R21, RZ, 0x7610, R21 ;  /* 0x00007610ff157816 */ /* 0x000fe20000000015 */
[----:B----4-:R-:W-:Y:S04]  /*39f0*/  STL [R1+0x2ec], R24 ;  /* 0x0002ec1801007387 */ /* 0x010fe80000100800 */
[----:B------:R0:W-:Y:S04]  /*3a00*/  STL [R1+0x4fc], R8 ;  /* 0x0004fc0801007387 */ /* 0x0001e80000100800 */
[----:B------:R1:W-:Y:S04]  /*3a10*/  STL [R1+0x4f8], R9 ;  /* 0x0004f80901007387 */ /* 0x0003e80000100800 */
[----:B------:R-:W-:Y:S01]  /*3a20*/  STL [R1+0x53c], R25 ;  /* 0x00053c1901007387 */ /* 0x000fe20000100800 */
[----:B0-----:R-:W-:-:S05]  /*3a30*/  LEA.HI.X.SX32 R8, R48, R6, 0x1, P6 ;  /* 0x0000000630087211 */ /* 0x001fca00030f0eff */
[----:B-1----:R-:W-:Y:S01]  /*3a40*/  @P0 IMAD.MOV.U32 R9, RZ, RZ, R8 ;  /* 0x000000ffff090224 */ /* 0x002fe200078e0008 */
[----:B--2---:R0:W-:Y:S04]  /*3a50*/  STL [R1+0x23c], R23 ;  /* 0x00023c1701007387 */ /* 0x0041e80000100800 */
[----:B---3--:R-:W-:Y:S01]  /*3a60*/  STL [R1+0x268], R27 ;  /* 0x0002681b01007387 */ /* 0x008fe20000100800 */
        /* <DEDUP_REMOVED lines=25> */
[----:B------:R-:W-:Y:S02]  /*3c00*/  LOP3.LUT R20, R2, 0x76, RZ, 0xfc, !PT ;  /* 0x0000007602147812 */ /* 0x000fe400078efcff */
[----:B------:R-:W-:Y:S01]  /*3c10*/  PLOP3.LUT P0, PT, PT, PT, UP1, 0x80, 0x8 ;  /* 0x000000000008781c */ /* 0x000fe20003f0f018 */
[----:B------:R-:W-:Y:S04]  /*3c20*/  STL [R1+0x5d0], R21 ;  /* 0x0005d01501007387 */ /* 0x000fe80000100800 */
[----:B---3--:R1:W-:Y:S01]  /*3c30*/  STL [R1+0x270], R13 ;  /* 0x0002700d01007387 */ /* 0x0083e20000100800 */
[----:B------:R-:W-:Y:S02]  /*3c40*/  ISETP.LT.AND P0, PT, R20, UR15, P0 ;  /* 0x0000000f14007c0c */ /* 0x000fe40008701270 */
[----:B------:R-:W-:-:S02]  /*3c50*/  PLOP3.LUT P4, PT, PT, PT, UP1, 0x80, 0x8 ;  /* 0x000000000008781c */ /* 0x000fc40003f8f018 */
[----:B------:R-:W-:Y:S02]  /*3c60*/  PLOP3.LUT P1, PT, PT, PT, UP1, 0x80, 0x8 ;  /* 0x000000000008781c */ /* 0x000fe40003f2f018 */
[C---:B0-----:R-:W-:Y:S02]  /*3c70*/  IADD3 R9, P5, PT, R44.reuse, R10, RZ ;  /* 0x0000000a2c097210 */ /* 0x041fe40007fbe0ff */
[----:B-1----:R-:W-:Y:S02]  /*3c80*/  LEA.HI R13, R49, 0xe, RZ, 0x1a ;  /* 0x0000000e310d7811 */ /* 0x002fe400078fd0ff */
[----:B------:R-:W-:Y:S02]  /*3c90*/  LEA.HI.X.SX32 R23, R44, R6, 0x1, P5 ;  /* 0x000000062c177211 */ /* 0x000fe400028f0eff */
[C---:B------:R-:W-:Y:S01]  /*3ca0*/  ISETP.LT.AND P4, PT, R13.reuse, UR15, P4 ;  /* 0x0000000f0d007c0c */ /* 0x040fe2000a781270 */
[----:B------:R-:W-:Y:S01]  /*3cb0*/  IMAD R2, R13, UR12, RZ ;  /* 0x0000000c0d027c24 */ /* 0x000fe2000f8e02ff */
[----:B------:R-:W-:-:S04]  /*3cc0*/  PRMT R22, RZ, 0x7610, R22 ;  /* 0x00007610ff167816 */ /* 0x000fc80000000016 */
[----:B------:R-:W-:-:S04]  /*3cd0*/  IADD3 R20, P6, PT, R2, R10, RZ ;  /* 0x0000000a02147210 */ /* 0x000fc80007fde0ff */
[----:B------:R-:W-:Y:S02]  /*3ce0*/  LEA.HI.X.SX32 R21, R2, R6, 0x1, P6 ;  /* 0x0000000602157211 */ /* 0x000fe400030f0eff */
[----:B------:R-:W-:Y:S02]  /*3cf0*/  PRMT R16, RZ, 0x7610, R16 ;  /* 0x00007610ff107816 */ /* 0x000fe40000000010 */
[----:B------:R-:W-:Y:S01]  /*3d00*/  PRMT R11, RZ, 0x7610, R11 ;  /* 0x00007610ff0b7816 */ /* 0x000fe2000000000b */
[----:B--2---:R0:W-:Y:S02]  /*3d10*/  STL [R1+0x2b0], R12 ;  /* 0x0002b00c01007387 */ /* 0x0041e40000100800 */
[----:B0-----:R-:W-:-:S05]  /*3d20*/  LEA.HI R12, R49, 0x1e, RZ, 0x1a ;  /* 0x0000001e310c7811 */ /* 0x001fca00078fd0ff */
[C---:B------:R-:W-:Y:S01]  /*3d30*/  IMAD R8, R12.reuse, UR12, RZ ;  /* 0x0000000c0c087c24 */ /* 0x040fe2000f8e02ff */
[----:B------:R-:W-:-:S04]  /*3d40*/  ISETP.LT.AND P1, PT, R12, UR15, P1 ;  /* 0x0000000f0c007c0c */ /* 0x000fc80008f21270 */
[C---:B------:R-:W-:Y:S01]  /*3d50*/  IADD3 R12, P5, PT, R8.reuse, R10, RZ ;  /* 0x0000000a080c7210 */ /* 0x040fe20007fbe0ff */
[----:B------:R0:W-:Y:S03]  /*3d60*/  STL [R1+0x5b8], R9 ;  /* 0x0005b80901007387 */ /* 0x0001e60000100800 */
[----:B------:R-:W-:Y:S01]  /*3d70*/  LEA.HI.X.SX32 R13, R8, R6, 0x1, P5 ;  /* 0x00000006080d7211 */ /* 0x000fe200028f0eff */
[----:B------:R-:W-:Y:S02]  /*3d80*/  @P0 IMAD.MOV.U32 R8, RZ, RZ, R9 ;  /* 0x000000ffff080224 */ /* 0x000fe400078e0009 */
[----:B0-----:R-:W-:-:S05]  /*3d90*/  @P0 IMAD.MOV.U32 R9, RZ, RZ, R23 ;  /* 0x000000ffff090224 */ /* 0x001fca00078e0017 */
[----:B------:R0:W2:Y:S02]  /*3da0*/  @P0 LDG.E.U8 R22, desc[UR22][R8.64] ;  /* 0x0000001608160981 */ /* 0x0000a4000c1e1100 */
[----:B0-----:R-:W-:Y:S02]  /*3db0*/  @P4 IMAD.MOV.U32 R8, RZ, RZ, R20 ;  /* 0x000000ffff084224 */ /* 0x001fe400078e0014 */
[----:B------:R-:W-:-:S05]  /*3dc0*/  @P4 IMAD.MOV.U32 R9, RZ, RZ, R21 ;  /* 0x000000ffff094224 */ /* 0x000fca00078e0015 */
[----:B------:R0:W3:Y:S02]  /*3dd0*/  @P4 LDG.E.U8 R16, desc[UR22][R8.64] ;  /* 0x0000001608104981 */ /* 0x0000e4000c1e1100 */
[----:B0-----:R-:W-:Y:S02]  /*3de0*/  @P1 IMAD.MOV.U32 R8, RZ, RZ, R12 ;  /* 0x000000ffff081224 */ /* 0x001fe400078e000c */
[----:B------:R-:W-:-:S05]  /*3df0*/  @P1 IMAD.MOV.U32 R9, RZ, RZ, R13 ;  /* 0x000000ffff091224 */ /* 0x000fca00078e000d */
[----:B------:R0:W4:Y:S01]  /*3e00*/  @P1 LDG.E.U8 R11, desc[UR22][R8.64] ;  /* 0x00000016080b1981 */ /* 0x000122000c1e1100 */
[----:B------:R-:W-:-:S03]  /*3e10*/  PLOP3.LUT P0, PT, PT, PT, UP1, 0x80, 0x8 ;  /* 0x000000000008781c */ /* 0x000fc60003f0f018 */
[----:B------:R-:W-:Y:S01]  /*3e20*/  STL [R1+0x5c], R20 ;  /* 0x00005c1401007387 */ /* 0x000fe20000100800 */
[----:B------:R-:W-:-:S03]  /*3e30*/  VIADD R2, R0, 0x1 ;  /* 0x0000000100027836 */ /* 0x000fc60000000000 */
[----:B------:R-:W-:Y:S04]  /*3e40*/  STL [R1+0x5b4], R23 ;  /* 0x0005b41701007387 */ /* 0x000fe80000100800 */
[----:B------:R1:W-:Y:S01]  /*3e50*/  STL [R1+0x9c], R12 ;  /* 0x00009c0c01007387 */ /* 0x0003e20000100800 */
[----:B------:R-:W-:Y:S02]  /*3e60*/  ISETP.GE.AND P5, PT, R2, RZ, PT ;  /* 0x000000ff0200720c */ /* 0x000fe40003fa6270 */
[----:B------:R-:W-:Y:S02]  /*3e70*/  IABS R2, R2 ;  /* 0x0000000200027213 */ /* 0x000fe40000000000 */
[----:B-1----:R-:W-:Y:S01]  /*3e80*/  LEA.HI R12, R49, 0x2e, RZ, 0x1a ;  /* 0x0000002e310c7811 */ /* 0x002fe200078fd0ff */
[----:B------:R-:W-:Y:S03]  /*3e90*/  STL [R1+0x58], R21 ;  /* 0x0000581501007387 */ /* 0x000fe60000100800 */
[C---:B------:R-:W-:Y:S01]  /*3ea0*/  ISETP.LT.AND P0, PT, R12.reuse, UR15, P0 ;  /* 0x0000000f0c007c0c */ /* 0x040fe20008701270 */
[----:B0-----:R-:W-:Y:S01]  /*3eb0*/  IMAD R9, R12, UR12, RZ ;  /* 0x0000000c0c097c24 */ /* 0x001fe2000f8e02ff */
[----:B------:R0:W-:Y:S01]  /*3ec0*/  STL [R1+0x98], R13 ;  /* 0x0000980d01007387 */ /* 0x0001e20000100800 */
[----:B------:R-:W-:Y:S01]  /*3ed0*/  PLOP3.LUT P1, PT, PT, PT, UP1, 0x80, 0x8 ;  /* 0x000000000008781c */ /* 0x000fe20003f2f018 */
[----:B------:R-:W-:Y:S01]  /*3ee0*/  IMAD.HI.U32 R8, R5, R2, RZ ;  /* 0x0000000205087227 */ /* 0x000fe200078e00ff */
[----:B------:R-:W-:-:S02]  /*3ef0*/  PLOP3.LUT P4, PT, PT, PT, UP1, 0x80, 0x8 ;  /* 0x000000000008781c */ /* 0x000fc40003f8f018 */
[----:B0-----:R-:W-:Y:S02]  /*3f00*/  LEA.HI R13, R49, 0x3e, RZ, 0x1a ;  /* 0x0000003e310d7811 */ /* 0x001fe400078fd0ff */
[----:B------:R-:W-:Y:S02]  /*3f10*/  PRMT R15, RZ, 0x7610, R15 ;  /* 0x00007610ff0f7816 */ /* 0x000fe4000000000f */
[C---:B------:R-:W-:Y:S01]  /*3f20*/  ISETP.LT.AND P1, PT, R13.reuse, UR15, P1 ;  /* 0x0000000f0d007c0c */ /* 0x040fe20008f21270 */
[----:B------:R-:W-:Y:S01]  /*3f30*/  IMAD R12, R13, UR12, RZ ;  /* 0x0000000c0d0c7c24 */ /* 0x000fe2000f8e02ff */
[----:B----4-:R0:W-:Y:S04]  /*3f40*/  STL [R1+0x27c], R11 ;  /* 0x00027c0b01007387 */ /* 0x0101e80000100800 */
[----:B---3--:R1:W-:Y:S01]  /*3f50*/  STL [R1+0x2b4], R16 ;  /* 0x0002b41001007387 */ /* 0x0083e20000100800 */
[----:B0-----:R-:W-:-:S02]  /*3f60*/  LEA.HI R11, R49, 0x4e, RZ, 0x1a ;  /* 0x0000004e310b7811 */ /* 0x001fc400078fd0ff */
[----:B-1----:R-:W-:-:S03]  /*3f70*/  IADD3 R16, P6, PT, R9, R10, RZ ;  /* 0x0000000a09107210 */ /* 0x002fc60007fde0ff */
[C---:B------:R-:W-:Y:S01]  /*3f80*/  IMAD R13, R11.reuse, UR12, RZ ;  /* 0x0000000c0b0d7c24 */ /* 0x040fe2000f8e02ff */
[----:B------:R-:W-:Y:S01]  /*3f90*/  ISETP.LT.AND P4, PT, R11, UR15, P4 ;  /* 0x0000000f0b007c0c */ /* 0x000fe2000a781270 */
[----:B------:R-:W-:Y:S01]  /*3fa0*/  IMAD.MOV R11, RZ, RZ, -R8 ;  /* 0x000000ffff0b7224 */ /* 0x000fe200078e0a08 */
[----:B------:R-:W-:Y:S01]  /*3fb0*/  LEA.HI.X.SX32 R9, R9, R6, 0x1, P6 ;  /* 0x0000000609097211 */ /* 0x000fe200030f0eff */
[----:B------:R-:W-:-:S05]  /*3fc0*/  @P0 IMAD.MOV.U32 R8, RZ, RZ, R16 ;  /* 0x000000ffff080224 */ /* 0x000fca00078e0010 */
[----:B------:R0:W3:Y:S01]  /*3fd0*/  @P0 LDG.E.U8 R15, desc[UR22][R8.64] ;  /* 0x00000016080f0981 */ /* 0x0000e2000c1e1100 */
[----:B------:R-:W-:-:S03]  /*3fe0*/  IADD3 R20, P6, PT, R12, R10, RZ ;  /* 0x0000000a0c147210 */ /* 0x000fc60007fde0ff */
[----:B------:R-:W-:Y:S01]  /*3ff0*/  STL [R1+0x4dc], R16 ;  /* 0x0004dc1001007387 */ /* 0x000fe20000100800 */
[----:B------:R-:W-:-:S03]  /*4000*/  LEA.HI.X.SX32 R12, R12, R6, 0x1, P6 ;  /* 0x000000060c0c7211 */ /* 0x000fc600030f0eff */
[----:B------:R1:W-:Y:S04]  /*4010*/  STL [R1+0x4d8], R9 ;  /* 0x0004d80901007387 */ /* 0x0003e80000100800 */
[----:B--2---:R-:W-:Y:S01]  /*4020*/  STL [R1+0x238], R22 ;  /* 0x0002381601007387 */ /* 0x004fe20000100800 */
[----:B------:R-:W-:Y:S01]  /*4030*/  PRMT R18, RZ, 0x7610, R18 ;  /* 0x00007610ff127816 */ /* 0x000fe20000000012 */
[----:B0-----:R-:W-:Y:S01]  /*4040*/  @P1 IMAD.MOV.U32 R8, RZ, RZ, R20 ;  /* 0x000000ffff081224 */ /* 0x001fe200078e0014 */
[----:B------:R-:W-:Y:S01]  /*4050*/  ISETP.GT.U32.AND P6, PT, R4, R3, PT ;  /* 0x000000030400720c */ /* 0x000fe20003fc4070 */
[----:B-1----:R-:W-:Y:S01]  /*4060*/  @P1 IMAD.MOV.U32 R9, RZ, RZ, R12 ;  /* 0x000000ffff091224 */ /* 0x002fe200078e000c */
[----:B------:R-:W-:-:S04]  /*4070*/  PRMT R14, RZ, 0x7610, R14 ;  /* 0x00007610ff0e7816 */ /* 0x000fc8000000000e */
[----:B------:R0:W2:Y:S01]  /*4080*/  @P1 LDG.E.U8 R18, desc[UR22][R8.64] ;  /* 0x0000001608121981 */ /* 0x0000a2000c1e1100 */
[----:B------:R-:W-:-:S06]  /*4090*/  IMAD R2, R4, R11, R2 ;  /* 0x0000000b04027224 */ /* 0x000fcc00078e0202 */
[----:B------:R-:W-:Y:S01]  /*40a0*/  @!P6 IMAD.IADD R3, R3, 0x1, -R4 ;  /* 0x000000010303e824 */ /* 0x000fe200078e0a04 */
[----:B------:R-:W-:Y:S01]  /*40b0*/  PRMT R17, RZ, 0x7610, R17 ;  /* 0x00007610ff117816 */ /* 0x000fe20000000011 */
[----:B---3--:R1:W-:Y:S04]  /*40c0*/  STL [R1+0x278], R15 ;  /* 0x0002780f01007387 */ /* 0x0083e80000100800 */
[----:B------:R-:W-:Y:S01]  /*40d0*/  STL [R1+0x51c], R20 ;  /* 0x00051c1401007387 */ /* 0x000fe20000100800 */
[----:B-1----:R-:W-:-:S04]  /*40e0*/  IADD3 R15, P0, PT, R13, R10, RZ ;  /* 0x0000000a0d0f7210 */ /* 0x002fc80007f1e0ff */
[----:B------:R-:W-:Y:S01]  /*40f0*/  LEA.HI.X.SX32 R16, R13, R6, 0x1, P0 ;  /* 0x000000060d107211 */ /* 0x000fe200000f0eff */
[----:B------:R-:W-:Y:S01]  /*4100*/  STL [R1+0x55c], R15 ;  /* 0x00055c0f01007387 */ /* 0x000fe20000100800 */
[----:B0-----:R-:W-:-:S03]  /*4110*/  @P4 IMAD.MOV.U32 R8, RZ, RZ, R15 ;  /* 0x000000ffff084224 */ /* 0x001fc600078e000f */
[----:B------:R0:W-:Y:S01]  /*4120*/  STL [R1+0x518], R12 ;  /* 0x0005180c01007387 */ /* 0x0001e20000100800 */
[----:B------:R-:W-:Y:S01]  /*4130*/  @P4 IMAD.MOV.U32 R9, RZ, RZ, R16 ;  /* 0x000000ffff094224 */ /* 0x000fe200078e0010 */
[----:B------:R-:W-:-:S04]  /*4140*/  PLOP3.LUT P0, PT, PT, PT, UP1, 0x80, 0x8 ;  /* 0x000000000008781c */ /* 0x000fc80003f0f018 */
[----:B------:R1:W3:Y:S01]  /*4150*/  @P4 LDG.E.U8 R14, desc[UR22][R8.64] ;  /* 0x00000016080e4981 */ /* 0x0002e2000c1e1100 */
[----:B0-----:R-:W-:-:S04]  /*4160*/  LEA.HI R12, R49, 0x5e, RZ, 0x1a ;  /* 0x0000005e310c7811 */ /* 0x001fc800078fd0ff */
[C---:B------:R-:W-:Y:S01]  /*4170*/  ISETP.LT.AND P0, PT, R12.reuse, UR15, P0 ;  /* 0x0000000f0c007c0c */ /* 0x040fe20008701270 */
[----:B------:R-:W-:-:S05]  /*4180*/  IMAD R11, R12, UR12, RZ ;  /* 0x0000000c0c0b7c24 */ /* 0x000fca000f8e02ff */
[----:B------:R-:W-:-:S04]  /*4190*/  IADD3 R12, P6, PT, R11, R10, RZ ;  /* 0x0000000a0b0c7210 */ /* 0x000fc80007fde0ff */
[----:B------:R-:W-:-:S05]  /*41a0*/  LEA.HI.X.SX32 R13, R11, R6, 0x1, P6 ;  /* 0x000000060b0d7211 */ /* 0x000fca00030f0eff */
[----:B------:R0:W4:Y:S01]  /*41b0*/  @P0 LDG.E.U8 R17, desc[UR22][R12.64] ;  /* 0x000000160c110981 */ /* 0x000122000c1e1100 */
[----:B-1----:R-:W-:-:S03]  /*41c0*/  VIADD R8, R0, 0x2 ;  /* 0x0000000200087836 */ /* 0x002fc60000000000 */
[----:B------:R1:W-:Y:S01]  /*41d0*/  STL [R1+0x558], R16 ;  /* 0x0005581001007387 */ /* 0x0003e20000100800 */
[----:B------:R-:W-:Y:S02]  /*41e0*/  LEA.HI R15, R49, 0x6e, RZ, 0x1a ;  /* 0x0000006e310f7811 */ /* 0x000fe400078fd0ff */
[----:B------:R-:W-:Y:S02]  /*41f0*/  PLOP3.LUT P4, PT, PT, PT, UP1, 0x80, 0x8 ;  /* 0x000000000008781c */ /* 0x000fe40003f8f018 */
[----:B------:R-:W-:Y:S02]  /*4200*/  ISETP.GE.AND P1, PT, R8, RZ, PT ;  /* 0x000000ff0800720c */ /* 0x000fe40003f26270 */
[----:B------:R-:W-:Y:S02]  /*4210*/  IABS R9, R8 ;  /* 0x0000000800097213 */ /* 0x000fe40000000000 */
[C---:B------:R-:W-:Y:S01]  /*4220*/  ISETP.LT.AND P4, PT, R15.reuse, UR15, P4 ;  /* 0x0000000f0f007c0c */ /* 0x040fe2000a781270 */
[----:B-1----:R-:W-:Y:S01]  /*4230*/  IMAD R16, R15, UR12, RZ ;  /* 0x0000000c0f107c24 */ /* 0x002fe2000f8e02ff */
[----:B------:R-:W-:Y:S01]  /*4240*/  ISETP.GT.U32.AND P0, PT, R4, R3, PT ;  /* 0x000000030400720c */ /* 0x000fe20003f04070 */
[----:B------:R-:W-:-:S04]  /*4250*/  IMAD.HI.U32 R11, R5, R9, RZ ;  /* 0x00000009050b7227 */ /* 0x000fc800078e00ff */
[----:B------:R-:W-:-:S04]  /*4260*/  IMAD.MOV R11, RZ, RZ, -R11 ;  /* 0x000000ffff0b7224 */ /* 0x000fc800078e0a0b */
[----:B------:R-:W-:-:S04]  /*4270*/  IMAD R9, R4, R11, R9 ;  /* 0x0000000b04097224 */ /* 0x000fc800078e0209 */
[----:B------:R-:W-:Y:S01]  /*4280*/  @!P0 IMAD.IADD R3, R3, 0x1, -R4 ;  /* 0x0000000103038824 */ /* 0x000fe200078e0a04 */
[----:B------:R-:W-:Y:S01]  /*4290*/  PRMT R19, RZ, 0x7610, R19 ;  /* 0x00007610ff137816 */ /* 0x000fe20000000013 */
[----:B---3--:R1:W-:Y:S02]  /*42a0*/  STL [R1+0x234], R14 ;  /* 0x0002340e01007387 */ /* 0x0083e40000100800 */
[----:B-1----:R-:W-:-:S05]  /*42b0*/  VIADD R14, R0, 0x3 ;  /* 0x00000003000e7836 */ /* 0x002fca0000000000 */
[----:B------:R-:W-:Y:S01]  /*42c0*/  IABS R8, R14 ;  /* 0x0000000e00087213 */ /* 0x000fe20000000000 */
[----:B------:R0:W-:Y:S04]  /*42d0*/  STL [R1+0x5a4], R12 ;  /* 0x0005a40c01007387 */ /* 0x0001e80000100800 */
[----:B------:R-:W-:Y:S01]  /*42e0*/  IMAD.HI.U32 R15, R5, R8, RZ ;  /* 0x00000008050f7227 */ /* 0x000fe200078e00ff */
[----:B------:R-:W-:Y:S04]  /*42f0*/  STL [R1+0x5a0], R13 ;  /* 0x0005a00d01007387 */ /* 0x000fe80000100800 */
[----:B--2---:R-:W-:Y:S01]  /*4300*/  STL [R1+0x230], R18 ;  /* 0x0002301201007387 */ /* 0x004fe20000100800 */
[----:B0-----:R-:W-:-:S03]  /*4310*/  IMAD.MOV R12, RZ, RZ, -R15 ;  /* 0x000000ffff0c7224 */ /* 0x001fc600078e0a0f */
[----:B----4-:R0:W-:Y:S01]  /*4320*/  STL [R1+0x22c], R17 ;  /* 0x00022c1101007387 */ /* 0x0101e20000100800 */
[----:B------:R-:W-:Y:S01]  /*4330*/  PRMT R15, RZ, 0x7610, R15 ;  /* 0x00007610ff0f7816 */ /* 0x000fe2000000000f */
[----:B------:R-:W-:Y:S01]  /*4340*/  IMAD R8, R4, R12, R8 ;  /* 0x0000000c04087224 */ /* 0x000fe200078e0208 */
[----:B0-----:R-:W-:-:S04]  /*4350*/  IADD3 R17, P6, PT, R16, R10, RZ ;  /* 0x0000000a10117210 */ /* 0x001fc80007fde0ff */
[----:B------:R-:W-:Y:S01]  /*4360*/  LEA.HI.X.SX32 R13, R16, R6, 0x1, P6 ;  /* 0x00000006100d7211 */ /* 0x000fe200030f0eff */
[----:B------:R-:W-:-:S05]  /*4370*/  @P4 IMAD.MOV.U32 R12, RZ, RZ, R17 ;  /* 0x000000ffff0c4224 */ /* 0x000fca00078e0011 */
[----:B------:R0:W2:Y:S01]  /*4380*/  @P4 LDG.E.U8 R15, desc[UR22][R12.64] ;  /* 0x000000160c0f4981 */ /* 0x0000a2000c1e1100 */
[----:B------:R-:W-:-:S05]  /*4390*/  LEA.HI R18, R49, 0x7e, RZ, 0x1a ;  /* 0x0000007e31127811 */ /* 0x000fca00078fd0ff */
[----:B------:R-:W-:Y:S01]  /*43a0*/  IMAD R11, R18, UR12, RZ ;  /* 0x0000000c120b7c24 */ /* 0x000fe2000f8e02ff */
[----:B------:R1:W-:Y:S04]  /*43b0*/  STL [R1+0x5b0], R17 ;  /* 0x0005b01101007387 */ /* 0x0003e80000100800 */
[----:B------:R-:W-:-:S04]  /*43c0*/  IADD3 R16, P0, PT, R11, R10, RZ ;  /* 0x0000000a0b107210 */ /* 0x000fc80007f1e0ff */
[----:B-1----:R-:W-:Y:S02]  /*43d0*/  LEA.HI.X.SX32 R17, R11, R6, 0x1, P0 ;  /* 0x000000060b117211 */ /* 0x002fe400000f0eff */
[----:B------:R-:W-:-:S04]  /*43e0*/  PLOP3.LUT P0, PT, PT, PT, UP1, 0x80, 0x8 ;  /* 0x000000000008781c */ /* 0x000fc80003f0f018 */
[----:B------:R-:W-:-:S13]  /*43f0*/  ISETP.LT.AND P0, PT, R18, UR15, P0 ;  /* 0x0000000f12007c0c */ /* 0x000fda0008701270 */
[----:B------:R1:W3:Y:S01]  /*4400*/  @P0 LDG.E.U8 R19, desc[UR22][R16.64] ;  /* 0x0000001610130981 */ /* 0x0002e2000c1e1100 */
[----:B------:R-:W-:Y:S01]  /*4410*/  ISETP.GT.U32.AND P4, PT, R4, R2, PT ;  /* 0x000000020400720c */ /* 0x000fe20003f84070 */
[----:B0-----:R-:W-:Y:S01]  /*4420*/  VIADD R12, R0, 0x4 ;  /* 0x00000004000c7836 */ /* 0x001fe20000000000 */
[----:B------:R-:W-:Y:S01]  /*4430*/  ISETP.GT.U32.AND P6, PT, R4, R9, PT ;  /* 0x000000090400720c */ /* 0x000fe20003fc4070 */
[----:B------:R0:W-:Y:S03]  /*4440*/  STL [R1+0x5ac], R13 ;  /* 0x0005ac0d01007387 */ /* 0x0001e60000100800 */
[----:B------:R-:W-:Y:S01]  /*4450*/  IABS R10, R12 ;  /* 0x0000000c000a7213 */ /* 0x000fe20000000000 */
[----:B------:R-:W-:-:S06]  /*4460*/  IMAD.MOV.U32 R74, RZ, RZ, R3 ;  /* 0x000000ffff4a7224 */ /* 0x000fcc00078e0003 */
[----:B------:R-:W-:Y:S02]  /*4470*/  @!P4 IMAD.IADD R2, R2, 0x1, -R4 ;  /* 0x000000010202c824 */ /* 0x000fe400078e0a04 */
[----:B0-----:R-:W-:Y:S02]  /*4480*/  VIADD R13, R0, 0x5 ;  /* 0x00000005000d7836 */ /* 0x001fe40000000000 */
[----:B------:R-:W-:Y:S01]  /*4490*/  IMAD.MOV.U32 R6, RZ, RZ, R10 ;  /* 0x000000ffff067224 */ /* 0x000fe200078e000a */
[----:B------:R-:W-:Y:S01]  /*44a0*/  ISETP.GT.U32.AND P4, PT, R4, R2, PT ;  /* 0x000000020400720c */ /* 0x000fe20003f84070 */
[----:B------:R-:W-:Y:S01]  /*44b0*/  @!P6 IMAD.IADD R9, R9, 0x1, -R4 ;  /* 0x000000010909e824 */ /* 0x000fe200078e0a04 */
[----:B------:R-:W-:Y:S01]  /*44c0*/  IABS R11, R13 ;  /* 0x0000000d000b7213 */ /* 0x000fe20000000000 */
[----:B------:R-:W-:-:S04]  /*44d0*/  IMAD.HI.U32 R10, R5, R6, RZ ;  /* 0x00000006050a7227 */ /* 0x000fc800078e00ff */
[----:B------:R-:W-:Y:S01]  /*44e0*/  @!P3 IMAD.MOV R74, RZ, RZ, -R74 ;  /* 0x000000ffff4ab224 */ /* 0x000fe200078e0a4a */
[C---:B------:R-:W-:Y:S01]  /*44f0*/  ISETP.GT.U32.AND P3, PT, R4.reuse, R8, PT ;  /* 0x000000080400720c */ /* 0x040fe20003f64070 */
[----:B------:R-:W-:Y:S01]  /*4500*/  IMAD.MOV R10, RZ, RZ, -R10 ;  /* 0x000000ffff0a7224 */ /* 0x000fe200078e0a0a */
[C---:B------:R-:W-:Y:S01]  /*4510*/  ISETP.GT.U32.AND P6, PT, R4.reuse, R9, PT ;  /* 0x000000090400720c */ /* 0x040fe20003fc4070 */
[----:B------:R-:W-:Y:S01]  /*4520*/  IMAD.HI.U32 R18, R5, R11, RZ ;  /* 0x0000000b05127227 */ /* 0x000fe200078e00ff */
[----:B------:R1:W-:Y:S03]  /*4530*/  STL [R1+0x570], R16 ;  /* 0x0005701001007387 */ /* 0x0003e60000100800 */
[----:B------:R-:W-:Y:S02]  /*4540*/  IMAD R3, R4, R10, R6 ;  /* 0x0000000a04037224 */ /* 0x000fe400078e0206 */
[----:B------:R-:W-:-:S02]  /*4550*/  IMAD.MOV R6, RZ, RZ, -R18 ;  /* 0x000000ffff067224 */ /* 0x000fc400078e0a12 */
[----:B------:R-:W-:Y:S01]  /*4560*/  @!P4 IMAD.IADD R2, R2, 0x1, -R4 ;  /* 0x000000010202c824 */ /* 0x000fe200078e0a04 */
[----:B------:R-:W-:Y:S01]  /*4570*/  STL [R1+0x56c], R17 ;  /* 0x00056c1101007387 */ /* 0x000fe20000100800 */
[----:B------:R-:W-:Y:S02]  /*4580*/  IMAD R6, R4, R6, R11 ;  /* 0x0000000604067224 */ /* 0x000fe400078e020b */
[----:B------:R-:W-:Y:S02]  /*4590*/  IMAD.MOV.U32 R86, RZ, RZ, R2 ;  /* 0x000000ffff567224 */ /* 0x000fe400078e0002 */
[----:B------:R-:W-:Y:S02]  /*45a0*/  @!P3 IMAD.IADD R8, R8, 0x1, -R4 ;  /* 0x000000010808b824 */ /* 0x000fe400078e0a04 */
[----:B------:R-:W-:Y:S01]  /*45b0*/  @!P5 IMAD.MOV R86, RZ, RZ, -R86 ;  /* 0x000000ffff56d224 */ /* 0x000fe200078e0a56 */
[C---:B------:R-:W-:Y:S01]  /*45c0*/  ISETP.GT.U32.AND P5, PT, R4.reuse, R6, PT ;  /* 0x000000060400720c */ /* 0x040fe20003fa4070 */
[----:B------:R-:W-:Y:S01]  /*45d0*/  @!P6 IMAD.IADD R9, R9, 0x1, -R4 ;  /* 0x000000010909e824 */ /* 0x000fe200078e0a04 */
[----:B------:R-:W-:-:S02]  /*45e0*/  ISETP.GT.U32.AND P6, PT, R4, R3, PT ;  /* 0x000000030400720c */ /* 0x000fc40003fc4070 */
[----:B------:R-:W-:Y:S02]  /*45f0*/  ISETP.GT.U32.AND P3, PT, R4, R8, PT ;  /* 0x000000080400720c */ /* 0x000fe40003f64070 */
[----:B------:R-:W-:Y:S01]  /*4600*/  ISETP.GE.AND P4, PT, R12, RZ, PT ;  /* 0x000000ff0c00720c */ /* 0x000fe20003f86270 */
[----:B------:R-:W-:Y:S02]  /*4610*/  VIADD R12, R0, 0x7 ;  /* 0x00000007000c7836 */ /* 0x000fe40000000000 */
[----:B------:R-:W-:-:S03]  /*4620*/  IMAD.MOV.U32 R28, RZ, RZ, R9 ;  /* 0x000000ffff1c7224 */ /* 0x000fc600078e0009 */
[----:B------:R-:W-:Y:S01]  /*4630*/  IABS R9, R12 ;  /* 0x0000000c00097213 */ /* 0x000fe20000000000 */
[--C-:B------:R-:W-:Y:S02]  /*4640*/  @!P5 IMAD.IADD R6, R6, 0x1, -R4.reuse ;  /* 0x000000010606d824 */ /* 0x100fe400078e0a04 */
[--C-:B------:R-:W-:Y:S02]  /*4650*/  @!P6 IMAD.IADD R3, R3, 0x1, -R4.reuse ;  /* 0x000000010303e824 */ /* 0x100fe400078e0a04 */
[----:B------:R-:W-:Y:S01]  /*4660*/  @!P3 IMAD.IADD R8, R8, 0x1, -R4 ;  /* 0x000000010808b824 */ /* 0x000fe200078e0a04 */
[C---:B------:R-:W-:Y:S02]  /*4670*/  ISETP.GT.U32.AND P5, PT, R4.reuse, R6, PT ;  /* 0x000000060400720c */ /* 0x040fe40003fa4070 */
[----:B------:R-:W-:Y:S01]  /*4680*/  ISETP.GT.U32.AND P6, PT, R4, R3, PT ;  /* 0x000000030400720c */ /* 0x000fe20003fc4070 */
[----:B------:R-:W-:Y:S02]  /*4690*/  IMAD.MOV.U32 R31, RZ, RZ, R8 ;  /* 0x000000ffff1f7224 */ /* 0x000fe400078e0008 */
[----:B------:R-:W-:Y:S01]  /*46a0*/  VIADD R11, R0, 0x8 ;  /* 0x00000008000b7836 */ /* 0x000fe20000000000 */
[----:B------:R-:W-:-:S07]  /*46b0*/  ISETP.GE.AND P0, PT, R14, RZ, PT ;  /* 0x000000ff0e00720c */ /* 0x000fce0003f06270 */
[--C-:B------:R-:W-:Y:S02]  /*46c0*/  @!P5 IMAD.IADD R6, R6, 0x1, -R4.reuse ;  /* 0x000000010606d824 */ /* 0x100fe400078e0a04 */
[----:B------:R-:W-:Y:S01]  /*46d0*/  @!P6 IMAD.IADD R3, R3, 0x1, -R4 ;  /* 0x000000010303e824 */ /* 0x000fe200078e0a04 */
[----:B------:R-:W-:-:S03]  /*46e0*/  ISETP.GE.AND P6, PT, R12, RZ, PT ;  /* 0x000000ff0c00720c */ /* 0x000fc60003fc6270 */
[----:B------:R-:W-:-:S04]  /*46f0*/  IMAD.MOV.U32 R27, RZ, RZ, R3 ;  /* 0x000000ffff1b7224 */ /* 0x000fc800078e0003 */
[----:B------:R-:W-:Y:S01]  /*4700*/  @!P4 IMAD.MOV R27, RZ, RZ, -R27 ;  /* 0x000000ffff1bc224 */ /* 0x000fe200078e0a1b */
[----:B------:R-:W-:Y:S01]  /*4710*/  ISETP.GE.AND P4, PT, R11, RZ, PT ;  /* 0x000000ff0b00720c */ /* 0x000fe20003f86270 */
[----:B------:R-:W-:Y:S01]  /*4720*/  @!P1 IMAD.MOV R28, RZ, RZ, -R28 ;  /* 0x000000ffff1c9224 */ /* 0x000fe200078e0a1c */
[----:B------:R-:W-:Y:S01]  /*4730*/  ISETP.GE.AND P1, PT, R13, RZ, PT ;  /* 0x000000ff0d00720c */ /* 0x000fe20003f26270 */
[----:B------:R-:W-:Y:S02]  /*4740*/  IMAD.MOV.U32 R26, RZ, RZ, R6 ;  /* 0x000000ffff1a7224 */ /* 0x000fe400078e0006 */
[----:B------:R-:W-:-:S10]  /*4750*/  @!P0 IMAD.MOV R31, RZ, RZ, -R31 ;  /* 0x000000ffff1f8224 */ /* 0x000fd400078e0a1f */
[----:B------:R-:W-:Y:S02]  /*4760*/  @!P1 IMAD.MOV R26, RZ, RZ, -R26 ;  /* 0x000000ffff1a9224 */ /* 0x000fe400078e0a1a */
[----:B-1----:R-:W-:-:S05]  /*4770*/  VIADD R16, R0, 0xc ;  /* 0x0000000c00107836 */ /* 0x002fca0000000000 */
[----:B------:R-:W-:Y:S01]  /*4780*/  IABS R13, R16 ;  /* 0x00000010000d7213 */ /* 0x000fe20000000000 */
[----:B--2---:R0:W-:Y:S02]  /*4790*/  STL [R1+0x228], R15 ;  /* 0x0002280f01007387 */ /* 0x0041e40000100800 */
[----:B0-----:R-:W-:-:S05]  /*47a0*/  VIADD R15, R0, 0x6 ;  /* 0x00000006000f7836 */ /* 0x001fca0000000000 */
[----:B------:R-:W-:-:S05]  /*47b0*/  IABS R10, R15 ;  /* 0x0000000f000a7213 */ /* 0x000fca0000000000 */
[----:B------:R-:W-:-:S04]  /*47c0*/  IMAD.HI.U32 R2, R5, R10, RZ ;  /* 0x0000000a05027227 */ /* 0x000fc800078e00ff */
[----:B------:R-:W-:-:S04]  /*47d0*/  IMAD.MOV R2, RZ, RZ, -R2 ;  /* 0x000000ffff027224 */ /* 0x000fc800078e0a02 */
[----:B------:R-:W-:Y:S02]  /*47e0*/  IMAD R2, R4, R2, R10 ;  /* 0x0000000204027224 */ /* 0x000fe400078e020a */
[----:B------:R-:W-:-:S03]  /*47f0*/  IMAD.MOV.U32 R10, RZ, RZ, R9 ;  /* 0x000000ffff0a7224 */ /* 0x000fc600078e0009 */
[----:B------:R-:W-:Y:S01]  /*4800*/  ISETP.GT.U32.AND P3, PT, R4, R2, PT ;  /* 0x000000020400720c */ /* 0x000fe20003f64070 */
[----:B------:R-:W-:-:S04]  /*4810*/  IMAD.HI.U32 R8, R5, R10, RZ ;  /* 0x0000000a05087227 */ /* 0x000fc800078e00ff */
[----:B------:R-:W-:-:S04]  /*4820*/  IMAD.MOV R8, RZ, RZ, -R8 ;  /* 0x000000ffff087224 */ /* 0x000fc800078e0a08 */
[----:B------:R-:W-:Y:S01]  /*4830*/  IMAD R8, R4, R8, R10 ;  /* 0x0000000804087224 */ /* 0x000fe200078e020a */
[----:B------:R-:W-:-:S03]  /*4840*/  IABS R9, R11 ;  /* 0x0000000b00097213 */ /* 0x000fc60000000000 */
[----:B------:R-:W-:Y:S01]  /*4850*/  @!P3 IMAD.IADD R2, R2, 0x1, -R4 ;  /* 0x000000010202b824 */ /* 0x000fe200078e0a04 */
[----:B------:R-:W-:Y:S01]  /*4860*/  ISETP.GT.U32.AND P5, PT, R4, R8, PT ;  /* 0x000000080400720c */ /* 0x000fe20003fa4070 */
[----:B------:R-:W-:-:S03]  /*4870*/  IMAD.HI.U32 R12, R5, R9, RZ ;  /* 0x00000009050c7227 */ /* 0x000fc600078e00ff */
[----:B------:R-:W-:Y:S01]  /*4880*/  ISETP.GT.U32.AND P3, PT, R4, R2, PT ;  /* 0x000000020400720c */ /* 0x000fe20003f64070 */
[----:B------:R-:W-:Y:S02]  /*4890*/  VIADD R10, R0, 0x9 ;  /* 0x00000009000a7836 */ /* 0x000fe40000000000 */
[----:B------:R-:W-:-:S03]  /*48a0*/  IMAD.MOV R3, RZ, RZ, -R12 ;  /* 0x000000ffff037224 */ /* 0x000fc600078e0a0c */
[----:B------:R-:W-:Y:S01]  /*48b0*/  IABS R11, R10 ;  /* 0x0000000a000b7213 */ /* 0x000fe20000000000 */
[----:B------:R-:W-:Y:S02]  /*48c0*/  IMAD R6, R4, R3, R9 ;  /* 0x0000000304067224 */ /* 0x000fe400078e0209 */
[--C-:B------:R-:W-:Y:S01]  /*48d0*/  @!P5 IMAD.IADD R8, R8, 0x1, -R4.reuse ;  /* 0x000000010808d824 */ /* 0x100fe200078e0a04 */
[----:B------:R-:W-:Y:S01]  /*48e0*/  ISETP.GE.AND P0, PT, R15, RZ, PT ;  /* 0x000000ff0f00720c */ /* 0x000fe20003f06270 */
[----:B------:R-:W-:Y:S02]  /*48f0*/  IMAD.MOV.U32 R9, RZ, RZ, R11 ;  /* 0x000000ffff097224 */ /* 0x000fe400078e000b */
[----:B------:R-:W-:Y:S01]  /*4900*/  @!P3 IMAD.IADD R2, R2, 0x1, -R4 ;  /* 0x000000010202b824 */ /* 0x000fe200078e0a04 */
[C---:B------:R-:W-:Y:S01]  /*4910*/  ISETP.GT.U32.AND P3, PT, R4.reuse, R6, PT ;  /* 0x000000060400720c */ /* 0x040fe20003f64070 */
[----:B------:R-:W-:Y:S01]  /*4920*/  IMAD.HI.U32 R12, R5, R9, RZ ;  /* 0x00000009050c7227 */ /* 0x000fe200078e00ff */
[----:B------:R-:W-:-:S03]  /*4930*/  ISETP.GT.U32.AND P5, PT, R4, R8, PT ;  /* 0x000000080400720c */ /* 0x000fc60003fa4070 */
[----:B------:R-:W-:Y:S02]  /*4940*/  VIADD R3, R0, 0xa ;  /* 0x0000000a00037836 */ /* 0x000fe40000000000 */
[----:B------:R-:W-:Y:S02]  /*4950*/  IMAD.MOV.U32 R29, RZ, RZ, R2 ;  /* 0x000000ffff1d7224 */ /* 0x000fe400078e0002 */
[----:B------:R-:W-:Y:S01]  /*4960*/  IMAD.MOV R2, RZ, RZ, -R12 ;  /* 0x000000ffff027224 */ /* 0x000fe200078e0a0c */
[----:B------:R-:W-:Y:S01]  /*4970*/  ISETP.GE.AND P1, PT, R10, RZ, PT ;  /* 0x000000ff0a00720c */ /* 0x000fe20003f26270 */
[----:B------:R-:W-:Y:S01]  /*4980*/  VIADD R11, R0, 0xb ;  /* 0x0000000b000b7836 */ /* 0x000fe20000000000 */
[----:B------:R-:W-:Y:S01]  /*4990*/  IABS R10, R3 ;  /* 0x00000003000a7213 */ /* 0x000fe20000000000 */
[----:B------:R-:W-:Y:S02]  /*49a0*/  IMAD R2, R4, R2, R9 ;  /* 0x0000000204027224 */ /* 0x000fe400078e0209 */
[----:B------:R-:W-:Y:S01]  /*49b0*/  @!P0 IMAD.MOV R29, RZ, RZ, -R29 ;  /* 0x000000ffff1d8224 */ /* 0x000fe200078e0a1d */
[----:B------:R-:W-:Y:S01]  /*49c0*/  ISETP.GE.AND P0, PT, R3, RZ, PT ;  /* 0x000000ff0300720c */ /* 0x000fe20003f06270 */
[--C-:B------:R-:W-:Y:S01]  /*49d0*/  @!P3 IMAD.IADD R6, R6, 0x1, -R4.reuse ;  /* 0x000000010606b824 */ /* 0x100fe200078e0a04 */
[----:B------:R-:W-:Y:S01]  /*49e0*/  IABS R3, R11 ;  /* 0x0000000b00037213 */ /* 0x000fe20000000000 */
[----:B------:R-:W-:Y:S01]  /*49f0*/  @!P5 IMAD.IADD R8, R8, 0x1, -R4 ;  /* 0x000000010808d824 */ /* 0x000fe200078e0a04 */
[C---:B------:R-:W-:Y:S01]  /*4a00*/  ISETP.GT.U32.AND P5, PT, R4.reuse, R2, PT ;  /* 0x000000020400720c */ /* 0x040fe20003fa4070 */
[----:B------:R-:W-:Y:S01]  /*4a10*/  IMAD.HI.U32 R12, R5, R10, RZ ;  /* 0x0000000a050c7227 */ /* 0x000fe200078e00ff */
[----:B------:R-:W-:-:S03]  /*4a20*/  ISETP.GT.U32.AND P3, PT, R4, R6, PT ;  /* 0x000000060400720c */ /* 0x000fc60003f64070 */
[----:B------:R-:W-:Y:S02]  /*4a30*/  IMAD.MOV.U32 R9, RZ, RZ, R3 ;  /* 0x000000ffff097224 */ /* 0x000fe400078e0003 */
[----:B------:R-:W-:Y:S01]  /*4a40*/  IMAD.MOV R3, RZ, RZ, -R12 ;  /* 0x000000ffff037224 */ /* 0x000fe200078e0a0c */
[----:B---3--:R0:W-:Y:S03]  /*4a50*/  STL [R1+0x1ec], R19 ;  /* 0x0001ec1301007387 */ /* 0x0081e60000100800 */
[----:B------:R-:W-:Y:S02]  /*4a60*/  IMAD R3, R4, R3, R10 ;  /* 0x0000000304037224 */ /* 0x000fe400078e020a */
[----:B------:R-:W-:Y:S02]  /*4a70*/  @!P5 IMAD.IADD R2, R2, 0x1, -R4 ;  /* 0x000000010202d824 */ /* 0x000fe400078e0a04 */
[----:B0-----:R-:W-:-:S04]  /*4a80*/  IMAD.MOV.U32 R19, RZ, RZ, R8 ;  /* 0x000000ffff137224 */ /* 0x001fc800078e0008 */
[----:B------:R-:W-:Y:S01]  /*4a90*/  @!P6 IMAD.MOV R19, RZ, RZ, -R19 ;  /* 0x000000ffff13e224 */ /* 0x000fe200078e0a13 */
[C---:B------:R-:W-:Y:S01]  /*4aa0*/  ISETP.GT.U32.AND P6, PT, R4.reuse, R3, PT ;  /* 0x000000030400720c */ /* 0x040fe20003fc4070 */
[----:B------:R-:W-:Y:S01]  /*4ab0*/  IMAD.MOV.U32 R10, RZ, RZ, R13 ;  /* 0x000000ffff0a7224 */ /* 0x000fe200078e000d */
[----:B------:R-:W-:Y:S01]  /*4ac0*/  ISETP.GT.U32.AND P5, PT, R4, R2, PT ;  /* 0x000000020400720c */ /* 0x000fe20003fa4070 */
[----:B------:R-:W-:-:S04]  /*4ad0*/  IMAD.HI.U32 R14, R5, R9, RZ ;  /* 0x00000009050e7227 */ /* 0x000fc800078e00ff */
[----:B------:R-:W-:Y:S01]  /*4ae0*/  @!P3 IMAD.IADD R6, R6, 0x1, -R4 ;  /* 0x000000010606b824 */ /* 0x000fe200078e0a04 */
[----:B------:R-:W-:Y:S01]  /*4af0*/  ISETP.GE.AND P3, PT, R11, RZ, PT ;  /* 0x000000ff0b00720c */ /* 0x000fe20003f66270 */
[----:B------:R-:W-:-:S04]  /*4b00*/  IMAD.HI.U32 R11, R5, R10, RZ ;  /* 0x0000000a050b7227 */ /* 0x000fc800078e00ff */
[----:B------:R-:W-:Y:S02]  /*4b10*/  IMAD.MOV R8, RZ, RZ, -R14 ;  /* 0x000000ffff087224 */ /* 0x000fe400078e0a0e */
[----:B------:R-:W-:Y:S02]  /*4b20*/  VIADD R12, R0, 0xd ;  /* 0x0000000d000c7836 */ /* 0x000fe40000000000 */
[----:B------:R-:W-:Y:S02]  /*4b30*/  IMAD.MOV.U32 R67, RZ, RZ, R6 ;  /* 0x000000ffff437224 */ /* 0x000fe400078e0006 */
[----:B------:R-:W-:Y:S02]  /*4b40*/  IMAD.MOV R6, RZ, RZ, -R11 ;  /* 0x000000ffff067224 */ /* 0x000fe400078e0a0b */
[----:B------:R-:W-:Y:S01]  /*4b50*/  IMAD R9, R4, R8, R9 ;  /* 0x0000000804097224 */ /* 0x000fe200078e0209 */
[----:B------:R-:W-:Y:S01]  /*4b60*/  IABS R8, R12 ;  /* 0x0000000c00087213 */ /* 0x000fe20000000000 */
[----:B------:R-:W-:-:S02]  /*4b70*/  @!P6 IMAD.IADD R3, R3, 0x1, -R4 ;  /* 0x000000010303e824 */ /* 0x000fc400078e0a04 */
[C---:B------:R-:W-:Y:S02]  /*4b80*/  IMAD R6, R4.reuse, R6, R10 ;  /* 0x0000000604067224 */ /* 0x040fe400078e020a */
[----:B------:R-:W-:Y:S01]  /*4b90*/  @!P4 IMAD.MOV R67, RZ, RZ, -R67 ;  /* 0x000000ffff43c224 */ /* 0x000fe200078e0a43 */
[----:B------:R-:W-:Y:S01]  /*4ba0*/  ISETP.GT.U32.AND P4, PT, R4, R9, PT ;  /* 0x000000090400720c */ /* 0x000fe20003f84070 */
[----:B------:R-:W-:Y:S01]  /*4bb0*/  @!P5 IMAD.IADD R2, R2, 0x1, -R4 ;  /* 0x000000010202d824 */ /* 0x000fe200078e0a04 */
[C---:B------:R-:W-:Y:S01]  /*4bc0*/  ISETP.GT.U32.AND P6, PT, R4.reuse, R3, PT ;  /* 0x000000030400720c */ /* 0x040fe20003fc4070 */
[----:B------:R-:W-:Y:S01]  /*4bd0*/  IMAD.HI.U32 R13, R5, R8, RZ ;  /* 0x00000008050d7227 */ /* 0x000fe200078e00ff */
[----:B------:R-:W-:-:S03]  /*4be0*/  ISETP.GT.U32.AND P5, PT, R4, R6, PT ;  /* 0x000000060400720c */ /* 0x000fc60003fa4070 */
[C---:B------:R-:W-:Y:S02]  /*4bf0*/  VIADD R14, R0.reuse, 0xf ;  /* 0x0000000f000e7836 */ /* 0x040fe40000000000 */
[----:B------:R-:W-:Y:S02]  /*4c00*/  VIADD R15, R0, 0xe ;  /* 0x0000000e000f7836 */ /* 0x000fe40000000000 */
[----:B------:R-:W-:Y:S01]  /*4c10*/  IMAD.MOV R10, RZ, RZ, -R13 ;  /* 0x000000ffff0a7224 */ /* 0x000fe200078e0a0d */
[----:B------:R-:W-:Y:S02]  /*4c20*/  IABS R17, R14 ;  /* 0x0000000e00117213 */ /* 0x000fe40000000000 */
[----:B------:R-:W-:Y:S01]  /*4c30*/  IABS R11, R15 ;  /* 0x0000000f000b7213 */ /* 0x000fe20000000000 */
[----:B------:R-:W-:Y:S02]  /*4c40*/  IMAD R8, R4, R10, R8 ;  /* 0x0000000a04087224 */ /* 0x000fe400078e0208 */
[----:B------:R-:W-:-:S02]  /*4c50*/  @!P4 IMAD.IADD R9, R9, 0x1, -R4 ;  /* 0x000000010909c824 */ /* 0x000fc400078e0a04 */
[----:B------:R-:W-:Y:S01]  /*4c60*/  @!P6 IMAD.IADD R3, R3, 0x1, -R4 ;  /* 0x000000010303e824 */ /* 0x000fe200078e0a04 */
[----:B------:R-:W-:Y:S01]  /*4c70*/  ISETP.GT.U32.AND P6, PT, R4, R8, PT ;  /* 0x000000080400720c */ /* 0x000fe20003fc4070 */
[----:B------:R-:W-:Y:S02]  /*4c80*/  IMAD.MOV.U32 R10, RZ, RZ, R17 ;  /* 0x000000ffff0a7224 */ /* 0x000fe400078e0011 */
[----:B------:R-:W-:Y:S02]  /*4c90*/  IMAD.MOV.U32 R78, RZ, RZ, R2 ;  /* 0x000000ffff4e7224 */ /* 0x000fe400078e0002 */
[----:B------:R-:W-:Y:S02]  /*4ca0*/  @!P5 IMAD.IADD R6, R6, 0x1, -R4 ;  /* 0x000000010606d824 */ /* 0x000fe400078e0a04 */
[----:B------:R-:W-:Y:S01]  /*4cb0*/  IMAD.HI.U32 R17, R5, R11, RZ ;  /* 0x0000000b05117227 */ /* 0x000fe200078e00ff */
[----:B------:R-:W-:-:S03]  /*4cc0*/  ISETP.GT.U32.AND P4, PT, R4, R9, PT ;  /* 0x000000090400720c */ /* 0x000fc60003f84070 */
[----:B------:R-:W-:Y:S01]  /*4cd0*/  @!P1 IMAD.MOV R78, RZ, RZ, -R78 ;  /* 0x000000ffff4e9224 */ /* 0x000fe200078e0a4e */
[----:B------:R-:W-:Y:S01]  /*4ce0*/  ISETP.GT.U32.AND P1, PT, R4, R6, PT ;  /* 0x000000060400720c */ /* 0x000fe20003f24070 */
[----:B------:R-:W-:Y:S02]  /*4cf0*/  IMAD.MOV R2, RZ, RZ, -R17 ;  /* 0x000000ffff027224 */ /* 0x000fe400078e0a11 */
[----:B------:R-:W-:-:S04]  /*4d00*/  IMAD.HI.U32 R17, R5, R10, RZ ;  /* 0x0000000a05117227 */ /* 0x000fc800078e00ff */
[----:B------:R-:W-:Y:S02]  /*4d10*/  IMAD R2, R4, R2, R11 ;  /* 0x0000000204027224 */ /* 0x000fe400078e020b */
[----:B------:R-:W-:Y:S02]  /*4d20*/  IMAD.MOV R11, RZ, RZ, -R17 ;  /* 0x000000ffff0b7224 */ /* 0x000fe400078e0a11 */
[----:B------:R-:W-:Y:S02]  /*4d30*/  VIADD R13, R0, 0x10 ;  /* 0x00000010000d7836 */ /* 0x000fe40000000000 */
[----:B------:R-:W-:Y:S02]  /*4d40*/  IMAD.MOV.U32 R30, RZ, RZ, R3 ;  /* 0x000000ffff1e7224 */ /* 0x000fe400078e0003 */
[----:B------:R-:W-:Y:S02]  /*4d50*/  @!P6 IMAD.IADD R8, R8, 0x1, -R4 ;  /* 0x000000010808e824 */ /* 0x000fe400078e0a04 */
[----:B------:R-:W-:Y:S01]  /*4d60*/  IMAD R3, R4, R11, R10 ;  /* 0x0000000b04037224 */ /* 0x000fe200078e020a */
[----:B------:R-:W-:Y:S01]  /*4d70*/  ISETP.GE.AND P5, PT, R16, RZ, PT ;  /* 0x000000ff1000720c */ /* 0x000fe20003fa6270 */
[----:B------:R-:W-:Y:S01]  /*4d80*/  @!P4 IMAD.IADD R9, R9, 0x1, -R4 ;  /* 0x000000010909c824 */ /* 0x000fe200078e0a04 */
[----:B------:R-:W-:Y:S01]  /*4d90*/  ISETP.GT.U32.AND P4, PT, R4, R2, PT ;  /* 0x000000020400720c */ /* 0x000fe20003f84070 */
[----:B------:R-:W-:Y:S01]  /*4da0*/  @!P0 IMAD.MOV R30, RZ, RZ, -R30 ;  /* 0x000000ffff1e8224 */ /* 0x000fe200078e0a1e */
[----:B------:R-:W-:Y:S01]  /*4db0*/  IABS R16, R13 ;  /* 0x0000000d00107213 */ /* 0x000fe20000000000 */
[----:B------:R-:W-:Y:S01]  /*4dc0*/  @!P1 IMAD.IADD R6, R6, 0x1, -R4 ;  /* 0x0000000106069824 */ /* 0x000fe200078e0a04 */
[----:B------:R-:W-:-:S02]  /*4dd0*/  ISETP.GT.U32.AND P0, PT, R4, R8, PT ;  /* 0x000000080400720c */ /* 0x000fc40003f04070 */
[----:B------:R-:W-:Y:S01]  /*4de0*/  ISETP.GT.U32.AND P1, PT, R4, R3, PT ;  /* 0x000000030400720c */ /* 0x000fe20003f24070 */
[----:B------:R-:W-:Y:S01]  /*4df0*/  IMAD.MOV.U32 R10, RZ, RZ, R16 ;  /* 0x000000ffff0a7224 */ /* 0x000fe200078e0010 */
[----:B------:R-:W-:Y:S01]  /*4e00*/  ISETP.GE.AND P6, PT, R12, RZ, PT ;  /* 0x000000ff0c00720c */ /* 0x000fe20003fc6270 */
[----:B------:R-:W-:Y:S02]  /*4e10*/  IMAD.MOV.U32 R18, RZ, RZ, R9 ;  /* 0x000000ffff127224 */ /* 0x000fe400078e0009 */
[----:B------:R-:W-:-:S04]  /*4e20*/  IMAD.HI.U32 R9, R5, R10, RZ ;  /* 0x0000000a05097227 */ /* 0x000fc800078e00ff */
[----:B------:R-:W-:Y:S02]  /*4e30*/  VIADD R11, R0, 0x11 ;  /* 0x00000011000b7836 */ /* 0x000fe40000000000 */
[--C-:B------:R-:W-:Y:S02]  /*4e40*/  @!P4 IMAD.IADD R2, R2, 0x1, -R4.reuse ;  /* 0x000000010202c824 */ /* 0x100fe400078e0a04 */
[----:B------:R-:W-:Y:S02]  /*4e50*/  IMAD.MOV R9, RZ, RZ, -R9 ;  /* 0x000000ffff097224 */ /* 0x000fe400078e0a09 */
[--C-:B------:R-:W-:Y:S01]  /*4e60*/  @!P0 IMAD.IADD R8, R8, 0x1, -R4.reuse ;  /* 0x0000000108088824 */ /* 0x100fe200078e0a04 */
[----:B------:R-:W-:Y:S01]  /*4e70*/  IABS R12, R11 ;  /* 0x0000000b000c7213 */ /* 0x000fe20000000000 */
[----:B------:R-:W-:Y:S02]  /*4e80*/  @!P1 IMAD.IADD R3, R3, 0x1, -R4 ;  /* 0x0000000103039824 */ /* 0x000fe400078e0a04 */
[----:B------:R-:W-:Y:S01]  /*4e90*/  @!P3 IMAD.MOV R18, RZ, RZ, -R18 ;  /* 0x000000ffff12b224 */ /* 0x000fe200078e0a12 */
[C---:B------:R-:W-:Y:S01]  /*4ea0*/  ISETP.GT.U32.AND P3, PT, R4.reuse, R2, PT ;  /* 0x000000020400720c */ /* 0x040fe20003f64070 */
[----:B------:R-:W-:-:S02]  /*4eb0*/  IMAD R9, R4, R9, R10 ;  /* 0x0000000904097224 */ /* 0x000fc400078e020a */
[----:B------:R-:W-:Y:S01]  /*4ec0*/  IMAD.MOV.U32 R16, RZ, RZ, R8 ;  /* 0x000000ffff107224 */ /* 0x000fe200078e0008 */
[----:B------:R-:W-:Y:S01]  /*4ed0*/  ISETP.GT.U32.AND P1, PT, R4, R3, PT ;  /* 0x000000030400720c */ /* 0x000fe20003f24070 */
[----:B------:R-:W-:-:S04]  /*4ee0*/  IMAD.HI.U32 R10, R5, R12, RZ ;  /* 0x0000000c050a7227 */ /* 0x000fc800078e00ff */
[----:B------:R-:W-:Y:S01]  /*4ef0*/  @!P6 IMAD.MOV R16, RZ, RZ, -R16 ;  /* 0x000000ffff10e224 */ /* 0x000fe200078e0a10 */
[----:B------:R-:W-:Y:S01]  /*4f00*/  ISETP.GT.U32.AND P6, PT, R4, R9, PT ;  /* 0x000000090400720c */ /* 0x000fe20003fc4070 */
[----:B------:R-:W-:Y:S01]  /*4f10*/  @!P5 IMAD.MOV R6, RZ, RZ, -R6 ;  /* 0x000000ffff06d224 */ /* 0x000fe200078e0a06 */
[----:B------:R-:W-:Y:S01]  /*4f20*/  STL [R1+0x164], R19 ;  /* 0x0001641301007387 */ /* 0x000fe20000100800 */
[----:B------:R-:W-:Y:S01]  /*4f30*/  IMAD.MOV R10, RZ, RZ, -R10 ;  /* 0x000000ffff0a7224 */ /* 0x000fe200078e0a0a */
[----:B------:R-:W-:Y:S01]  /*4f40*/  ISETP.GE.AND P5, PT, R13, RZ, PT ;  /* 0x000000ff0d00720c */ /* 0x000fe20003fa6270 */
[----:B------:R-:W-:Y:S01]  /*4f50*/  VIADD R13, R0, 0x13 ;  /* 0x00000013000d7836 */ /* 0x000fe20000000000 */
[----:B------:R-:W-:Y:S01]  /*4f60*/  STL [R1+0x15c], R18 ;  /* 0x00015c1201007387 */ /* 0x000fe20000100800 */
[----:B------:R-:W-:Y:S01]  /*4f70*/  ISETP.GE.AND P4, PT, R15, RZ, PT ;  /* 0x000000ff0f00720c */ /* 0x000fe20003f86270 */
[----:B------:R-:W-:Y:S02]  /*4f80*/  IMAD R10, R4, R10, R12 ;  /* 0x0000000a040a7224 */ /* 0x000fe400078e020c */
[----:B------:R0:W-:Y:S01]  /*4f90*/  STL [R1+0x158], R6 ;  /* 0x0001580601007387 */ /* 0x0001e20000100800 */
[--C-:B------:R-:W-:Y:S01]  /*4fa0*/  @!P3 IMAD.IADD R2, R2, 0x1, -R4.reuse ;  /* 0x000000010202b824 */ /* 0x100fe200078e0a04 */
[----:B------:R-:W-:Y:S01]  /*4fb0*/  ISETP.GE.AND P3, PT, R11, RZ, PT ;  /* 0x000000ff0b00720c */ /* 0x000fe20003f66270 */
[--C-:B------:R-:W-:Y:S01]  /*4fc0*/  @!P1 IMAD.IADD R3, R3, 0x1, -R4.reuse ;  /* 0x0000000103039824 */ /* 0x100fe200078e0a04 */
[----:B------:R-:W-:Y:S01]  /*4fd0*/  IABS R11, R13 ;  /* 0x0000000d000b7213 */ /* 0x000fe20000000000 */
[----:B0-----:R-:W-:Y:S01]  /*4fe0*/  VIADD R6, R0, 0x12 ;  /* 0x0000001200067836 */ /* 0x001fe20000000000 */
[----:B------:R-:W-:Y:S01]  /*4ff0*/  ISETP.GT.U32.AND P1, PT, R4, R10, PT ;  /* 0x0000000a0400720c */ /* 0x000fe20003f24070 */
[----:B------:R0:W-:Y:S01]  /*5000*/  STL [R1+0x154], R16 ;  /* 0x0001541001007387 */ /* 0x0001e20000100800 */
[----:B------:R-:W-:-:S02]  /*5010*/  @!P6 IMAD.IADD R9, R9, 0x1, -R4 ;  /* 0x000000010909e824 */ /* 0x000fc400078e0a04 */
[----:B------:R-:W-:Y:S02]  /*5020*/  IABS R8, R6 ;  /* 0x0000000600087213 */ /* 0x000fe40000000000 */
[----:B------:R-:W-:Y:S01]  /*5030*/  ISETP.GE.AND P6, PT, R6, RZ, PT ;  /* 0x000000ff0600720c */ /* 0x000fe20003fc6270 */
[----:B------:R-:W-:Y:S01]  /*5040*/  IMAD.MOV.U32 R6, RZ, RZ, R11 ;  /* 0x000000ffff067224 */ /* 0x000fe200078e000b */
[----:B------:R-:W-:Y:S01]  /*5050*/  ISETP.GE.AND P0, PT, R14, RZ, PT ;  /* 0x000000ff0e00720c */ /* 0x000fe20003f06270 */
[----:B------:R-:W-:Y:S02]  /*5060*/  VIADD R17, R0, 0x15 ;  /* 0x0000001500117836 */ /* 0x000fe40000000000 */
[----:B0-----:R-:W-:Y:S02]  /*5070*/  IMAD.MOV.U32 R16, RZ, RZ, R2 ;  /* 0x000000ffff107224 */ /* 0x001fe400078e0002 */
[----:B------:R-:W-:Y:S01]  /*5080*/  IMAD.HI.U32 R11, R5, R8, RZ ;  /* 0x00000008050b7227 */ /* 0x000fe200078e00ff */
[----:B------:R-:W-:-:S03]  /*5090*/  IABS R15, R17 ;  /* 0x00000011000f7213 */ /* 0x000fc60000000000 */
[----:B------:R-:W-:Y:S02]  /*50a0*/  VIADD R18, R0, 0x14 ;  /* 0x0000001400127836 */ /* 0x000fe40000000000 */
[----:B------:R-:W-:Y:S01]  /*50b0*/  @!P4 IMAD.MOV R16, RZ, RZ, -R16 ;  /* 0x000000ffff10c224 */ /* 0x000fe200078e0a10 */
[----:B------:R-:W-:Y:S01]  /*50c0*/  ISETP.GT.U32.AND P4, PT, R4, R9, PT ;  /* 0x000000090400720c */ /* 0x000fe20003f84070 */
[----:B------:R-:W-:Y:S01]  /*50d0*/  IMAD.MOV R2, RZ, RZ, -R11 ;  /* 0x000000ffff027224 */ /* 0x000fe200078e0a0b */
[----:B------:R-:W-:Y:S01]  /*50e0*/  IABS R12, R18 ;  /* 0x00000012000c7213 */ /* 0x000fe20000000000 */
[----:B------:R-:W-:Y:S01]  /*50f0*/  IMAD.HI.U32 R14, R5, R6, RZ ;  /* 0x00000006050e7227 */ /* 0x000fe200078e00ff */
[----:B------:R0:W-:Y:S03]  /*5100*/  STL [R1+0x150], R16 ;  /* 0x0001501001007387 */ /* 0x0001e60000100800 */
[----:B------:R-:W-:-:S02]  /*5110*/  @!P1 IMAD.IADD R10, R10, 0x1, -R4 ;  /* 0x000000010a0a9824 */ /* 0x000fc400078e0a04 */
[C---:B------:R-:W-:Y:S02]  /*5120*/  IMAD R2, R4.reuse, R2, R8 ;  /* 0x0000000204027224 */ /* 0x040fe400078e0208 */
[----:B------:R-:W-:Y:S02]  /*5130*/  IMAD.MOV.U32 R11, RZ, RZ, R15 ;  /* 0x000000ffff0b7224 */ /* 0x000fe400078e000f */
[----:B0-----:R-:W-:Y:S02]  /*5140*/  IMAD.MOV.U32 R16, RZ, RZ, R3 ;  /* 0x000000ffff107224 */ /* 0x001fe400078e0003 */
[----:B------:R-:W-:Y:S01]  /*5150*/  IMAD.MOV R15, RZ, RZ, -R14 ;  /* 0x000000ffff0f7224 */ /* 0x000fe200078e0a0e */
[----:B------:R-:W-:Y:S01]  /*5160*/  ISETP.GT.U32.AND P1, PT, R4, R10, PT ;  /* 0x0000000a0400720c */ /* 0x000fe20003f24070 */
[----:B------:R-:W-:-:S04]  /*5170*/  IMAD.HI.U32 R8, R5, R12, RZ ;  /* 0x0000000c05087227 */ /* 0x000fc800078e00ff */
[----:B------:R-:W-:Y:S01]  /*5180*/  @!P0 IMAD.MOV R16, RZ, RZ, -R16 ;  /* 0x000000ffff108224 */ /* 0x000fe200078e0a10 */
[C---:B------:R-:W-:Y:S01]  /*5190*/  ISETP.GT.U32.AND P0, PT, R4.reuse, R2, PT ;  /* 0x000000020400720c */ /* 0x040fe20003f04070 */
[C---:B------:R-:W-:Y:S02]  /*51a0*/  IMAD R3, R4.reuse, R15, R6 ;  /* 0x0000000f04037224 */ /* 0x040fe400078e0206 */
[----:B------:R-:W-:Y:S02]  /*51b0*/  IMAD.MOV R6, RZ, RZ, -R8 ;  /* 0x000000ffff067224 */ /* 0x000fe400078e0a08 */
[----:B------:R-:W-:Y:S02]  /*51c0*/  @!P4 IMAD.IADD R9, R9, 0x1, -R4 ;  /* 0x000000010909c824 */ /* 0x000fe400078e0a04 */
[----:B------:R-:W-:Y:S02]  /*51d0*/  IMAD R6, R4, R6, R12 ;  /* 0x0000000604067224 */ /* 0x000fe400078e020c */
[----:B------:R-:W-:-:S02]  /*51e0*/  IMAD.MOV.U32 R64, RZ, RZ, R9 ;  /* 0x000000ffff407224 */ /* 0x000fc400078e0009 */
[----:B------:R-:W-:Y:S01]  /*51f0*/  IMAD.HI.U32 R14, R5, R11, RZ ;  /* 0x0000000b050e7227 */ /* 0x000fe200078e00ff */
[----:B------:R-:W-:-:S03]  /*5200*/  ISETP.GT.U32.AND P4, PT, R4, R3, PT ;  /* 0x000000030400720c */ /* 0x000fc60003f84070 */
[----:B------:R-:W-:Y:S01]  /*5210*/  @!P5 IMAD.MOV R64, RZ, RZ, -R64 ;  /* 0x000000ffff40d224 */ /* 0x000fe200078e0a40 */
[----:B------:R-:W-:Y:S01]  /*5220*/  ISETP.GT.U32.AND P5, PT, R4, R6, PT ;  /* 0x000000060400720c */ /* 0x000fe20003fa4070 */
[----:B------:R-:W-:Y:S02]  /*5230*/  IMAD.MOV R8, RZ, RZ, -R14 ;  /* 0x000000ffff087224 */ /* 0x000fe400078e0a0e */
[--C-:B------:R-:W-:Y:S02]  /*5240*/  @!P1 IMAD.IADD R10, R10, 0x1, -R4.reuse ;  /* 0x000000010a0a9824 */ /* 0x100fe400078e0a04 */
[----:B------:R-:W-:Y:S02]  /*5250*/  @!P0 IMAD.IADD R2, R2, 0x1, -R4 ;  /* 0x0000000102028824 */ /* 0x000fe400078e0a04 */
[C---:B------:R-:W-:Y:S02]  /*5260*/  IMAD R8, R4.reuse, R8, R11 ;  /* 0x0000000804087224 */ /* 0x040fe400078e020b */
[----:B------:R-:W-:Y:S01]  /*5270*/  IMAD.MOV.U32 R73, RZ, RZ, R10 ;  /* 0x000000ffff497224 */ /* 0x000fe200078e000a */
[----:B------:R-:W-:Y:S01]  /*5280*/  ISETP.GT.U32.AND P0, PT, R4, R2, PT ;  /* 0x000000020400720c */ /* 0x000fe20003f04070 */
[----:B------:R-:W-:-:S02]  /*5290*/  VIADD R14, R0, 0x17 ;  /* 0x00000017000e7836 */ /* 0x000fc40000000000 */
[----:B------:R-:W-:Y:S01]  /*52a0*/  @!P3 IMAD.MOV R73, RZ, RZ, -R73 ;  /* 0x000000ffff49b224 */ /* 0x000fe200078e0a49 */
[----:B------:R-:W-:Y:S01]  /*52b0*/  ISETP.GT.U32.AND P3, PT, R4, R8, PT ;  /* 0x000000080400720c */ /* 0x000fe20003f64070 */
[----:B------:R-:W-:Y:S01]  /*52c0*/  VIADD R15, R0, 0x16 ;  /* 0x00000016000f7836 */ /* 0x000fe20000000000 */
[----:B------:R-:W-:Y:S01]  /*52d0*/  IABS R12, R14 ;  /* 0x0000000e000c7213 */ /* 0x000fe20000000000 */
[--C-:B------:R-:W-:Y:S02]  /*52e0*/  @!P5 IMAD.IADD R6, R6, 0x1, -R4.reuse ;  /* 0x000000010606d824 */ /* 0x100fe400078e0a04 */
[--C-:B------:R-:W-:Y:S01]  /*52f0*/  @!P4 IMAD.IADD R3, R3, 0x1, -R4.reuse ;  /* 0x000000010303c824 */ /* 0x100fe200078e0a04 */
[----:B------:R-:W-:Y:S01]  /*5300*/  IABS R11, R15 ;  /* 0x0000000f000b7213 */ /* 0x000fe20000000000 */
[----:B------:R-:W-:Y:S01]  /*5310*/  IMAD.HI.U32 R10, R5, R12, RZ ;  /* 0x0000000c050a7227 */ /* 0x000fe200078e00ff */
[C---:B------:R-:W-:Y:S02]  /*5320*/  ISETP.GT.U32.AND P5, PT, R4.reuse, R6, PT ;  /* 0x000000060400720c */ /* 0x040fe40003fa4070 */
[----:B------:R-:W-:Y:S01]  /*5330*/  ISETP.GT.U32.AND P4, PT, R4, R3, PT ;  /* 0x000000030400720c */ /* 0x000fe20003f84070 */
[----:B------:R-:W-:-:S02]  /*5340*/  @!P0 IMAD.IADD R2, R2, 0x1, -R4 ;  /* 0x0000000102028824 */ /* 0x000fc400078e0a04 */
[----:B------:R-:W-:Y:S01]  /*5350*/  IMAD.HI.U32 R9, R5, R11, RZ ;  /* 0x0000000b05097227 */ /* 0x000fe200078e00ff */
[----:B------:R0:W-:Y:S03]  /*5360*/  STL [R1+0x138], R16 ;  /* 0x0001381001007387 */ /* 0x0001e60000100800 */
[----:B------:R-:W-:Y:S02]  /*5370*/  IMAD.MOV R10, RZ, RZ, -R10 ;  /* 0x000000ffff0a7224 */ /* 0x000fe400078e0a0a */
[----:B------:R-:W-:Y:S02]  /*5380*/  @!P3 IMAD.IADD R8, R8, 0x1, -R4 ;  /* 0x000000010808b824 */ /* 0x000fe400078e0a04 */
[----:B------:R-:W-:Y:S02]  /*5390*/  IMAD.MOV.U32 R20, RZ, RZ, R2 ;  /* 0x000000ffff147224 */ /* 0x000fe400078e0002 */
[----:B------:R-:W-:-:S02]  /*53a0*/  IMAD.MOV R9, RZ, RZ, -R9 ;  /* 0x000000ffff097224 */ /* 0x000fc400078e0a09 */
[----:B0-----:R-:W-:Y:S02]  /*53b0*/  VIADD R16, R0, 0x18 ;  /* 0x0000001800107836 */ /* 0x001fe40000000000 */
[C---:B------:R-:W-:Y:S02]  /*53c0*/  IMAD R10, R4.reuse, R10, R12 ;  /* 0x0000000a040a7224 */ /* 0x040fe400078e020c */
[----:B------:R-:W-:Y:S01]  /*53d0*/  @!P6 IMAD.MOV R20, RZ, RZ, -R20 ;  /* 0x000000ffff14e224 */ /* 0x000fe200078e0a14 */
[C---:B------:R-:W-:Y:S01]  /*53e0*/  ISETP.GT.U32.AND P6, PT, R4.reuse, R8, PT ;  /* 0x000000080400720c */ /* 0x040fe20003fc4070 */
[----:B------:R-:W-:Y:S01]  /*53f0*/  IMAD R9, R4, R9, R11 ;  /* 0x0000000904097224 */ /* 0x000fe200078e020b */
[----:B------:R-:W-:Y:S01]  /*5400*/  ISETP.GE.AND P1, PT, R13, RZ, PT ;  /* 0x000000ff0d00720c */ /* 0x000fe20003f26270 */
[--C-:B------:R-:W-:Y:S01]  /*5410*/  @!P5 IMAD.IADD R6, R6, 0x1, -R4.reuse ;  /* 0x000000010606d824 */ /* 0x100fe200078e0a04 */
[----:B------:R-:W-:Y:S02]  /*5420*/  IABS R13, R16 ;  /* 0x00000010000d7213 */ /* 0x000fe40000000000 */
[----:B------:R-:W-:Y:S01]  /*5430*/  ISETP.GE.AND P0, PT, R18, RZ, PT ;  /* 0x000000ff1200720c */ /* 0x000fe20003f06270 */
[----:B------:R-:W-:Y:S01]  /*5440*/  VIADD R18, R0, 0x19 ;  /* 0x0000001900127836 */ /* 0x000fe20000000000 */
[C---:B------:R-:W-:Y:S01]  /*5450*/  ISETP.GT.U32.AND P5, PT, R4.reuse, R10, PT ;  /* 0x0000000a0400720c */ /* 0x040fe20003fa4070 */
[----:B------:R-:W-:Y:S01]  /*5460*/  @!P4 IMAD.IADD R3, R3, 0x1, -R4 ;  /* 0x000000010303c824 */ /* 0x000fe200078e0a04 */
[----:B------:R-:W-:Y:S01]  /*5470*/  ISETP.GT.U32.AND P4, PT, R4, R9, PT ;  /* 0x000000090400720c */ /* 0x000fe20003f84070 */
[----:B------:R-:W-:Y:S01]  /*5480*/  IMAD.HI.U32 R11, R5, R13, RZ ;  /* 0x0000000d050b7227 */ /* 0x000fe200078e00ff */
[----:B------:R-:W-:-:S02]  /*5490*/  ISETP.GE.AND P3, PT, R17, RZ, PT ;  /* 0x000000ff1100720c */ /* 0x000fc40003f66270 */
[----:B------:R-:W-:Y:S01]  /*54a0*/  IABS R19, R18 ;  /* 0x0000001200137213 */ /* 0x000fe20000000000 */
[----:B------:R-:W-:Y:S02]  /*54b0*/  IMAD.MOV R11, RZ, RZ, -R11 ;  /* 0x000000ffff0b7224 */ /* 0x000fe400078e0a0b */
[----:B------:R-:W-:Y:S02]  /*54c0*/  VIADD R17, R0, 0x1a ;  /* 0x0000001a00117836 */ /* 0x000fe40000000000 */
[----:B------:R-:W-:Y:S02]  /*54d0*/  @!P6 IMAD.IADD R8, R8, 0x1, -R4 ;  /* 0x000000010808e824 */ /* 0x000fe400078e0a04 */
[----:B------:R-:W-:Y:S02]  /*54e0*/  IMAD.MOV.U32 R12, RZ, RZ, R19 ;  /* 0x000000ffff0c7224 */ /* 0x000fe400078e0013 */
[----:B------:R-:W-:Y:S02]  /*54f0*/  IMAD R11, R4, R11, R13 ;  /* 0x0000000b040b7224 */ /* 0x000fe400078e020d */
[----:B------:R-:W-:Y:S01]  /*5500*/  @!P1 IMAD.MOV R3, RZ, RZ, -R3 ;  /* 0x000000ffff039224 */ /* 0x000fe200078e0a03 */
[----:B------:R-:W-:Y:S01]  /*5510*/  ISETP.GE.AND P1, PT, R15, RZ, PT ;  /* 0x000000ff0f00720c */ /* 0x000fe20003f26270 */
[----:B------:R-:W-:Y:S01]  /*5520*/  IMAD.MOV.U32 R13, RZ, RZ, R6 ;  /* 0x000000ffff0d7224 */ /* 0x000fe200078e0006 */
[----:B------:R-:W-:Y:S01]  /*5530*/  IABS R6, R17 ;  /* 0x0000001100067213 */ /* 0x000fe20000000000 */
[----:B------:R-:W-:-:S02]  /*5540*/  @!P5 IMAD.IADD R10, R10, 0x1, -R4 ;  /* 0x000000010a0ad824 */ /* 0x000fc400078e0a04 */
[----:B------:R-:W-:Y:S02]  /*5550*/  IMAD.MOV.U32 R15, RZ, RZ, R8 ;  /* 0x000000ffff0f7224 */ /* 0x000fe400078e0008 */
[----:B------:R-:W-:Y:S01]  /*5560*/  IMAD.HI.U32 R2, R5, R12, RZ ;  /* 0x0000000c05027227 */ /* 0x000fe200078e00ff */
[----:B------:R-:W-:Y:S03]  /*5570*/  STL [R1+0x124], R20 ;  /* 0x0001241401007387 */ /* 0x000fe60000100800 */
[----:B------:R-:W-:Y:S02]  /*5580*/  @!P4 IMAD.IADD R9, R9, 0x1, -R4 ;  /* 0x000000010909c824 */ /* 0x000fe400078e0a04 */
[----:B------:R-:W-:Y:S01]  /*5590*/  @!P0 IMAD.MOV R13, RZ, RZ, -R13 ;  /* 0x000000ffff0d8224 */ /* 0x000fe200078e0a0d */
[C---:B------:R-:W-:Y:S01]  /*55a0*/  ISETP.GT.U32.AND P0, PT, R4.reuse, R11, PT ;  /* 0x0000000b0400720c */ /* 0x040fe20003f04070 */
[----:B------:R-:W-:Y:S01]  /*55b0*/  @!P3 IMAD.MOV R15, RZ, RZ, -R15 ;  /* 0x000000ffff0fb224 */ /* 0x000fe200078e0a0f */
[----:B------:R0:W-:Y:S01]  /*55c0*/  STL [R1+0x120], R3 ;  /* 0x0001200301007387 */ /* 0x0001e20000100800 */
[----:B------:R-:W-:Y:S01]  /*55d0*/  IMAD.MOV R2, RZ, RZ, -R2 ;  /* 0x000000ffff027224 */ /* 0x000fe200078e0a02 */
[----:B------:R-:W-:-:S02]  /*55e0*/  ISETP.GT.U32.AND P3, PT, R4, R10, PT ;  /* 0x0000000a0400720c */ /* 0x000fc40003f64070 */
[----:B------:R-:W-:Y:S01]  /*55f0*/  ISETP.GE.AND P6, PT, R14, RZ, PT ;  /* 0x000000ff0e00720c */ /* 0x000fe20003fc6270 */
[----:B------:R-:W-:Y:S01]  /*5600*/  VIADD R14, R0, 0x1b ;  /* 0x0000001b000e7836 */ /* 0x000fe20000000000 */
[C---:B------:R-:W-:Y:S01]  /*5610*/  ISETP.GT.U32.AND P4, PT, R4.reuse, R9, PT ;  /* 0x000000090400720c */ /* 0x040fe20003f84070 */
[----:B------:R-:W-:Y:S02]  /*5620*/  IMAD R2, R4, R2, R12 ;  /* 0x0000000204027224 */ /* 0x000fe400078e020c */
[----:B0-----:R-:W-:Y:S01]  /*5630*/  IMAD.HI.U32 R3, R5, R6, RZ ;  /* 0x0000000605037227 */ /* 0x001fe200078e00ff */
[----:B------:R0:W-:Y:S01]  /*5640*/  STL [R1+0x11c], R13 ;  /* 0x00011c0d01007387 */ /* 0x0001e20000100800 */
[----:B------:R-:W-:Y:S02]  /*5650*/  IABS R8, R14 ;  /* 0x0000000e00087213 */ /* 0x000fe40000000000 */
[----:B------:R-:W-:Y:S01]  /*5660*/  IMAD.MOV R12, RZ, RZ, -R3 ;  /* 0x000000ffff0c7224 */ /* 0x000fe200078e0a03 */
[----:B------:R-:W-:Y:S01]  /*5670*/  ISETP.GE.AND P5, PT, R16, RZ, PT ;  /* 0x000000ff1000720c */ /* 0x000fe20003fa6270 */
[----:B0-----:R-:W-:-:S02]  /*5680*/  VIADD R13, R0, 0x1c ;  /* 0x0000001c000d7836 */ /* 0x001fc40000000000 */
[----:B------:R-:W-:-:S03]  /*5690*/  IMAD R6, R4, R12, R6 ;  /* 0x0000000c04067224 */ /* 0x000fc600078e0206 */
[----:B------:R-:W-:Y:S01]  /*56a0*/  IABS R16, R13 ;  /* 0x0000000d00107213 */ /* 0x000fe20000000000 */
[----:B------:R-:W-:Y:S02]  /*56b0*/  @!P0 IMAD.IADD R11, R11, 0x1, -R4 ;  /* 0x000000010b0b8824 */ /* 0x000fe400078e0a04 */
[----:B------:R-:W-:Y:S02]  /*56c0*/  IMAD.MOV.U32 R3, RZ, RZ, R8 ;  /* 0x000000ffff037224 */ /* 0x000fe400078e0008 */
[--C-:B------:R-:W-:Y:S01]  /*56d0*/  @!P3 IMAD.IADD R10, R10, 0x1, -R4.reuse ;  /* 0x000000010a0ab824 */ /* 0x100fe200078e0a04 */
[C---:B------:R-:W-:Y:S01]  /*56e0*/  ISETP.GT.U32.AND P3, PT, R4.reuse, R6, PT ;  /* 0x000000060400720c */ /* 0x040fe20003f64070 */
[----:B------:R-:W-:Y:S01]  /*56f0*/  @!P4 IMAD.IADD R9, R9, 0x1, -R4 ;  /* 0x000000010909c824 */ /* 0x000fe200078e0a04 */
[C---:B------:R-:W-:Y:S01]  /*5700*/  ISETP.GT.U32.AND P4, PT, R4.reuse, R2, PT ;  /* 0x000000020400720c */ /* 0x040fe20003f84070 */
[----:B------:R-:W-:Y:S01]  /*5710*/  IMAD.MOV.U32 R8, RZ, RZ, R16 ;  /* 0x000000ffff087224 */ /* 0x000fe200078e0010 */
[----:B------:R-:W-:Y:S01]  /*5720*/  ISETP.GT.U32.AND P0, PT, R4, R11, PT ;  /* 0x0000000b0400720c */ /* 0x000fe20003f04070 */
[----:B------:R-:W-:Y:S01]  /*5730*/  IMAD.HI.U32 R16, R5, R3, RZ ;  /* 0x0000000305107227 */ /* 0x000fe200078e00ff */
[----:B------:R0:W-:Y:S03]  /*5740*/  STL [R1+0x118], R15 ;  /* 0x0001180f01007387 */ /* 0x0001e60000100800 */
[----:B------:R-:W-:-:S02]  /*5750*/  IMAD.MOV R16, RZ, RZ, -R16 ;  /* 0x000000ffff107224 */ /* 0x000fc400078e0a10 */
[----:B------:R-:W-:Y:S02]  /*5760*/  IMAD.MOV.U32 R20, RZ, RZ, R9 ;  /* 0x000000ffff147224 */ /* 0x000fe400078e0009 */
[----:B------:R-:W-:Y:S02]  /*5770*/  IMAD R3, R4, R16, R3 ;  /* 0x0000001004037224 */ /* 0x000fe400078e0203 */
[----:B0-----:R-:W-:Y:S02]  /*5780*/  VIADD R15, R0, 0x1d ;  /* 0x0000001d000f7836 */ /* 0x001fe40000000000 */
[----:B------:R-:W-:Y:S02]  /*5790*/  @!P3 IMAD.IADD R6, R6, 0x1, -R4 ;  /* 0x000000010606b824 */ /* 0x000fe400078e0a04 */
[----:B------:R-:W-:Y:S01]  /*57a0*/  IMAD.HI.U32 R19, R5, R8, RZ ;  /* 0x0000000805137227 */ /* 0x000fe200078e00ff */
[----:B------:R-:W-:-:S03]  /*57b0*/  IABS R12, R15 ;  /* 0x0000000f000c7213 */ /* 0x000fc60000000000 */
[----:B------:R-:W-:Y:S01]  /*57c0*/  @!P1 IMAD.MOV R20, RZ, RZ, -R20 ;  /* 0x000000ffff149224 */ /* 0x000fe200078e0a14 */
[----:B------:R-:W-:Y:S01]  /*57d0*/  ISETP.GT.U32.AND P1, PT, R4, R3, PT ;  /* 0x000000030400720c */ /* 0x000fe20003f24070 */
[--C-:B------:R-:W-:Y:S02]  /*57e0*/  @!P4 IMAD.IADD R2, R2, 0x1, -R4.reuse ;  /* 0x000000010202c824 */ /* 0x100fe400078e0a04 */
[----:B------:R-:W-:Y:S01]  /*57f0*/  @!P0 IMAD.IADD R11, R11, 0x1, -R4 ;  /* 0x000000010b0b8824 */ /* 0x000fe200078e0a04 */
[----:B------:R-:W-:Y:S01]  /*5800*/  ISETP.GE.AND P0, PT, R18, RZ, PT ;  /* 0x000000ff1200720c */ /* 0x000fe20003f06270 */
[----:B------:R-:W-:Y:S01]  /*5810*/  IMAD.MOV R18, RZ, RZ, -R19 ;  /* 0x000000ffff127224 */ /* 0x000fe200078e0a13 */
[C---:B------:R-:W-:Y:S01]  /*5820*/  ISETP.GT.U32.AND P3, PT, R4.reuse, R6, PT ;  /* 0x000000060400720c */ /* 0x040fe20003f64070 */
[----:B------:R-:W-:Y:S01]  /*5830*/  IMAD.HI.U32 R9, R5, R12, RZ ;  /* 0x0000000c05097227 */ /* 0x000fe200078e00ff */
[----:B------:R-:W-:-:S03]  /*5840*/  ISETP.GT.U32.AND P4, PT, R4, R2, PT ;  /* 0x000000020400720c */ /* 0x000fc60003f84070 */
[C---:B------:R-:W-:Y:S02]  /*5850*/  IMAD R8, R4.reuse, R18, R8 ;  /* 0x0000001204087224 */ /* 0x040fe400078e0208 */
[----:B------:R-:W-:Y:S02]  /*5860*/  IMAD.MOV R9, RZ, RZ, -R9 ;  /* 0x000000ffff097224 */ /* 0x000fe400078e0a09 */
[----:B------:R-:W-:Y:S01]  /*5870*/  @!P6 IMAD.MOV R10, RZ, RZ, -R10 ;  /* 0x000000ffff0ae224 */ /* 0x000fe200078e0a0a */
[C---:B------:R-:W-:Y:S01]  /*5880*/  ISETP.GT.U32.AND P6, PT, R4.reuse, R8, PT ;  /* 0x000000080400720c */ /* 0x040fe20003fc4070 */
[----:B------:R-:W-:Y:S02]  /*5890*/  IMAD R9, R4, R9, R12 ;  /* 0x0000000904097224 */ /* 0x000fe400078e020c */
[--C-:B------:R-:W-:Y:S02]  /*58a0*/  @!P1 IMAD.IADD R3, R3, 0x1, -R4.reuse ;  /* 0x0000000103039824 */ /* 0x100fe400078e0a04 */
[--C-:B------:R-:W-:Y:S01]  /*58b0*/  @!P3 IMAD.IADD R6, R6, 0x1, -R4.reuse ;  /* 0x000000010606b824 */ /* 0x100fe200078e0a04 */
[----:B------:R-:W-:Y:S01]  /*58c0*/  ISETP.GT.U32.AND P3, PT, R4, R9, PT ;  /* 0x000000090400720c */ /* 0x000fe20003f64070 */
[----:B------:R-:W-:Y:S01]  /*58d0*/  @!P4 IMAD.IADD R2, R2, 0x1, -R4 ;  /* 0x000000010202c824 */ /* 0x000fe200078e0a04 */
[----:B------:R-:W-:Y:S01]  /*58e0*/  ISETP.GT.U32.AND P1, PT, R4, R3, PT ;  /* 0x000000030400720c */ /* 0x000fe20003f24070 */
[----:B------:R-:W-:-:S02]  /*58f0*/  IMAD.MOV.U32 R59, RZ, RZ, R11 ;  /* 0x000000ffff3b7224 */ /* 0x000fc400078e000b */
[C---:B------:R-:W-:Y:S02]  /*5900*/  VIADD R11, R0.reuse, 0x1e ;  /* 0x0000001e000b7836 */ /* 0x040fe40000000000 */
[----:B------:R-:W-:Y:S01]  /*5910*/  IMAD.MOV.U32 R68, RZ, RZ, R2 ;  /* 0x000000ffff447224 */ /* 0x000fe200078e0002 */
[----:B------:R-:W-:Y:S01]  /*5920*/  STL [R1+0xfc], R20 ;  /* 0x0000fc1401007387 */ /* 0x000fe20000100800 */
[----:B------:R-:W-:Y:S01]  /*5930*/  VIADD R12, R0, 0x20 ;  /* 0x00000020000c7836 */ /* 0x000fe20000000000 */
[----:B------:R-:W-:Y:S01]  /*5940*/  IABS R2, R11 ;  /* 0x0000000b00027213 */ /* 0x000fe20000000000 */
[----:B------:R-:W-:Y:S01]  /*5950*/  @!P6 IMAD.IADD R8, R8, 0x1, -R4 ;  /* 0x000000010808e824 */ /* 0x000fe200078e0a04 */
[----:B------:R0:W-:Y:S01]  /*5960*/  STL [R1+0xf8], R10 ;  /* 0x0000f80a01007387 */ /* 0x0001e20000100800 */
[----:B------:R-:W-:Y:S01]  /*5970*/  @!P0 IMAD.MOV R68, RZ, RZ, -R68 ;  /* 0x000000ffff448224 */ /* 0x000fe200078e0a44 */
[----:B------:R-:W-:Y:S01]  /*5980*/  ISETP.GE.AND P0, PT, R13, RZ, PT ;  /* 0x000000ff0d00720c */ /* 0x000fe20003f06270 */
[----:B------:R-:W-:Y:S01]  /*5990*/  @!P5 IMAD.MOV R59, RZ, RZ, -R59 ;  /* 0x000000ffff3bd224 */ /* 0x000fe200078e0a3b */
[----:B------:R-:W-:Y:S01]  /*59a0*/  IABS R13, R12 ;  /* 0x0000000c000d7213 */ /* 0x000fe20000000000 */
[----:B------:R-:W-:Y:S01]  /*59b0*/  IMAD.MOV.U32 R16, RZ, RZ, R6 ;  /* 0x000000ffff107224 */ /* 0x000fe200078e0006 */
[----:B------:R-:W-:Y:S01]  /*59c0*/  ISETP.GE.AND P4, PT, R17, RZ, PT ;  /* 0x000000ff1100720c */ /* 0x000fe20003f86270 */
[----:B0-----:R-:W-:Y:S01]  /*59d0*/  VIADD R10, R0, 0x1f ;  /* 0x0000001f000a7836 */ /* 0x001fe20000000000 */
[----:B------:R-:W-:Y:S01]  /*59e0*/  ISETP.GE.AND P5, PT, R14, RZ, PT ;  /* 0x000000ff0e00720c */ /* 0x000fe20003fa6270 */
[----:B------:R-:W-:Y:S01]  /*59f0*/  IMAD.HI.U32 R14, R5, R2, RZ ;  /* 0x00000002050e7227 */ /* 0x000fe200078e00ff */
[----:B------:R-:W-:-:S02]  /*5a00*/  ISETP.GT.U32.AND P6, PT, R4, R8, PT ;  /* 0x000000080400720c */ /* 0x000fc40003fc4070 */
[----:B------:R-:W-:Y:S01]  /*5a10*/  IABS R6, R10 ;  /* 0x0000000a00067213 */ /* 0x000fe20000000000 */
[--C-:B------:R-:W-:Y:S02]  /*5a20*/  @!P3 IMAD.IADD R9, R9, 0x1, -R4.reuse ;  /* 0x000000010909b824 */ /* 0x100fe400078e0a04 */
[----:B------:R-:W-:Y:S01]  /*5a30*/  @!P1 IMAD.IADD R3, R3, 0x1, -R4 ;  /* 0x0000000103039824 */ /* 0x000fe200078e0a04 */
[----:B------:R-:W-:Y:S01]  /*5a40*/  ISETP.GE.AND P1, PT, R11, RZ, PT ;  /* 0x000000ff0b00720c */ /* 0x000fe20003f26270 */
[----:B------:R-:W-:Y:S01]  /*5a50*/  IMAD.MOV.U32 R11, RZ, RZ, R13 ;  /* 0x000000ffff0b7224 */ /* 0x000fe200078e000d */
[----:B------:R-:W-:Y:S01]  /*5a60*/  ISETP.GT.U32.AND P3, PT, R4, R9, PT ;  /* 0x000000090400720c */ /* 0x000fe20003f64070 */
[----:B------:R-:W-:Y:S02]  /*5a70*/  IMAD.MOV R13, RZ, RZ, -R14 ;  /* 0x000000ffff0d7224 */ /* 0x000fe400078e0a0e */
[----:B------:R-:W-:-:S04]  /*5a80*/  IMAD.HI.U32 R14, R5, R6, RZ ;  /* 0x00000006050e7227 */ /* 0x000fc800078e00ff */
[C---:B------:R-:W-:Y:S02]  /*5a90*/  IMAD R2, R4.reuse, R13, R2 ;  /* 0x0000000d04027224 */ /* 0x040fe400078e0202 */
[----:B------:R-:W-:Y:S02]  /*5aa0*/  IMAD.MOV.U32 R17, RZ, RZ, R3 ;  /* 0x000000ffff117224 */ /* 0x000fe400078e0003 */
[----:B------:R-:W-:Y:S02]  /*5ab0*/  IMAD.MOV R3, RZ, RZ, -R14 ;  /* 0x000000ffff037224 */ /* 0x000fe400078e0a0e */
[----:B------:R-:W-:Y:S02]  /*5ac0*/  @!P4 IMAD.MOV R16, RZ, RZ, -R16 ;  /* 0x000000ffff10c224 */ /* 0x000fe400078e0a10 */
[----:B------:R-:W-:Y:S01]  /*5ad0*/  @!P5 IMAD.MOV R17, RZ, RZ, -R17 ;  /* 0x000000ffff11d224 */ /* 0x000fe200078e0a11 */
[----:B------:R-:W-:Y:S01]  /*5ae0*/  ISETP.GT.U32.AND P5, PT, R4, R2, PT ;  /* 0x000000020400720c */ /* 0x000fe20003fa4070 */
[----:B------:R-:W-:Y:S01]  /*5af0*/  @!P6 IMAD.IADD R8, R8, 0x1, -R4 ;  /* 0x000000010808e824 */ /* 0x000fe200078e0a04 */
[----:B------:R-:W-:Y:S01]  /*5b00*/  ISETP.GE.AND P4, PT, R15, RZ, PT ;  /* 0x000000ff0f00720c */ /* 0x000fe20003f86270 */
[----:B------:R-:W-:Y:S01]  /*5b10*/  IMAD R3, R4, R3, R6 ;  /* 0x0000000304037224 */ /* 0x000fe200078e0206 */
[----:B------:R-:W-:Y:S01]  /*5b20*/  ISETP.GE.AND P6, PT, R10, RZ, PT ;  /* 0x000000ff0a00720c */ /* 0x000fe20003fc6270 */
[----:B------:R-:W-:Y:S01]  /*5b30*/  IMAD.HI.U32 R10, R5, R11, RZ ;  /* 0x0000000b050a7227 */ /* 0x000fe200078e00ff */
[----:B------:R0:W-:Y:S03]  /*5b40*/  STL [R1+0xf4], R16 ;  /* 0x0000f41001007387 */ /* 0x0001e60000100800 */
[----:B------:R-:W-:Y:S01]  /*5b50*/  @!P3 IMAD.IADD R9, R9, 0x1, -R4 ;  /* 0x000000010909b824 */ /* 0x000fe200078e0a04 */
[----:B------:R-:W-:Y:S01]  /*5b60*/  ISETP.GT.U32.AND P3, PT, R4, R3, PT ;  /* 0x000000030400720c */ /* 0x000fe20003f64070 */
[----:B0-----:R-:W-:-:S02]  /*5b70*/  IMAD.MOV.U32 R16, RZ, RZ, R8 ;  /* 0x000000ffff107224 */ /* 0x001fc400078e0008 */
[----:B------:R-:W-:Y:S02]  /*5b80*/  IMAD.MOV R8, RZ, RZ, -R10 ;  /* 0x000000ffff087224 */ /* 0x000fe400078e0a0a */
[----:B------:R-:W-:Y:S02]  /*5b90*/  IMAD.MOV.U32 R14, RZ, RZ, R9 ;  /* 0x000000ffff0e7224 */ /* 0x000fe400078e0009 */
[----:B------:R-:W-:Y:S02]  /*5ba0*/  IMAD R8, R4, R8, R11 ;  /* 0x0000000804087224 */ /* 0x000fe400078e020b */
[----:B------:R-:W-:Y:S02]  /*5bb0*/  @!P5 IMAD.IADD R2, R2, 0x1, -R4 ;  /* 0x000000010202d824 */ /* 0x000fe400078e0a04 */
[----:B------:R-:W-:Y:S01]  /*5bc0*/  @!P4 IMAD.MOV R14, RZ, RZ, -R14 ;  /* 0x000000ffff0ec224 */ /* 0x000fe200078e0a0e */
[----:B------:R-:W-:Y:S01]  /*5bd0*/  ISETP.GT.U32.AND P4, PT, R4, R8, PT ;  /* 0x000000080400720c */ /* 0x000fe20003f84070 */
[----:B------:R-:W-:Y:S01]  /*5be0*/  VIADD R6, R0, 0x21 ;  /* 0x0000002100067836 */ /* 0x000fe20000000000 */
[----:B------:R-:W-:Y:S01]  /*5bf0*/  ISETP.GT.U32.AND P5, PT, R4, R2, PT ;  /* 0x000000020400720c */ /* 0x000fe20003fa4070 */
[----:B------:R-:W-:-:S02]  /*5c00*/  VIADD R13, R0, 0x22 ;  /* 0x00000022000d7836 */ /* 0x000fc40000000000 */
[----:B------:R-:W-:Y:S01]  /*5c10*/  @!P3 IMAD.IADD R3, R3, 0x1, -R4 ;  /* 0x000000010303b824 */ /* 0x000fe200078e0a04 */
[----:B------:R-:W-:Y:S01]  /*5c20*/  IABS R10, R6 ;  /* 0x00000006000a7213 */ /* 0x000fe20000000000 */
[----:B------:R-:W-:Y:S01]  /*5c30*/  @!P0 IMAD.MOV R16, RZ, RZ, -R16 ;  /* 0x000000ffff108224 */ /* 0x000fe200078e0a10 */
[----:B------:R-:W-:Y:S02]  /*5c40*/  ISETP.GE.AND P0, PT, R12, RZ, PT ;  /* 0x000000ff0c00720c */ /* 0x000fe40003f06270 */
[----:B------:R-:W-:Y:S01]  /*5c50*/  IABS R11, R13 ;  /* 0x0000000d000b7213 */ /* 0x000fe20000000000 */
[----:B------:R-:W-:Y:S01]  /*5c60*/  IMAD.HI.U32 R12, R5, R10, RZ ;  /* 0x0000000a050c7227 */ /* 0x000fe200078e00ff */
[----:B------:R-:W-:Y:S01]  /*5c70*/  ISETP.GT.U32.AND P3, PT, R4, R3, PT ;  /* 0x000000030400720c */ /* 0x000fe20003f64070 */
[----:B------:R-:W-:Y:S02]  /*5c80*/  STL [R1+0xf0], R17 ;  /* 0x0000f01101007387 */ /* 0x000fe40000100800 */
[----:B------:R-:W-:-:S02]  /*5c90*/  @!P4 IMAD.IADD R8, R8, 0x1, -R4 ;  /* 0x000000010808c824 */ /* 0x000fc400078e0a04 */
[----:B------:R0:W-:Y:S01]  /*5ca0*/  STL [R1+0xec], R16 ;  /* 0x0000ec1001007387 */ /* 0x0001e20000100800 */
[----:B------:R-:W-:-:S03]  /*5cb0*/  IMAD.HI.U32 R9, R5, R11, RZ ;  /* 0x0000000b05097227 */ /* 0x000fc600078e00ff */
[----:B------:R1:W-:Y:S01]  /*5cc0*/  STL [R1+0xe8], R14 ;  /* 0x0000e80e01007387 */ /* 0x0003e20000100800 */
[----:B------:R-:W-:Y:S02]  /*5cd0*/  VIADD R15, R0, 0x23 ;  /* 0x00000023000f7836 */ /* 0x000fe40000000000 */
[----:B------:R-:W-:Y:S02]  /*5ce0*/  @!P5 IMAD.IADD R2, R2, 0x1, -R4 ;  /* 0x000000010202d824 */ /* 0x000fe400078e0a04 */
[----:B0-----:R-:W-:Y:S01]  /*5cf0*/  VIADD R16, R0, 0x24 ;  /* 0x0000002400107836 */ /* 0x001fe20000000000 */
[----:B------:R-:W-:Y:S01]  /*5d00*/  ISETP.GE.AND P5, PT, R6, RZ, PT ;  /* 0x000000ff0600720c */ /* 0x000fe20003fa6270 */
[----:B-1----:R-:W-:-:S03]  /*5d10*/  IMAD.MOV R14, RZ, RZ, -R12 ;  /* 0x000000ffff0e7224 */ /* 0x002fc600078e0a0c */
[----:B------:R-:W-:Y:S01]  /*5d20*/  IABS R18, R16 ;  /* 0x0000001000127213 */ /* 0x000fe20000000000 */
[----:B------:R-:W-:Y:S01]  /*5d30*/  IMAD.MOV R9, RZ, RZ, -R9 ;  /* 0x000000ffff097224 */ /* 0x000fe200078e0a09 */
[C---:B------:R-:W-:Y:S01]  /*5d40*/  ISETP.GT.U32.AND P4, PT, R4.reuse, R8, PT ;  /* 0x000000080400720c */ /* 0x040fe20003f84070 */
[C---:B------:R-:W-:Y:S01]  /*5d50*/  IMAD R6, R4.reuse, R14, R10 ;  /* 0x0000000e04067224 */ /* 0x040fe200078e020a */
[----:B------:R-:W-:Y:S01]  /*5d60*/  IABS R17, R15 ;  /* 0x0000000f00117213 */ /* 0x000fe20000000000 */
[C---:B------:R-:W-:Y:S02]  /*5d70*/  IMAD R9, R4.reuse, R9, R11 ;  /* 0x0000000904097224 */ /* 0x040fe400078e020b */
[----:B------:R-:W-:Y:S01]  /*5d80*/  @!P3 IMAD.IADD R3, R3, 0x1, -R4 ;  /* 0x000000010303b824 */ /* 0x000fe200078e0a04 */
[----:B------:R-:W-:Y:S01]  /*5d90*/  ISETP.GT.U32.AND P3, PT, R4, R6, PT ;  /* 0x000000060400720c */ /* 0x000fe20003f64070 */
[----:B------:R-:W-:Y:S02]  /*5da0*/  IMAD.MOV.U32 R20, RZ, RZ, R2 ;  /* 0x000000ffff147224 */ /* 0x000fe400078e0002 */
[----:B------:R-:W-:-:S02]  /*5db0*/  IMAD.MOV.U32 R10, RZ, RZ, R18 ;  /* 0x000000ffff0a7224 */ /* 0x000fc400078e0012 */
[----:B------:R-:W-:Y:S02]  /*5dc0*/  IMAD.MOV.U32 R12, RZ, RZ, R17 ;  /* 0x000000ffff0c7224 */ /* 0x000fe400078e0011 */
[----:B------:R-:W-:Y:S01]  /*5dd0*/  @!P1 IMAD.MOV R20, RZ, RZ, -R20 ;  /* 0x000000ffff149224 */ /* 0x000fe200078e0a14 */
[----:B------:R-:W-:Y:S01]  /*5de0*/  ISETP.GT.U32.AND P1, PT, R4, R9, PT ;  /* 0x000000090400720c */ /* 0x000fe20003f24070 */
[----:B------:R-:W-:-:S04]  /*5df0*/  IMAD.HI.U32 R17, R5, R10, RZ ;  /* 0x0000000a05117227 */ /* 0x000fc800078e00ff */
[----:B------:R-:W-:-:S04]  /*5e00*/  IMAD.HI.U32 R11, R5, R12, RZ ;  /* 0x0000000c050b7227 */ /* 0x000fc800078e00ff */
[----:B------:R-:W-:Y:S02]  /*5e10*/  IMAD.MOV.U32 R19, RZ, RZ, R3 ;  /* 0x000000ffff137224 */ /* 0x000fe400078e0003 */
[----:B------:R-:W-:Y:S02]  /*5e20*/  IMAD.MOV R3, RZ, RZ, -R17 ;  /* 0x000000ffff037224 */ /* 0x000fe400078e0a11 */
[----:B------:R-:W-:Y:S02]  /*5e30*/  @!P4 IMAD.IADD R8, R8, 0x1, -R4 ;  /* 0x000000010808c824 */ /* 0x000fe400078e0a04 */
[----:B------:R-:W-:Y:S02]  /*5e40*/  VIADD R14, R0, 0x25 ;  /* 0x00000025000e7836 */ /* 0x000fe40000000000 */
[----:B------:R-:W-:Y:S02]  /*5e50*/  IMAD.MOV R2, RZ, RZ, -R11 ;  /* 0x000000ffff027224 */ /* 0x000fe400078e0a0b */
[----:B------:R-:W-:-:S02]  /*5e60*/  IMAD R3, R4, R3, R10 ;  /* 0x0000000304037224 */ /* 0x000fc400078e020a */
[----:B------:R-:W-:Y:S01]  /*5e70*/  IMAD.MOV.U32 R56, RZ, RZ, R8 ;  /* 0x000000ffff387224 */ /* 0x000fe200078e0008 */
[----:B------:R-:W-:Y:S01]  /*5e80*/  IABS R11, R14 ;  /* 0x0000000e000b7213 */ /* 0x000fe20000000000 */
[----:B------:R-:W-:Y:S02]  /*5e90*/  @!P3 IMAD.IADD R6, R6, 0x1, -R4 ;  /* 0x000000010606b824 */ /* 0x000fe400078e0a04 */
[C---:B------:R-:W-:Y:S02]  /*5ea0*/  IMAD R2, R4.reuse, R2, R12 ;  /* 0x0000000204027224 */ /* 0x040fe400078e020c */
[----:B------:R-:W-:Y:S01]  /*5eb0*/  @!P0 IMAD.MOV R56, RZ, RZ, -R56 ;  /* 0x000000ffff388224 */ /* 0x000fe200078e0a38 */
[C---:B------:R-:W-:Y:S01]  /*5ec0*/  ISETP.GT.U32.AND P0, PT, R4.reuse, R3, PT ;  /* 0x000000030400720c */ /* 0x040fe20003f04070 */
[----:B------:R-:W-:Y:S01]  /*5ed0*/  @!P1 IMAD.IADD R9, R9, 0x1, -R4 ;  /* 0x0000000109099824 */ /* 0x000fe200078e0a04 */
[C---:B------:R-:W-:Y:S01]  /*5ee0*/  ISETP.GT.U32.AND P3, PT, R4.reuse, R6, PT ;  /* 0x000000060400720c */ /* 0x040fe20003f64070 */
[----:B------:R-:W-:Y:S01]  /*5ef0*/  IMAD.MOV.U32 R10, RZ, RZ, R11 ;  /* 0x000000ffff0a7224 */ /* 0x000fe200078e000b */
[----:B------:R-:W-:Y:S01]  /*5f00*/  ISETP.GT.U32.AND P4, PT, R4, R2, PT ;  /* 0x000000020400720c */ /* 0x000fe20003f84070 */
[----:B------:R-:W-:Y:S01]  /*5f10*/  VIADD R12, R0, 0x26 ;  /* 0x00000026000c7836 */ /* 0x000fe20000000000 */
[----:B------:R-:W-:Y:S01]  /*5f20*/  ISETP.GT.U32.AND P1, PT, R4, R9, PT ;  /* 0x000000090400720c */ /* 0x000fe20003f24070 */
[----:B------:R-:W-:-:S04]  /*5f30*/  IMAD.HI.U32 R8, R5, R10, RZ ;  /* 0x0000000a05087227 */ /* 0x000fc800078e00ff */
[----:B------:R-:W-:Y:S01]  /*5f40*/  @!P6 IMAD.MOV R19, RZ, RZ, -R19 ;  /* 0x000000ffff13e224 */ /* 0x000fe200078e0a13 */
[----:B------:R-:W-:Y:S01]  /*5f50*/  ISETP.GE.AND P6, PT, R13, RZ, PT ;  /* 0x000000ff0d00720c */ /* 0x000fe20003fc6270 */
[----:B------:R-:W-:Y:S01]  /*5f60*/  IMAD.MOV R8, RZ, RZ, -R8 ;  /* 0x000000ffff087224 */ /* 0x000fe200078e0a08 */
[----:B------:R-:W-:Y:S01]  /*5f70*/  IABS R13, R12 ;  /* 0x0000000c000d7213 */ /* 0x000fe20000000000 */
[--C-:B------:R-:W-:Y:S02]  /*5f80*/  @!P0 IMAD.IADD R3, R3, 0x1, -R4.reuse ;  /* 0x0000000103038824 */ /* 0x100fe400078e0a04 */
[----:B------:R-:W-:Y:S02]  /*5f90*/  @!P3 IMAD.IADD R6, R6, 0x1, -R4 ;  /* 0x000000010606b824 */ /* 0x000fe400078e0a04 */
[----:B------:R-:W-:Y:S02]  /*5fa0*/  IMAD R8, R4, R8, R10 ;  /* 0x0000000804087224 */ /* 0x000fe400078e020a */
[----:B------:R-:W-:-:S02]  /*5fb0*/  IMAD.MOV.U32 R10, RZ, RZ, R13 ;  /* 0x000000ffff0a7224 */ /* 0x000fc400078e000d */
[--C-:B------:R-:W-:Y:S01]  /*5fc0*/  @!P4 IMAD.IADD R2, R2, 0x1, -R4.reuse ;  /* 0x000000010202c824 */ /* 0x100fe200078e0a04 */
[C---:B------:R-:W-:Y:S01]  /*5fd0*/  ISETP.GT.U32.AND P0, PT, R4.reuse, R3, PT ;  /* 0x000000030400720c */ /* 0x040fe20003f04070 */
[----:B------:R-:W-:Y:S02]  /*5fe0*/  @!P1 IMAD.IADD R9, R9, 0x1, -R4 ;  /* 0x0000000109099824 */ /* 0x000fe400078e0a04 */
[----:B------:R-:W-:Y:S02]  /*5ff0*/  IMAD.MOV.U32 R65, RZ, RZ, R6 ;  /* 0x000000ffff417224 */ /* 0x000fe400078e0006 */
[----:B------:R-:W-:Y:S01]  /*6000*/  IMAD.HI.U32 R6, R5, R10, RZ ;  /* 0x0000000a05067227 */ /* 0x000fe200078e00ff */
[C---:B------:R-:W-:Y:S02]  /*6010*/  ISETP.GT.U32.AND P4, PT, R4.reuse, R2, PT ;  /* 0x000000020400720c */ /* 0x040fe40003f84070 */
[----:B------:R-:W-:Y:S01]  /*6020*/  ISETP.GT.U32.AND P1, PT, R4, R8, PT ;  /* 0x000000080400720c */ /* 0x000fe20003f24070 */
[----:B------:R-:W-:-:S02]  /*6030*/  VIADD R11, R0, 0x27 ;  /* 0x00000027000b7836 */ /* 0x000fc40000000000 */
[----:B------:R-:W-:Y:S02]  /*6040*/  IMAD.MOV.U32 R17, RZ, RZ, R9 ;  /* 0x000000ffff117224 */ /* 0x000fe400078e0009 */
[----:B------:R-:W-:Y:S01]  /*6050*/  IMAD.MOV R9, RZ, RZ, -R6 ;  /* 0x000000ffff097224 */ /* 0x000fe200078e0a06 */
[----:B------:R-:W-:Y:S02]  /*6060*/  ISETP.GE.AND P3, PT, R15, RZ, PT ;  /* 0x000000ff0f00720c */ /* 0x000fe40003f66270 */
[----:B------:R-:W-:Y:S01]  /*6070*/  IABS R15, R11 ;  /* 0x0000000b000f7213 */ /* 0x000fe20000000000 */
[----:B------:R-:W-:Y:S02]  /*6080*/  IMAD R9, R4, R9, R10 ;  /* 0x0000000904097224 */ /* 0x000fe400078e020a */
[----:B------:R-:W-:Y:S01]  /*6090*/  @!P5 IMAD.MOV R65, RZ, RZ, -R65 ;  /* 0x000000ffff41d224 */ /* 0x000fe200078e0a41 */
[----:B------:R-:W-:Y:S01]  /*60a0*/  ISETP.GE.AND P5, PT, R16, RZ, PT ;  /* 0x000000ff1000720c */ /* 0x000fe20003fa6270 */
[----:B------:R-:W-:-:S02]  /*60b0*/  IMAD.MOV.U32 R13, RZ, RZ, R15 ;  /* 0x000000ffff0d7224 */ /* 0x000fc400078e000f */
[--C-:B------:R-:W-:Y:S01]  /*60c0*/  @!P0 IMAD.IADD R3, R3, 0x1, -R4.reuse ;  /* 0x0000000103038824 */ /* 0x100fe200078e0a04 */
[----:B------:R-:W-:Y:S01]  /*60d0*/  ISETP.GT.U32.AND P0, PT, R4, R9, PT ;  /* 0x000000090400720c */ /* 0x000fe20003f04070 */
[----:B------:R-:W-:Y:S02]  /*60e0*/  @!P4 IMAD.IADD R2, R2, 0x1, -R4 ;  /* 0x000000010202c824 */ /* 0x000fe400078e0a04 */
[----:B------:R-:W-:-:S04]  /*60f0*/  IMAD.HI.U32 R6, R5, R13, RZ ;  /* 0x0000000d05067227 */ /* 0x000fc800078e00ff */
[----:B------:R-:W-:Y:S02]  /*6100*/  @!P1 IMAD.IADD R8, R8, 0x1, -R4 ;  /* 0x0000000108089824 */ /* 0x000fe400078e0a04 */
[----:B------:R-:W-:Y:S01]  /*6110*/  IMAD.MOV.U32 R15, RZ, RZ, R2 ;  /* 0x000000ffff0f7224 */ /* 0x000fe200078e0002 */
[----:B------:R-:W-:Y:S01]  /*6120*/  ISETP.GE.AND P4, PT, R12, RZ, PT ;  /* 0x000000ff0c00720c */ /* 0x000fe20003f86270 */
[----:B------:R-:W-:Y:S01]  /*6130*/  IMAD.MOV R2, RZ, RZ, -R6 ;  /* 0x000000ffff027224 */ /* 0x000fe200078e0a06 */
[----:B------:R-:W-:Y:S01]  /*6140*/  ISETP.GT.U32.AND P1, PT, R4, R8, PT ;  /* 0x000000080400720c */ /* 0x000fe20003f24070 */
[C---:B------:R-:W-:Y:S02]  /*6150*/  VIADD R6, R0.reuse, 0x28 ;  /* 0x0000002800067836 */ /* 0x040fe40000000000 */
[----:B------:R-:W-:Y:S02]  /*6160*/  IMAD.MOV.U32 R10, RZ, RZ, R3 ;  /* 0x000000ffff0a7224 */ /* 0x000fe400078e0003 */
[----:B------:R-:W-:Y:S01]  /*6170*/  VIADD R12, R0, 0x29 ;  /* 0x00000029000c7836 */ /* 0x000fe20000000000 */
[----:B------:R-:W-:Y:S01]  /*6180*/  IABS R3, R6 ;  /* 0x0000000600037213 */ /* 0x000fe20000000000 */
[----:B------:R-:W-:Y:S01]  /*6190*/  @!P5 IMAD.MOV R10, RZ, RZ, -R10 ;  /* 0x000000ffff0ad224 */ /* 0x000fe200078e0a0a */
[----:B------:R-:W-:Y:S01]  /*61a0*/  ISETP.GE.AND P5, PT, R6, RZ, PT ;  /* 0x000000ff0600720c */ /* 0x000fe20003fa6270 */
[----:B------:R-:W-:Y:S01]  /*61b0*/  @!P0 IMAD.IADD R9, R9, 0x1, -R4 ;  /* 0x0000000109098824 */ /* 0x000fe200078e0a04 */
[----:B------:R-:W-:Y:S01]  /*61c0*/  IABS R6, R12 ;  /* 0x0000000c00067213 */ /* 0x000fe20000000000 */
[----:B------:R-:W-:Y:S01]  /*61d0*/  @!P6 IMAD.MOV R17, RZ, RZ, -R17 ;  /* 0x000000ffff11e224 */ /* 0x000fe200078e0a11 */
[----:B------:R-:W-:Y:S01]  /*61e0*/  ISETP.GE.AND P6, PT, R14, RZ, PT ;  /* 0x000000ff0e00720c */ /* 0x000fe20003fc6270 */
[C---:B------:R-:W-:Y:S01]  /*61f0*/  IMAD R2, R4.reuse, R2, R13 ;  /* 0x0000000204027224 */ /* 0x040fe200078e020d */
[----:B------:R-:W-:Y:S01]  /*6200*/  ISETP.GT.U32.AND P0, PT, R4, R9, PT ;  /* 0x000000090400720c */ /* 0x000fe20003f04070 */
[----:B------:R-:W-:-:S04]  /*6210*/  IMAD.HI.U32 R14, R5, R3, RZ ;  /* 0x00000003050e7227 */ /* 0x000fc800078e00ff */
[----:B------:R-:W-:-:S04]  /*6220*/  IMAD.HI.U32 R13, R5, R6, RZ ;  /* 0x00000006050d7227 */ /* 0x000fc800078e00ff */
[----:B------:R-:W-:Y:S01]  /*6230*/  @!P1 IMAD.IADD R8, R8, 0x1, -R4 ;  /* 0x0000000108089824 */ /* 0x000fe200078e0a04 */
[C---:B------:R-:W-:Y:S01]  /*6240*/  ISETP.GT.U32.AND P1, PT, R4.reuse, R2, PT ;  /* 0x000000020400720c */ /* 0x040fe20003f24070 */
[----:B------:R-:W-:Y:S02]  /*6250*/  IMAD.MOV R16, RZ, RZ, -R14 ;  /* 0x000000ffff107224 */ /* 0x000fe400078e0a0e */
[----:B------:R-:W-:Y:S02]  /*6260*/  IMAD.MOV R14, RZ, RZ, -R13 ;  /* 0x000000ffff0e7224 */ /* 0x000fe400078e0a0d */
[C---:B------:R-:W-:Y:S02]  /*6270*/  IMAD R3, R4.reuse, R16, R3 ;  /* 0x0000001004037224 */ /* 0x040fe400078e0203 */
[----:B------:R-:W-:Y:S02]  /*6280*/  IMAD R6, R4, R14, R6 ;  /* 0x0000000e04067224 */ /* 0x000fe400078e0206 */
[----:B------:R-:W-:-:S02]  /*6290*/  IMAD.MOV.U32 R18, RZ, RZ, R8 ;  /* 0x000000ffff127224 */ /* 0x000fc400078e0008 */
[----:B------:R-:W-:Y:S01]  /*62a0*/  @!P0 IMAD.IADD R9, R9, 0x1, -R4 ;  /* 0x0000000109098824 */ /* 0x000fe200078e0a04 */
[C---:B------:R-:W-:Y:S01]  /*62b0*/  ISETP.GT.U32.AND P0, PT, R4.reuse, R3, PT ;  /* 0x000000030400720c */ /* 0x040fe20003f04070 */
[----:B------:R-:W-:Y:S01]  /*62c0*/  @!P6 IMAD.MOV R18, RZ, RZ, -R18 ;  /* 0x000000ffff12e224 */ /* 0x000fe200078e0a12 */
[----:B------:R-:W-:Y:S01]  /*62d0*/  ISETP.GT.U32.AND P6, PT, R4, R6, PT ;  /* 0x000000060400720c */ /* 0x000fe20003fc4070 */
[----:B------:R-:W-:Y:S01]  /*62e0*/  @!P3 IMAD.MOV R15, RZ, RZ, -R15 ;  /* 0x000000ffff0fb224 */ /* 0x000fe200078e0a0f */
[----:B------:R-:W-:Y:S01]  /*62f0*/  STL [R1+0xe4], R20 ;  /* 0x0000e41401007387 */ /* 0x000fe20000100800 */
[----:B------:R-:W-:Y:S02]  /*6300*/  @!P1 IMAD.IADD R2, R2, 0x1, -R4 ;  /* 0x0000000102029824 */ /* 0x000fe400078e0a04 */
[----:B------:R-:W-:Y:S01]  /*6310*/  VIADD R22, R0, 0x2b ;  /* 0x0000002b00167836 */ /* 0x000fe20000000000 */
[----:B------:R-:W-:Y:S02]  /*6320*/  STL [R1+0xe0], R19 ;  /* 0x0000e01301007387 */ /* 0x000fe40000100800 */
[----:B------:R-:W-:-:S02]  /*6330*/  ISETP.GT.U32.AND P1, PT, R4, R2, PT ;  /* 0x000000020400720c */ /* 0x000fc40003f24070 */
[----:B------:R0:W-:Y:S04]  /*6340*/  STL [R1+0xdc], R17 ;  /* 0x0000dc1101007387 */ /* 0x0001e80000100800 */
[----:B------:R1:W-:Y:S04]  /*6350*/  STL [R1+0xd8], R15 ;  /* 0x0000d80f01007387 */ /* 0x0003e80000100800 */
[----:B------:R2:W-:Y:S01]  /*6360*/  STL [R1+0x1c], R10 ;  /* 0x00001c0a01007387 */ /* 0x0005e20000100800 */
[----:B------:R-:W-:Y:S01]  /*6370*/  ISETP.GE.AND P3, PT, R11, RZ, PT ;  /* 0x000000ff0b00720c */ /* 0x000fe20003f66270 */
[----:B0-----:R-:W-:Y:S01]  /*6380*/  IMAD.MOV.U32 R17, RZ, RZ, R9 ;  /* 0x000000ffff117224 */ /* 0x001fe200078e0009 */
[----:B-1----:R-:W-:Y:S01]  /*6390*/  IABS R15, R22 ;  /* 0x00000016000f7213 */ /* 0x002fe20000000000 */
[----:B--2---:R-:W-:-:S02]  /*63a0*/  VIADD R10, R0, 0x2a ;  /* 0x0000002a000a7836 */ /* 0x004fc40000000000 */
[--C-:B------:R-:W-:Y:S02]  /*63b0*/  @!P0 IMAD.IADD R3, R3, 0x1, -R4.reuse ;  /* 0x0000000103038824 */ /* 0x100fe400078e0a04 */
[----:B------:R-:W-:Y:S01]  /*63c0*/  @!P6 IMAD.IADD R6, R6, 0x1, -R4 ;  /* 0x000000010606e824 */ /* 0x000fe200078e0a04 */
[----:B------:R-:W-:Y:S01]  /*63d0*/  IABS R11, R10 ;  /* 0x0000000a000b7213 */ /* 0x000fe20000000000 */
[----:B------:R-:W-:Y:S01]  /*63e0*/  IMAD.MOV.U32 R13, RZ, RZ, R15 ;  /* 0x000000ffff0d7224 */ /* 0x000fe200078e000f */
[----:B------:R0:W-:Y:S01]  /*63f0*/  STL [R1+0x18], R18 ;  /* 0x0000181201007387 */ /* 0x0001e20000100800 */
[----:B------:R-:W-:Y:S01]  /*6400*/  @!P4 IMAD.MOV R17, RZ, RZ, -R17 ;  /* 0x000000ffff11c224 */ /* 0x000fe200078e0a11 */
[C---:B------:R-:W-:Y:S01]  /*6410*/  ISETP.GT.U32.AND P0, PT, R4.reuse, R3, PT ;  /* 0x000000030400720c */ /* 0x040fe20003f04070 */
[----:B------:R-:W-:Y:S01]  /*6420*/  IMAD.HI.U32 R14, R5, R11, RZ ;  /* 0x0000000b050e7227 */ /* 0x000fe200078e00ff */
[----:B------:R-:W-:-:S03]  /*6430*/  ISETP.GT.U32.AND P6, PT, R4, R6, PT ;  /* 0x000000060400720c */ /* 0x000fc60003fc4070 */
[----:B------:R-:W-:-:S04]  /*6440*/  IMAD.HI.U32 R15, R5, R13, RZ ;  /* 0x0000000d050f7227 */ /* 0x000fc800078e00ff */
[----:B0-----:R-:W-:Y:S01]  /*6450*/  VIADD R18, R0, 0x2c ;  /* 0x0000002c00127836 */ /* 0x001fe20000000000 */
[----:B------:R0:W-:Y:S01]  /*6460*/  STL [R1+0x14], R17 ;  /* 0x0000141101007387 */ /* 0x0001e20000100800 */
[----:B------:R-:W-:Y:S01]  /*6470*/  @!P1 IMAD.IADD R2, R2, 0x1, -R4 ;  /* 0x0000000102029824 */ /* 0x000fe200078e0a04 */
[----:B------:R-:W-:Y:S01]  /*6480*/  ISETP.GE.AND P1, PT, R10, RZ, PT ;  /* 0x000000ff0a00720c */ /* 0x000fe20003f26270 */
[----:B------:R-:W-:Y:S01]  /*6490*/  IMAD.MOV R8, RZ, RZ, -R14 ;  /* 0x000000ffff087224 */ /* 0x000fe200078e0a0e */
[----:B------:R-:W-:Y:S01]  /*64a0*/  IABS R10, R18 ;  /* 0x00000012000a7213 */ /* 0x000fe20000000000 */
[----:B------:R-:W-:Y:S02]  /*64b0*/  IMAD.MOV R9, RZ, RZ, -R15 ;  /* 0x000000ffff097224 */ /* 0x000fe400078e0a0f */
[----:B0-----:R-:W-:Y:S02]  /*64c0*/  VIADD R17, R0, 0x2d ;  /* 0x0000002d00117836 */ /* 0x001fe40000000000 */
[----:B------:R-:W-:-:S02]  /*64d0*/  IMAD R8, R4, R8, R11 ;  /* 0x0000000804087224 */ /* 0x000fc400078e020b */
[----:B------:R-:W-:Y:S01]  /*64e0*/  IMAD R9, R4, R9, R13 ;  /* 0x0000000904097224 */ /* 0x000fe200078e020d */
[----:B------:R-:W-:Y:S01]  /*64f0*/  IABS R11, R17 ;  /* 0x00000011000b7213 */ /* 0x000fe20000000000 */
[----:B------:R-:W-:-:S04]  /*6500*/  IMAD.HI.U32 R16, R5, R10, RZ ;  /* 0x0000000a05107227 */ /* 0x000fc800078e00ff */
[--C-:B------:R-:W-:Y:S01]  /*6510*/  @!P0 IMAD.IADD R3, R3, 0x1, -R4.reuse ;  /* 0x0000000103038824 */ /* 0x100fe200078e0a04 */
[----:B------:R-:W-:Y:S01]  /*6520*/  ISETP.GT.U32.AND P0, PT, R4, R8, PT ;  /* 0x000000080400720c */ /* 0x000fe20003f04070 */
[----:B------:R-:W-:Y:S01]  /*6530*/  @!P6 IMAD.IADD R6, R6, 0x1, -R4 ;  /* 0x000000010606e824 */ /* 0x000fe200078e0a04 */
[----:B------:R-:W-:Y:S01]  /*6540*/  ISETP.GT.U32.AND P6, PT, R4, R9, PT ;  /* 0x000000090400720c */ /* 0x000fe20003fc4070 */
[----:B------:R-:W-:Y:S02]  /*6550*/  IMAD.MOV R16, RZ, RZ, -R16 ;  /* 0x000000ffff107224 */ /* 0x000fe400078e0a10 */
[----:B------:R-:W-:-:S04]  /*6560*/  IMAD.HI.U32 R19, R5, R11, RZ ;  /* 0x0000000b05137227 */ /* 0x000fc800078e00ff */
[----:B------:R-:W-:Y:S02]  /*6570*/  IMAD R10, R4, R16, R10 ;  /* 0x00000010040a7224 */ /* 0x000fe400078e020a */
[----:B------:R-:W-:Y:S02]  /*6580*/  IMAD.MOV R16, RZ, RZ, -R19 ;  /* 0x000000ffff107224 */ /* 0x000fe400078e0a13 */
[----:B------:R-:W-:Y:S02]  /*6590*/  VIADD R15, R0, 0x2e ;  /* 0x0000002e000f7836 */ /* 0x000fe40000000000 */
[----:B------:R-:W-:Y:S01]  /*65a0*/  IMAD R11, R4, R16, R11 ;  /* 0x00000010040b7224 */ /* 0x000fe200078e020b */
[----:B------:R-:W-:Y:S01]  /*65b0*/  ISETP.GE.AND P4, PT, R12, RZ, PT ;  /* 0x000000ff0c00720c */ /* 0x000fe20003f86270 */
[--C-:B------:R-:W-:Y:S01]  /*65c0*/  @!P0 IMAD.IADD R8, R8, 0x1, -R4.reuse ;  /* 0x0000000108088824 */ /* 0x100fe200078e0a04 */
[----:B------:R-:W-:Y:S01]  /*65d0*/  IABS R12, R15 ;  /* 0x0000000f000c7213 */ /* 0x000fe20000000000 */
[----:B------:R-:W-:Y:S01]  /*65e0*/  @!P6 IMAD.IADD R9, R9, 0x1, -R4 ;  /* 0x000000010909e824 */ /* 0x000fe200078e0a04 */
[----:B------:R-:W-:-:S02]  /*65f0*/  ISETP.GT.U32.AND P0, PT, R4, R10, PT ;  /* 0x0000000a0400720c */ /* 0x000fc40003f04070 */
[----:B------:R-:W-:Y:S01]  /*6600*/  ISETP.GT.U32.AND P6, PT, R4, R11, PT ;  /* 0x0000000b0400720c */ /* 0x000fe20003fc4070 */
[C---:B------:R-:W-:Y:S02]  /*6610*/  VIADD R20, R0.reuse, 0x2f ;  /* 0x0000002f00147836 */ /* 0x040fe40000000000 */
[----:B------:R-:W-:Y:S02]  /*6620*/  VIADD R21, R0, 0x30 ;  /* 0x0000003000157836 */ /* 0x000fe40000000000 */
[----:B------:R-:W-:Y:S01]  /*6630*/  IMAD.HI.U32 R24, R5, R12, RZ ;  /* 0x0000000c05187227 */ /* 0x000fe200078e00ff */
[----:B------:R-:W-:Y:S02]  /*6640*/  IABS R13, R20 ;  /* 0x00000014000d7213 */ /* 0x000fe40000000000 */
[----:B------:R-:W-:Y:S01]  /*6650*/  IABS R14, R21 ;  /* 0x00000015000e7213 */ /* 0x000fe20000000000 */
[----:B------:R-:W-:Y:S02]  /*6660*/  IMAD.MOV R19, RZ, RZ, -R24 ;  /* 0x000000ffff137224 */ /* 0x000fe400078e0a18 */
[----:B------:R-:W-:Y:S01]  /*6670*/  @!P0 IMAD.IADD R10, R10, 0x1, -R4 ;  /* 0x000000010a0a8824 */ /* 0x000fe200078e0a04 */
[C---:B------:R-:W-:Y:S01]  /*6680*/  ISETP.GT.U32.AND P0, PT, R4.reuse, R8, PT ;  /* 0x000000080400720c */ /* 0x040fe20003f04070 */
[----:B------:R-:W-:-:S02]  /*6690*/  IMAD R12, R4, R19, R12 ;  /* 0x00000013040c7224 */ /* 0x000fc400078e020c */
[----:B------:R-:W-:Y:S02]  /*66a0*/  @!P6 IMAD.IADD R11, R11, 0x1, -R4 ;  /* 0x000000010b0be824 */ /* 0x000fe400078e0a04 */
[----:B------:R-:W-:Y:S02]  /*66b0*/  IMAD.MOV.U32 R58, RZ, RZ, R6 ;  /* 0x000000ffff3a7224 */ /* 0x000fe400078e0006 */
[----:B------:R-:W-:Y:S01]  /*66c0*/  IMAD.HI.U32 R23, R5, R13, RZ ;  /* 0x0000000d05177227 */ /* 0x000fe200078e00ff */
[----:B------:R-:W-:-:S03]  /*66d0*/  ISETP.GT.U32.AND P6, PT, R4, R11, PT ;  /* 0x0000000b0400720c */ /* 0x000fc60003fc4070 */
[----:B------:R-:W-:-:S04]  /*66e0*/  IMAD.HI.U32 R25, R5, R14, RZ ;  /* 0x0000000e05197227 */ /* 0x000fc800078e00ff */
[----:B------:R-:W-:Y:S02]  /*66f0*/  IMAD.MOV.U32 R32, RZ, RZ, R2 ;  /* 0x000000ffff207224 */ /* 0x000fe400078e0002 */
[----:B------:R-:W-:Y:S01]  /*6700*/  @!P4 IMAD.MOV R58, RZ, RZ, -R58 ;  /* 0x000000ffff3ac224 */ /* 0x000fe200078e0a3a */
[----:B------:R-:W-:Y:S01]  /*6710*/  ISETP.GT.U32.AND P4, PT, R4, R12, PT ;  /* 0x0000000c0400720c */ /* 0x000fe20003f84070 */
[----:B------:R-:W-:Y:S02]  /*6720*/  IMAD.MOV R16, RZ, RZ, -R23 ;  /* 0x000000ffff107224 */ /* 0x000fe400078e0a17 */
[----:B------:R-:W-:Y:S02]  /*6730*/  IMAD.MOV R23, RZ, RZ, -R25 ;  /* 0x000000ffff177224 */ /* 0x000fe400078e0a19 */
[----:B------:R-:W-:Y:S02]  /*6740*/  VIADD R19, R0, 0x31 ;  /* 0x0000003100137836 */ /* 0x000fe40000000000 */
[----:B------:R-:W-:-:S02]  /*6750*/  IMAD.MOV.U32 R54, RZ, RZ, R3 ;  /* 0x000000ffff367224 */ /* 0x000fc400078e0003 */
[----:B------:R-:W-:Y:S01]  /*6760*/  @!P3 IMAD.MOV R32, RZ, RZ, -R32 ;  /* 0x000000ffff20b224 */ /* 0x000fe200078e0a20 */
[C---:B------:R-:W-:Y:S01]  /*6770*/  ISETP.GT.U32.AND P3, PT, R4.reuse, R9, PT ;  /* 0x000000090400720c */ /* 0x040fe20003f64070 */
[C---:B------:R-:W-:Y:S01]  /*6780*/  IMAD R14, R4.reuse, R23, R14 ;  /* 0x00000017040e7224 */ /* 0x040fe200078e020e */
[----:B------:R-:W-:Y:S01]  /*6790*/  IABS R23, R19 ;  /* 0x0000001300177213 */ /* 0x000fe20000000000 */
[----:B------:R-:W-:Y:S01]  /*67a0*/  @!P5 IMAD.MOV R54, RZ, RZ, -R54 ;  /* 0x000000ffff36d224 */ /* 0x000fe200078e0a36 */
[C---:B------:R-:W-:Y:S01]  /*67b0*/  ISETP.GT.U32.AND P5, PT, R4.reuse, R10, PT ;  /* 0x0000000a0400720c */ /* 0x040fe20003fa4070 */
[----:B------:R-:W-:Y:S02]  /*67c0*/  IMAD R13, R4, R16, R13 ;  /* 0x00000010040d7224 */ /* 0x000fe400078e020d */
[----:B------:R-:W-:Y:S02]  /*67d0*/  VIADD R16, R0, 0x32 ;  /* 0x0000003200107836 */ /* 0x000fe40000000000 */
[----:B------:R-:W-:-:S02]  /*67e0*/  @!P0 IMAD.IADD R8, R8, 0x1, -R4 ;  /* 0x0000000108088824 */ /* 0x000fc400078e0a04 */
[----:B------:R-:W-:Y:S01]  /*67f0*/  IMAD.MOV.U32 R3, RZ, RZ, R23 ;  /* 0x000000ffff037224 */ /* 0x000fe200078e0017 */
[----:B------:R-:W-:Y:S01]  /*6800*/  IABS R2, R16 ;  /* 0x0000001000027213 */ /* 0x000fe20000000000 */
[--C-:B------:R-:W-:Y:S01]  /*6810*/  @!P6 IMAD.IADD R11, R11, 0x1, -R4.reuse ;  /* 0x000000010b0be824 */ /* 0x100fe200078e0a04 */
[----:B------:R-:W-:Y:S01]  /*6820*/  ISETP.GE.AND P6, PT, R18, RZ, PT ;  /* 0x000000ff1200720c */ /* 0x000fe20003fc6270 */
[----:B------:R-:W-:Y:S02]  /*6830*/  @!P4 IMAD.IADD R12, R12, 0x1, -R4 ;  /* 0x000000010c0cc824 */ /* 0x000fe400078e0a04 */
[----:B------:R-:W-:Y:S02]  /*6840*/  IMAD.MOV.U32 R25, RZ, RZ, R8 ;  /* 0x000000ffff197224 */ /* 0x000fe400078e0008 */
[----:B------:R-:W-:-:S04]  /*6850*/  IMAD.HI.U32 R6, R5, R3, RZ ;  /* 0x0000000305067227 */ /* 0x000fc800078e00ff */
[----:B------:R-:W-:Y:S01]  /*6860*/  @!P3 IMAD.IADD R9, R9, 0x1, -R4 ;  /* 0x000000010909b824 */ /* 0x000fe200078e0a04 */
[----:B------:R-:W-:Y:S01]  /*6870*/  ISETP.GE.AND P3, PT, R22, RZ, PT ;  /* 0x000000ff1600720c */ /* 0x000fe20003f66270 */
[----:B------:R-:W-:Y:S01]  /*6880*/  @!P1 IMAD.MOV R25, RZ, RZ, -R25 ;  /* 0x000000ffff199224 */ /* 0x000fe200078e0a19 */
[C---:B------:R-:W-:Y:S01]  /*6890*/  ISETP.GT.U32.AND P1, PT, R4.reuse, R12, PT ;  /* 0x0000000c0400720c */ /* 0x040fe20003f24070 */
[----:B------:R-:W-:Y:S01]  /*68a0*/  IMAD.HI.U32 R22, R5, R2, RZ ;  /* 0x0000000205167227 */ /* 0x000fe200078e00ff */
[----:B------:R-:W-:-:S03]  /*68b0*/  ISETP.GT.U32.AND P0, PT, R4, R13, PT ;  /* 0x0000000d0400720c */ /* 0x000fc60003f04070 */
[----:B------:R-:W-:Y:S02]  /*68c0*/  @!P5 IMAD.IADD R10, R10, 0x1, -R4 ;  /* 0x000000010a0ad824 */ /* 0x000fe400078e0a04 */
[----:B------:R-:W-:Y:S01]  /*68d0*/  IMAD.MOV R6, RZ, RZ, -R6 ;  /* 0x000000ffff067224 */ /* 0x000fe200078e0a06 */
[----:B------:R-:W-:Y:S01]  /*68e0*/  ISETP.GE.AND P4, PT, R17, RZ, PT ;  /* 0x000000ff1100720c */ /* 0x000fe20003f86270 */
[----:B------:R-:W-:Y:S02]  /*68f0*/  IMAD.MOV.U32 R24, RZ, RZ, R9 ;  /* 0x000000ffff187224 */ /* 0x000fe400078e0009 */
[----:B------:R-:W-:Y:S02]  /*6900*/  IMAD.MOV R18, RZ, RZ, -R22 ;  /* 0x000000ffff127224 */ /* 0x000fe400078e0a16 */
[C---:B------:R-:W-:Y:S02]  /*6910*/  IMAD R3, R4.reuse, R6, R3 ;  /* 0x0000000604037224 */ /* 0x040fe400078e0203 */
[----:B------:R-:W-:Y:S01]  /*6920*/  IMAD.MOV.U32 R9, RZ, RZ, R10 ;  /* 0x000000ffff097224 */ /* 0x000fe200078e000a */
[C---:B------:R-:W-:Y:S01]  /*6930*/  ISETP.GT.U32.AND P5, PT, R4.reuse, R14, PT ;  /* 0x0000000e0400720c */ /* 0x040fe20003fa4070 */
[----:B------:R-:W-:-:S02]  /*6940*/  IMAD R2, R4, R18, R2 ;  /* 0x0000001204027224 */ /* 0x000fc400078e0202 */
[----:B------:R-:W-:Y:S01]  /*6950*/  @!P6 IMAD.MOV R9, RZ, RZ, -R9 ;  /* 0x000000ffff09e224 */ /* 0x000fe200078e0a09 */
[----:B------:R-:W-:Y:S01]  /*6960*/  ISETP.GT.U32.AND P6, PT, R4, R3, PT ;  /* 0x000000030400720c */ /* 0x000fe20003fc4070 */
[--C-:B------:R-:W-:Y:S01]  /*6970*/  @!P1 IMAD.IADD R12, R12, 0x1, -R4.reuse ;  /* 0x000000010c0c9824 */ /* 0x100fe200078e0a04 */
[----:B------:R-:W-:Y:S01]  /*6980*/  ISETP.GT.U32.AND P1, PT, R4, R2, PT ;  /* 0x000000020400720c */ /* 0x000fe20003f24070 */
[----:B------:R-:W-:Y:S02]  /*6990*/  IMAD.MOV.U32 R8, RZ, RZ, R11 ;  /* 0x000000ffff087224 */ /* 0x000fe400078e000b */
[----:B------:R-:W-:Y:S02]  /*69a0*/  @!P0 IMAD.IADD R13, R13, 0x1, -R4 ;  /* 0x000000010d0d8824 */ /* 0x000fe400078e0a04 */
[----:B------:R-:W-:Y:S01]  /*69b0*/  @!P3 IMAD.MOV R24, RZ, RZ, -R24 ;  /* 0x000000ffff18b224 */ /* 0x000fe200078e0a18 */
[----:B------:R-:W-:Y:S01]  /*69c0*/  ISETP.GE.AND P0, PT, R15, RZ, PT ;  /* 0x000000ff0f00720c */ /* 0x000fe20003f06270 */
[----:B------:R-:W-:Y:S01]  /*69d0*/  @!P4 IMAD.MOV R8, RZ, RZ, -R8 ;  /* 0x000000ffff08c224 */ /* 0x000fe200078e0a08 */
[----:B------:R-:W-:Y:S01]  /*69e0*/  STL [R1+0x10], R32 ;  /* 0x0000102001007387 */ /* 0x000fe20000100800 */
[----:B------:R-:W-:Y:S01]  /*69f0*/  VIADD R15, R0, 0x33 ;  /* 0x00000033000f7836 */ /* 0x000fe20000000000 */
[----:B------:R-:W-:-:S02]  /*6a00*/  ISETP.GT.U32.AND P3, PT, R4, R13, PT ;  /* 0x0000000d0400720c */ /* 0x000fc40003f64070 */
[----:B------:R-:W-:Y:S01]  /*6a10*/  STL [R1+0xc], R25 ;  /* 0x00000c1901007387 */ /* 0x000fe20000100800 */
[----:B------:R-:W-:-:S03]  /*6a20*/  @!P5 IMAD.IADD R14, R14, 0x1, -R4 ;  /* 0x000000010e0ed824 */ /* 0x000fc600078e0a04 */
[----:B------:R-:W-:Y:S01]  /*6a30*/  STL [R1+0x8], R24 ;  /* 0x0000081801007387 */ /* 0x000fe20000100800 */
[----:B------:R-:W-:-:S03]  /*6a40*/  @!P6 IMAD.IADD R3, R3, 0x1, -R4 ;  /* 0x000000010303e824 */ /* 0x000fc600078e0a04 */
[----:B------:R-:W-:Y:S04]  /*6a50*/  STL [R1+0x4], R9 ;  /* 0x0000040901007387 */ /* 0x000fe80000100800 */
[----:B------:R0:W-:Y:S01]  /*6a60*/  STL [R1], R8 ;  /* 0x0000000801007387 */ /* 0x0001e20000100800 */
[----:B------:R-:W-:Y:S01]  /*6a70*/  ISETP.GT.U32.AND P5, PT, R4, R14, PT ;  /* 0x0000000e0400720c */ /* 0x000fe20003fa4070 */
[----:B------:R-:W-:Y:S01]  /*6a80*/  @!P1 IMAD.IADD R2, R2, 0x1, -R4 ;  /* 0x0000000102029824 */ /* 0x000fe200078e0a04 */
[----:B------:R-:W-:Y:S02]  /*6a90*/  ISETP.GT.U32.AND P1, PT, R4, R3, PT ;  /* 0x000000030400720c */ /* 0x000fe40003f24070 */
[----:B0-----:R-:W-:Y:S01]  /*6aa0*/  IABS R8, R15 ;  /* 0x0000000f00087213 */ /* 0x001fe20000000000 */
[----:B------:R-:W-:-:S04]  /*6ab0*/  VIADD R6, R0, 0x34 ;  /* 0x0000003400067836 */ /* 0x000fc80000000000 */
[----:B------:R-:W-:-:S04]  /*6ac0*/  IMAD.HI.U32 R11, R5, R8, RZ ;  /* 0x00000008050b7227 */ /* 0x000fc800078e00ff */
[----:B------:R-:W-:Y:S02]  /*6ad0*/  IMAD.MOV R11, RZ, RZ, -R11 ;  /* 0x000000ffff0b7224 */ /* 0x000fe400078e0a0b */
[----:B------:R-:W-:Y:S01]  /*6ae0*/  @!P3 IMAD.IADD R13, R13, 0x1, -R4 ;  /* 0x000000010d0db824 */ /* 0x000fe200078e0a04 */
[----:B------:R-:W-:Y:S01]  /*6af0*/  ISETP.GE.AND P3, PT, R21, RZ, PT ;  /* 0x000000ff1500720c */ /* 0x000fe20003f66270 */
[----:B------:R-:W-:Y:S01]  /*6b00*/  IMAD R8, R4, R11, R8 ;  /* 0x0000000b04087224 */ /* 0x000fe200078e0208 */
[----:B------:R-:W-:Y:S01]  /*6b10*/  IABS R9, R6 ;  /* 0x0000000600097213 */ /* 0x000fe20000000000 */
[--C-:B------:R-:W-:Y:S02]  /*6b20*/  @!P5 IMAD.IADD R14, R14, 0x1, -R4.reuse ;  /* 0x000000010e0ed824 */ /* 0x100fe400078e0a04 */
[----:B------:R-:W-:Y:S01]  /*6b30*/  @!P1 IMAD.IADD R3, R3, 0x1, -R4 ;  /* 0x0000000103039824 */ /* 0x000fe200078e0a04 */
[----:B------:R-:W-:Y:S01]  /*6b40*/  ISETP.GT.U32.AND P1, PT, R4, R8, PT ;  /* 0x000000080400720c */ /* 0x000fe20003f24070 */
[----:B------:R-:W-:Y:S01]  /*6b50*/  IMAD.HI.U32 R10, R5, R9, RZ ;  /* 0x00000009050a7227 */ /* 0x000fe200078e00ff */
[----:B------:R-:W-:-:S03]  /*6b60*/  ISETP.GE.AND P4, PT, R20, RZ, PT ;  /* 0x000000ff1400720c */ /* 0x000fc60003f86270 */
[----:B------:R-:W-:Y:S02]  /*6b70*/  IMAD.MOV.U32 R52, RZ, RZ, R14 ;  /* 0x000000ffff347224 */ /* 0x000fe400078e000e */
[----:B------:R-:W-:Y:S02]  /*6b80*/  IMAD.MOV R10, RZ, RZ, -R10 ;  /* 0x000000ffff0a7224 */ /* 0x000fe400078e0a0a */
[----:B------:R-:W-:Y:S01]  /*6b90*/  @!P3 IMAD.MOV R52, RZ, RZ, -R52 ;  /* 0x000000ffff34b224 */ /* 0x000fe200078e0a34 */
[----:B------:R-:W-:Y:S01]  /*6ba0*/  ISETP.GE.AND P3, PT, R6, RZ, PT ;  /* 0x000000ff0600720c */ /* 0x000fe20003f66270 */
[----:B------:R-:W-:Y:S01]  /*6bb0*/  IMAD R6, R4, R10, R9 ;  /* 0x0000000a04067224 */ /* 0x000fe200078e0209 */
[----:B------:R-:W-:Y:S01]  /*6bc0*/  ISETP.GE.AND P5, PT, R19, RZ, PT ;  /* 0x000000ff1300720c */ /* 0x000fe20003fa6270 */
[----:B------:R-:W-:Y:S02]  /*6bd0*/  VIADD R9, R0, 0x35 ;  /* 0x0000003500097836 */ /* 0x000fe40000000000 */
[----:B------:R-:W-:-:S02]  /*6be0*/  IMAD.MOV.U32 R93, RZ, RZ, R12 ;  /* 0x000000ffff5d7224 */ /* 0x000fc400078e000c */
[----:B------:R-:W-:Y:S01]  /*6bf0*/  IMAD.MOV.U32 R92, RZ, RZ, R13 ;  /* 0x000000ffff5c7224 */ /* 0x000fe200078e000d */
[----:B------:R-:W-:Y:S01]  /*6c00*/  IABS R12, R9 ;  /* 0x00000009000c7213 */ /* 0x000fe20000000000 */
[----:B------:R-:W-:Y:S02]  /*6c10*/  VIADD R10, R0, 0x36 ;  /* 0x00000036000a7836 */ /* 0x000fe40000000000 */
[----:B------:R-:W-:Y:S02]  /*6c20*/  @!P1 IMAD.IADD R8, R8, 0x1, -R4 ;  /* 0x0000000108089824 */ /* 0x000fe400078e0a04 */
[----:B------:R-:W-:Y:S01]  /*6c30*/  @!P4 IMAD.MOV R92, RZ, RZ, -R92 ;  /* 0x000000ffff5cc224 */ /* 0x000fe200078e0a5c */
[----:B------:R-:W-:Y:S01]  /*6c40*/  ISETP.GE.AND P4, PT, R15, RZ, PT ;  /* 0x000000ff0f00720c */ /* 0x000fe20003f86270 */
[----:B------:R-:W-:Y:S01]  /*6c50*/  IMAD.MOV.U32 R57, RZ, RZ, R3 ;  /* 0x000000ffff397224 */ /* 0x000fe200078e0003 */
[----:B------:R-:W-:Y:S01]  /*6c60*/  IABS R13, R10 ;  /* 0x0000000a000d7213 */ /* 0x000fe20000000000 */
[----:B------:R-:W-:Y:S01]  /*6c70*/  IMAD.HI.U32 R15, R5, R12, RZ ;  /* 0x0000000c050f7227 */ /* 0x000fe200078e00ff */
[----:B------:R-:W-:-:S02]  /*6c80*/  ISETP.GT.U32.AND P1, PT, R4, R8, PT ;  /* 0x000000080400720c */ /* 0x000fc40003f24070 */
[----:B------:R-:W-:Y:S01]  /*6c90*/  ISETP.GE.AND P6, PT, R16, RZ, PT ;  /* 0x000000ff1000720c */ /* 0x000fe20003fc6270 */
[----:B------:R-:W-:Y:S01]  /*6ca0*/  @!P5 IMAD.MOV R57, RZ, RZ, -R57 ;  /* 0x000000ffff39d224 */ /* 0x000fe200078e0a39 */
[----:B------:R-:W-:Y:S01]  /*6cb0*/  ISETP.GT.U32.AND P5, PT, R4, R6, PT ;  /* 0x000000060400720c */ /* 0x000fe20003fa4070 */
[----:B------:R-:W-:-:S04]  /*6cc0*/  IMAD.HI.U32 R16, R5, R13, RZ ;  /* 0x0000000d05107227 */ /* 0x000fc800078e00ff */
[----:B------:R-:W-:Y:S02]  /*6cd0*/  IMAD.MOV R3, RZ, RZ, -R15 ;  /* 0x000000ffff037224 */ /* 0x000fe400078e0a0f */
[----:B------:R-:W-:Y:S02]  /*6ce0*/  IMAD.MOV R15, RZ, RZ, -R16 ;  /* 0x000000ffff0f7224 */ /* 0x000fe400078e0a10 */
[C---:B------:R-:W-:Y:S02]  /*6cf0*/  IMAD R12, R4.reuse, R3, R12 ;  /* 0x00000003040c7224 */ /* 0x040fe400078e020c */
[----:B------:R-:W-:Y:S01]  /*6d00*/  @!P0 IMAD.MOV R93, RZ, RZ, -R93 ;  /* 0x000000ffff5d8224 */ /* 0x000fe200078e0a5d */
[C---:B------:R-:W-:Y:S01]  /*6d10*/  ISETP.GT.U32.AND P0, PT, R4.reuse, R2, PT ;  /* 0x000000020400720c */ /* 0x040fe20003f04070 */
[----:B------:R-:W-:Y:S02]  /*6d20*/  IMAD R13, R4, R15, R13 ;  /* 0x0000000f040d7224 */ /* 0x000fe400078e020d */
[--C-:B------:R-:W-:Y:S01]  /*6d30*/  @!P1 IMAD.IADD R8, R8, 0x1, -R4.reuse ;  /* 0x0000000108089824 */ /* 0x100fe200078e0a04 */
[----:B------:R-:W-:Y:S01]  /*6d40*/  ISETP.GT.U32.AND P1, PT, R4, R12, PT ;  /* 0x0000000c0400720c */ /* 0x000fe20003f24070 */
[----:B------:R-:W-:Y:S01]  /*6d50*/  @!P5 IMAD.IADD R6, R6, 0x1, -R4 ;  /* 0x000000010606d824 */ /* 0x000fe200078e0a04 */
[----:B------:R-:W-:Y:S01]  /*6d60*/  ISETP.GT.U32.AND P5, PT, R4, R13, PT ;  /* 0x0000000d0400720c */ /* 0x000fe20003fa4070 */
[----:B------:R-:W-:-:S02]  /*6d70*/  VIADD R14, R0, 0x37 ;  /* 0x00000037000e7836 */ /* 0x000fc40000000000 */
[----:B------:R-:W-:-:S03]  /*6d80*/  VIADD R22, R0, 0x38 ;  /* 0x0000003800167836 */ /* 0x000fc60000000000 */
[----:B------:R-:W-:Y:S01]  /*6d90*/  IABS R11, R14 ;  /* 0x0000000e000b7213 */ /* 0x000fe20000000000 */
[--C-:B------:R-:W-:Y:S01]  /*6da0*/  @!P0 IMAD.IADD R2, R2, 0x1, -R4.reuse ;  /* 0x0000000102028824 */ /* 0x100fe200078e0a04 */
[----:B------:R-:W-:Y:S02]  /*6db0*/  ISETP.GE.AND P0, PT, R9, RZ, PT ;  /* 0x000000ff0900720c */ /* 0x000fe40003f06270 */
[----:B------:R-:W-:Y:S01]  /*6dc0*/  IABS R9, R22 ;  /* 0x0000001600097213 */ /* 0x000fe20000000000 */
[----:B------:R-:W-:Y:S02]  /*6dd0*/  @!P1 IMAD.IADD R12, R12, 0x1, -R4 ;  /* 0x000000010c0c9824 */ /* 0x000fe400078e0a04 */
[----:B------:R-:W-:Y:S01]  /*6de0*/  IMAD.HI.U32 R18, R5, R11, RZ ;  /* 0x0000000b05127227 */ /* 0x000fe200078e00ff */
[----:B------:R-:W-:-:S03]  /*6df0*/  ISETP.GT.U32.AND P1, PT, R4, R6, PT ;  /* 0x000000060400720c */ /* 0x000fc60003f24070 */
[----:B------:R-:W-:Y:S02]  /*6e00*/  IMAD.MOV.U32 R91, RZ, RZ, R2 ;  /* 0x000000ffff5b7224 */ /* 0x000fe400078e0002 */
[----:B------:R-:W-:Y:S01]  /*6e10*/  @!P5 IMAD.IADD R13, R13, 0x1, -R4 ;  /* 0x000000010d0dd824 */ /* 0x000fe200078e0a04 */
[----:B------:R-:W-:Y:S01]  /*6e20*/  ISETP.GT.U32.AND P5, PT, R4, R12, PT ;  /* 0x0000000c0400720c */ /* 0x000fe20003fa4070 */
[----:B------:R-:W-:-:S04]  /*6e30*/  IMAD.HI.U32 R17, R5, R9, RZ ;  /* 0x0000000905117227 */ /* 0x000fc800078e00ff */
[----:B------:R-:W-:Y:S02]  /*6e40*/  IMAD.MOV R2, RZ, RZ, -R18 ;  /* 0x000000ffff027224 */ /* 0x000fe400078e0a12 */
[----:B------:R-:W-:Y:S02]  /*6e50*/  VIADD R19, R0, 0x3a ;  /* 0x0000003a00137836 */ /* 0x000fe40000000000 */
[----:B------:R-:W-:Y:S01]  /*6e60*/  @!P6 IMAD.MOV R91, RZ, RZ, -R91 ;  /* 0x000000ffff5be224 */ /* 0x000fe200078e0a5b */
[----:B------:R-:W-:Y:S01]  /*6e70*/  ISETP.GE.AND P6, PT, R10, RZ, PT ;  /* 0x000000ff0a00720c */ /* 0x000fe20003fc6270 */
[----:B------:R-:W-:Y:S02]  /*6e80*/  VIADD R21, R0, 0x3c ;  /* 0x0000003c00157836 */ /* 0x000fe40000000000 */
[----:B------:R-:W-:Y:S02]  /*6e90*/  IMAD.MOV R10, RZ, RZ, -R17 ;  /* 0x000000ffff0a7224 */ /* 0x000fe400078e0a11 */
[----:B------:R-:W-:Y:S01]  /*6ea0*/  IMAD R11, R4, R2, R11 ;  /* 0x00000002040b7224 */ /* 0x000fe200078e020b */
[----:B------:R-:W-:Y:S01]  /*6eb0*/  IABS R2, R19 ;  /* 0x0000001300027213 */ /* 0x000fe20000000000 */
[----:B------:R-:W-:Y:S01]  /*6ec0*/  VIADD R20, R0, 0x39 ;  /* 0x0000003900147836 */ /* 0x000fe20000000000 */
[----:B------:R-:W-:Y:S01]  /*6ed0*/  IABS R15, R21 ;  /* 0x00000015000f7213 */ /* 0x000fe20000000000 */
[----:B------:R-:W-:-:S02]  /*6ee0*/  IMAD R10, R4, R10, R9 ;  /* 0x0000000a040a7224 */ /* 0x000fc400078e0209 */
[----:B------:R-:W-:Y:S01]  /*6ef0*/  IMAD.MOV.U32 R90, RZ, RZ, R8 ;  /* 0x000000ffff5a7224 */ /* 0x000fe200078e0008 */
[----:B------:R-:W-:Y:S01]  /*6f00*/  IABS R9, R20 ;  /* 0x0000001400097213 */ /* 0x000fe20000000000 */
[----:B------:R-:W-:Y:S02]  /*6f10*/  IMAD.MOV.U32 R8, RZ, RZ, R2 ;  /* 0x000000ffff087224 */ /* 0x000fe400078e0002 */
[--C-:B------:R-:W-:Y:S01]  /*6f20*/  @!P1 IMAD.IADD R6, R6, 0x1, -R4.reuse ;  /* 0x0000000106069824 */ /* 0x100fe200078e0a04 */
[----:B------:R-:W-:Y:S01]  /*6f30*/  ISETP.GT.U32.AND P1, PT, R4, R11, PT ;  /* 0x0000000b0400720c */ /* 0x000fe20003f24070 */
[----:B------:R-:W-:Y:S01]  /*6f40*/  @!P5 IMAD.IADD R12, R12, 0x1, -R4 ;  /* 0x000000010c0cd824 */ /* 0x000fe200078e0a04 */
[----:B------:R-:W-:Y:S01]  /*6f50*/  ISETP.GT.U32.AND P5, PT, R4, R10, PT ;  /* 0x0000000a0400720c */ /* 0x000fe20003fa4070 */
[----:B------:R-:W-:Y:S02]  /*6f60*/  IMAD.MOV.U32 R2, RZ, RZ, R15 ;  /* 0x000000ffff027224 */ /* 0x000fe400078e000f */
[----:B------:R-:W-:-:S04]  /*6f70*/  IMAD.HI.U32 R15, R5, R9, RZ ;  /* 0x00000009050f7227 */ /* 0x000fc800078e00ff */
[----:B------:R-:W-:-:S04]  /*6f80*/  IMAD.HI.U32 R17, R5, R8, RZ ;  /* 0x0000000805117227 */ /* 0x000fc800078e00ff */
[----:B------:R-:W-:Y:S01]  /*6f90*/  @!P4 IMAD.MOV R90, RZ, RZ, -R90 ;  /* 0x000000ffff5ac224 */ /* 0x000fe200078e0a5a */
[C---:B------:R-:W-:Y:S01]  /*6fa0*/  ISETP.GT.U32.AND P4, PT, R4.reuse, R13, PT ;  /* 0x0000000d0400720c */ /* 0x040fe20003f84070 */
[----:B------:R-:W-:Y:S02]  /*6fb0*/  IMAD.MOV R15, RZ, RZ, -R15 ;  /* 0x000000ffff0f7224 */ /* 0x000fe400078e0a0f */
[----:B------:R-:W-:Y:S02]  /*6fc0*/  IMAD.MOV R17, RZ, RZ, -R17 ;  /* 0x000000ffff117224 */ /* 0x000fe400078e0a11 */
[C---:B------:R-:W-:Y:S02]  /*6fd0*/  IMAD R9, R4.reuse, R15, R9 ;  /* 0x0000000f04097224 */ /* 0x040fe400078e0209 */
[C---:B------:R-:W-:Y:S02]  /*6fe0*/  IMAD R8, R4.reuse, R17, R8 ;  /* 0x0000001104087224 */ /* 0x040fe400078e0208 */
[--C-:B------:R-:W-:Y:S01]  /*6ff0*/  @!P1 IMAD.IADD R11, R11, 0x1, -R4.reuse ;  /* 0x000000010b0b9824 */ /* 0x100fe200078e0a04 */
[----:B------:R-:W-:Y:S01]  /*7000*/  ISETP.GT.U32.AND P1, PT, R4, R9, PT ;  /* 0x000000090400720c */ /* 0x000fe20003f24070 */
[----:B------:R-:W-:Y:S01]  /*7010*/  @!P5 IMAD.IADD R10, R10, 0x1, -R4 ;  /* 0x000000010a0ad824 */ /* 0x000fe200078e0a04 */
[----:B------:R-:W-:Y:S01]  /*7020*/  ISETP.GT.U32.AND P5, PT, R4, R8, PT ;  /* 0x000000080400720c */ /* 0x000fe20003fa4070 */
[----:B------:R-:W-:-:S02]  /*7030*/  VIADD R18, R0, 0x3b ;  /* 0x0000003b00127836 */ /* 0x000fc40000000000 */
[----:B------:R-:W-:-:S04]  /*7040*/  IMAD.HI.U32 R23, R5, R2, RZ ;  /* 0x0000000205177227 */ /* 0x000fc800078e00ff */
[----:B------:R-:W-:Y:S01]  /*7050*/  @!P4 IMAD.IADD R13, R13, 0x1, -R4 ;  /* 0x000000010d0dc824 */ /* 0x000fe200078e0a04 */
[----:B------:R-:W-:Y:S01]  /*7060*/  ISETP.GE.AND P4, PT, R14, RZ, PT ;  /* 0x000000ff0e00720c */ /* 0x000fe20003f86270 */
[----:B------:R-:W-:Y:S01]  /*7070*/  IMAD.MOV R14, RZ, RZ, -R23 ;  /* 0x000000ffff0e7224 */ /* 0x000fe200078e0a17 */
[----:B------:R-:W-:Y:S01]  /*7080*/  IABS R3, R18 ;  /* 0x0000001200037213 */ /* 0x000fe20000000000 */
[----:B------:R-:W-:Y:S02]  /*7090*/  VIADD R17, R0, 0x3d ;  /* 0x0000003d00117836 */ /* 0x000fe40000000000 */
[----:B------:R-:W-:Y:S02]  /*70a0*/  IMAD R2, R4, R14, R2 ;  /* 0x0000000e04027224 */ /* 0x000fe400078e0202 */
[----:B------:R-:W-:Y:S01]  /*70b0*/  IMAD.HI.U32 R16, R5, R3, RZ ;  /* 0x0000000305107227 */ /* 0x000fe200078e00ff */
[----:B------:R-:W-:-:S03]  /*70c0*/  IABS R14, R17 ;  /* 0x00000011000e7213 */ /* 0x000fc60000000000 */
[----:B------:R-:W-:Y:S02]  /*70d0*/  @!P1 IMAD.IADD R9, R9, 0x1, -R4 ;  /* 0x0000000109099824 */ /* 0x000fe400078e0a04 */
[----:B------:R-:W-:Y:S02]  /*70e0*/  IMAD.MOV.U32 R88, RZ, RZ, R12 ;  /* 0x000000ffff587224 */ /* 0x000fe400078e000c */
[----:B------:R-:W-:Y:S02]  /*70f0*/  @!P5 IMAD.IADD R8, R8, 0x1, -R4 ;  /* 0x000000010808d824 */ /* 0x000fe400078e0a04 */
[----:B------:R-:W-:Y:S02]  /*7100*/  IMAD.MOV R16, RZ, RZ, -R16 ;  /* 0x000000ffff107224 */ /* 0x000fe400078e0a10 */
[----:B------:R-:W-:Y:S02]  /*7110*/  IMAD.MOV.U32 R89, RZ, RZ, R6 ;  /* 0x000000ffff597224 */ /* 0x000fe400078e0006 */
[----:B------:R-:W-:Y:S01]  /*7120*/  IMAD.MOV.U32 R6, RZ, RZ, R14 ;  /* 0x000000ffff067224 */ /* 0x000fe200078e000e */
[C---:B------:R-:W-:Y:S01]  /*7130*/  ISETP.GT.U32.AND P5, PT, R4.reuse, R8, PT ;  /* 0x000000080400720c */ /* 0x040fe20003fa4070 */
[----:B------:R-:W-:Y:S01]  /*7140*/  @!P0 IMAD.MOV R88, RZ, RZ, -R88 ;  /* 0x000000ffff588224 */ /* 0x000fe200078e0a58 */
[C---:B------:R-:W-:Y:S01]  /*7150*/  ISETP.GT.U32.AND P0, PT, R4.reuse, R9, PT ;  /* 0x000000090400720c */ /* 0x040fe20003f04070 */
[C---:B------:R-:W-:Y:S01]  /*7160*/  IMAD R3, R4.reuse, R16, R3 ;  /* 0x0000001004037224 */ /* 0x040fe200078e0203 */
[----:B------:R-:W-:Y:S01]  /*7170*/  ISETP.GT.U32.AND P1, PT, R4, R11, PT ;  /* 0x0000000b0400720c */ /* 0x000fe20003f24070 */
[----:B------:R-:W-:-:S02]  /*7180*/  VIADD R16, R0, 0x3e ;  /* 0x0000003e00107836 */ /* 0x000fc40000000000 */
[----:B------:R-:W-:-:S04]  /*7190*/  IMAD.HI.U32 R12, R5, R6, RZ ;  /* 0x00000006050c7227 */ /* 0x000fc800078e00ff */
[----:B------:R-:W-:Y:S01]  /*71a0*/  IMAD.MOV.U32 R87, RZ, RZ, R13 ;  /* 0x000000ffff577224 */ /* 0x000fe200078e000d */
[----:B------:R-:W-:Y:S01]  /*71b0*/  IABS R23, R16 ;  /* 0x0000001000177213 */ /* 0x000fe20000000000 */
[----:B------:R-:W-:Y:S02]  /*71c0*/  IMAD.MOV R12, RZ, RZ, -R12 ;  /* 0x000000ffff0c7224 */ /* 0x000fe400078e0a0c */
[----:B------:R-:W-:Y:S01]  /*71d0*/  @!P6 IMAD.MOV R87, RZ, RZ, -R87 ;  /* 0x000000ffff57e224 */ /* 0x000fe200078e0a57 */
[C---:B------:R-:W-:Y:S01]  /*71e0*/  ISETP.GT.U32.AND P6, PT, R4.reuse, R3, PT ;  /* 0x000000030400720c */ /* 0x040fe20003fc4070 */
[----:B------:R-:W-:Y:S01]  /*71f0*/  @!P3 IMAD.MOV R89, RZ, RZ, -R89 ;  /* 0x000000ffff59b224 */ /* 0x000fe200078e0a59 */
[C---:B------:R-:W-:Y:S01]  /*7200*/  ISETP.GT.U32.AND P3, PT, R4.reuse, R10, PT ;  /* 0x0000000a0400720c */ /* 0x040fe20003f64070 */
[----:B------:R-:W-:Y:S02]  /*7210*/  IMAD R6, R4, R12, R6 ;  /* 0x0000000c04067224 */ /* 0x000fe400078e0206 */
[----:B------:R-:W-:-:S02]  /*7220*/  IMAD.MOV.U32 R14, RZ, RZ, R23 ;  /* 0x000000ffff0e7224 */ /* 0x000fc400078e0017 */
[--C-:B------:R-:W-:Y:S01]  /*7230*/  @!P0 IMAD.IADD R9, R9, 0x1, -R4.reuse ;  /* 0x0000000109098824 */ /* 0x100fe200078e0a04 */
[----:B------:R-:W-:Y:S01]  /*7240*/  ISETP.GE.AND P0, PT, R20, RZ, PT ;  /* 0x000000ff1400720c */ /* 0x000fe20003f06270 */
[--C-:B------:R-:W-:Y:S01]  /*7250*/  @!P5 IMAD.IADD R8, R8, 0x1, -R4.reuse ;  /* 0x000000010808d824 */ /* 0x100fe200078e0a04 */
[C---:B------:R-:W-:Y:S01]  /*7260*/  ISETP.GT.U32.AND P5, PT, R4.reuse, R6, PT ;  /* 0x000000060400720c */ /* 0x040fe20003fa4070 */
[----:B------:R-:W-:Y:S02]  /*7270*/  @!P1 IMAD.IADD R11, R11, 0x1, -R4 ;  /* 0x000000010b0b9824 */ /* 0x000fe400078e0a04 */
[----:B------:R-:W-:Y:S01]  /*7280*/  IMAD.HI.U32 R12, R5, R14, RZ ;  /* 0x0000000e050c7227 */ /* 0x000fe200078e00ff */
[----:B------:R-:W-:-:S03]  /*7290*/  ISETP.GT.U32.AND P1, PT, R4, R2, PT ;  /* 0x000000020400720c */ /* 0x000fc60003f24070 */
[----:B------:R-:W-:Y:S02]  /*72a0*/  VIADD R15, R0, 0x3f ;  /* 0x0000003f000f7836 */ /* 0x000fe40000000000 */
[----:B------:R-:W-:Y:S02]  /*72b0*/  IMAD.MOV R12, RZ, RZ, -R12 ;  /* 0x000000ffff0c7224 */ /* 0x000fe400078e0a0c */
[--C-:B------:R-:W-:Y:S02]  /*72c0*/  @!P6 IMAD.IADD R3, R3, 0x1, -R4.reuse ;  /* 0x000000010303e824 */ /* 0x100fe400078e0a04 */
[----:B------:R-:W-:Y:S01]  /*72d0*/  IMAD.MOV.U32 R85, RZ, RZ, R11 ;  /* 0x000000ffff557224 */ /* 0x000fe200078e000b */
[----:B------:R-:W-:Y:S01]  /*72e0*/  IABS R24, R15 ;  /* 0x0000000f00187213 */ /* 0x000fe20000000000 */
[----:B------:R-:W-:Y:S01]  /*72f0*/  @!P3 IMAD.IADD R10, R10, 0x1, -R4 ;  /* 0x000000010a0ab824 */ /* 0x000fe200078e0a04 */
[----:B------:R-:W-:Y:S01]  /*7300*/  ISETP.GE.AND P3, PT, R22, RZ, PT ;  /* 0x000000ff1600720c */ /* 0x000fe20003f66270 */
[----:B------:R-:W-:-:S02]  /*7310*/  IMAD R12, R4, R12, R14 ;  /* 0x0000000c040c7224 */ /* 0x000fc400078e020e */
[----:B------:R-:W-:Y:S01]  /*7320*/  @!P4 IMAD.MOV R85, RZ, RZ, -R85 ;  /* 0x000000ffff55c224 */ /* 0x000fe200078e0a55 */
[----:B------:R-:W-:Y:S01]  /*7330*/  ISETP.GT.U32.AND P4, PT, R4, R3, PT ;  /* 0x000000030400720c */ /* 0x000fe20003f84070 */
[----:B------:R-:W-:Y:S02]  /*7340*/  IMAD.MOV.U32 R55, RZ, RZ, R9 ;  /* 0x000000ffff377224 */ /* 0x000fe400078e0009 */
[----:B------:R-:W-:Y:S02]  /*7350*/  IMAD.MOV.U32 R13, RZ, RZ, R24 ;  /* 0x000000ffff0d7224 */ /* 0x000fe400078e0018 */
[----:B------:R-:W-:Y:S02]  /*7360*/  @!P5 IMAD.IADD R6, R6, 0x1, -R4 ;  /* 0x000000010606d824 */ /* 0x000fe400078e0a04 */
[----:B------:R-:W-:Y:S01]  /*7370*/  @!P0 IMAD.MOV R55, RZ, RZ, -R55 ;  /* 0x000000ffff378224 */ /* 0x000fe200078e0a37 */
[C---:B------:R-:W-:Y:S01]  /*7380*/  ISETP.GT.U32.AND P0, PT, R4.reuse, R12, PT ;  /* 0x0000000c0400720c */ /* 0x040fe20003f04070 */
[----:B------:R-:W-:Y:S01]  /*7390*/  IMAD.HI.U32 R22, R5, R13, RZ ;  /* 0x0000000d05167227 */ /* 0x000fe200078e00ff */
[----:B------:R-:W-:-:S03]  /*73a0*/  ISETP.GT.U32.AND P5, PT, R4, R6, PT ;  /* 0x000000060400720c */ /* 0x000fc60003fa4070 */
[----:B------:R-:W-:Y:S01]  /*73b0*/  @!P1 IMAD.IADD R2, R2, 0x1, -R4 ;  /* 0x0000000102029824 */ /* 0x000fe200078e0a04 */
[----:B------:R-:W-:Y:S01]  /*73c0*/  ISETP.GE.AND P1, PT, R18, RZ, PT ;  /* 0x000000ff1200720c */ /* 0x000fe20003f26270 */
[----:B------:R-:W-:Y:S02]  /*73d0*/  IMAD.MOV.U32 R48, RZ, RZ, R10 ;  /* 0x000000ffff307224 */ /* 0x000fe400078e000a */
[----:B------:R-:W-:Y:S02]  /*73e0*/  IMAD.MOV R20, RZ, RZ, -R22 ;  /* 0x000000ffff147224 */ /* 0x000fe400078e0a16 */
[----:B------:R-:W-:Y:S01]  /*73f0*/  @!P3 IMAD.MOV R48, RZ, RZ, -R48 ;  /* 0x000000ffff30b224 */ /* 0x000fe200078e0a30 */
[----:B------:R-:W-:Y:S01]  /*7400*/  ISETP.GT.U32.AND P3, PT, R4, R2, PT ;  /* 0x000000020400720c */ /* 0x000fe20003f64070 */
[C---:B------:R-:W-:Y:S01]  /*7410*/  VIADD R14, R0.reuse, 0x40 ;  /* 0x00000040000e7836 */ /* 0x040fe20000000000 */
[----:B------:R-:W-:Y:S01]  /*7420*/  ISETP.GE.AND P6, PT, R19, RZ, PT ;  /* 0x000000ff1300720c */ /* 0x000fe20003fc6270 */
[----:B------:R-:W-:-:S02]  /*7430*/  VIADD R11, R0, 0x41 ;  /* 0x00000041000b7836 */ /* 0x000fc40000000000 */
[----:B------:R-:W-:Y:S02]  /*7440*/  @!P4 IMAD.IADD R3, R3, 0x1, -R4 ;  /* 0x000000010303c824 */ /* 0x000fe400078e0a04 */
[----:B------:R-:W-:Y:S02]  /*7450*/  IMAD R13, R4, R20, R13 ;  /* 0x00000014040d7224 */ /* 0x000fe400078e020d */
[----:B------:R-:W-:Y:S01]  /*7460*/  IMAD.MOV.U32 R84, RZ, RZ, R8 ;  /* 0x000000ffff547224 */ /* 0x000fe200078e0008 */
[----:B------:R-:W-:Y:S01]  /*7470*/  IABS R8, R14 ;  /* 0x0000000e00087213 */ /* 0x000fe20000000000 */
[--C-:B------:R-:W-:Y:S01]  /*7480*/  @!P0 IMAD.IADD R12, R12, 0x1, -R4.reuse ;  /* 0x000000010c0c8824 */ /* 0x100fe200078e0a04 */
[----:B------:R-:W-:Y:S01]  /*7490*/  IABS R9, R11 ;  /* 0x0000000b00097213 */ /* 0x000fe20000000000 */
[----:B------:R-:W-:Y:S01]  /*74a0*/  IMAD.MOV.U32 R83, RZ, RZ, R3 ;  /* 0x000000ffff537224 */ /* 0x000fe200078e0003 */
[----:B------:R-:W-:Y:S01]  /*74b0*/  ISETP.GT.U32.AND P4, PT, R4, R13, PT ;  /* 0x0000000d0400720c */ /* 0x000fe20003f84070 */
[----:B------:R-:W-:Y:S01]  /*74c0*/  @!P5 IMAD.IADD R6, R6, 0x1, -R4 ;  /* 0x000000010606d824 */ /* 0x000fe200078e0a04 */
[----:B------:R-:W-:Y:S01]  /*74d0*/  ISETP.GE.AND P5, PT, R16, RZ, PT ;  /* 0x000000ff1000720c */ /* 0x000fe20003fa6270 */
[----:B------:R-:W-:Y:S01]  /*74e0*/  @!P1 IMAD.MOV R83, RZ, RZ, -R83 ;  /* 0x000000ffff539224 */ /* 0x000fe200078e0a53 */
[----:B------:R-:W-:Y:S01]  /*74f0*/  ISETP.GT.U32.AND P1, PT, R4, R12, PT ;  /* 0x0000000c0400720c */ /* 0x000fe20003f24070 */
[----:B------:R-:W-:-:S04]  /*7500*/  IMAD.HI.U32 R10, R5, R8, RZ ;  /* 0x00000008050a7227 */ /* 0x000fc800078e00ff */
[----:B------:R-:W-:-:S04]  /*7510*/  IMAD.HI.U32 R16, R5, R9, RZ ;  /* 0x0000000905107227 */ /* 0x000fc800078e00ff */
[----:B------:R-:W-:Y:S01]  /*7520*/  @!P3 IMAD.IADD R2, R2, 0x1, -R4 ;  /* 0x000000010202b824 */ /* 0x000fe200078e0a04 */
[----:B------:R-:W-:Y:S01]  /*7530*/  ISETP.GE.AND P3, PT, R17, RZ, PT ;  /* 0x000000ff1100720c */ /* 0x000fe20003f66270 */
[----:B------:R-:W-:Y:S01]  /*7540*/  @!P6 IMAD.MOV R84, RZ, RZ, -R84 ;  /* 0x000000ffff54e224 */ /* 0x000fe200078e0a54 */
[----:B------:R-:W-:Y:S01]  /*7550*/  ISETP.GE.AND P6, PT, R21, RZ, PT ;  /* 0x000000ff1500720c */ /* 0x000fe20003fc6270 */
[----:B------:R-:W-:Y:S02]  /*7560*/  IMAD.MOV R3, RZ, RZ, -R10 ;  /* 0x000000ffff037224 */ /* 0x000fe400078e0a0a */
[----:B------:R-:W-:Y:S02]  /*7570*/  IMAD.MOV R10, RZ, RZ, -R16 ;  /* 0x000000ffff0a7224 */ /* 0x000fe400078e0a10 */
[----:B------:R-:W-:Y:S02]  /*7580*/  IMAD.MOV.U32 R82, RZ, RZ, R2 ;  /* 0x000000ffff527224 */ /* 0x000fe400078e0002 */
[----:B------:R-:W-:-:S02]  /*7590*/  IMAD R3, R4, R3, R8 ;  /* 0x0000000304037224 */ /* 0x000fc400078e0208 */
[----:B------:R-:W-:Y:S02]  /*75a0*/  IMAD R2, R4, R10, R9 ;  /* 0x0000000a04027224 */ /* 0x000fe400078e0209 */
[----:B------:R-:W-:Y:S02]  /*75b0*/  @!P4 IMAD.IADD R13, R13, 0x1, -R4 ;  /* 0x000000010d0dc824 */ /* 0x000fe400078e0a04 */
[----:B------:R-:W-:Y:S02]  /*75c0*/  VIADD R8, R0, 0x42 ;  /* 0x0000004200087836 */ /* 0x000fe40000000000 */
[----:B------:R-:W-:Y:S02]  /*75d0*/  IMAD.MOV.U32 R81, RZ, RZ, R6 ;  /* 0x000000ffff517224 */ /* 0x000fe400078e0006 */
[----:B------:R-:W-:Y:S01]  /*75e0*/  @!P1 IMAD.IADD R12, R12, 0x1, -R4 ;  /* 0x000000010c0c9824 */ /* 0x000fe200078e0a04 */
[C---:B------:R-:W-:Y:S02]  /*75f0*/  ISETP.GT.U32.AND P1, PT, R4.reuse, R2, PT ;  /* 0x000000020400720c */ /* 0x040fe40003f24070 */
[----:B------:R-:W-:-:S02]  /*7600*/  ISETP.GT.U32.AND P4, PT, R4, R13, PT ;  /* 0x0000000d0400720c */ /* 0x000fc40003f84070 */
[----:B------:R-:W-:Y:S01]  /*7610*/  IABS R9, R8 ;  /* 0x0000000800097213 */ /* 0x000fe20000000000 */
[----:B------:R-:W-:Y:S01]  /*7620*/  @!P3 IMAD.MOV R81, RZ, RZ, -R81 ;  /* 0x000000ffff51b224 */ /* 0x000fe200078e0a51 */
[----:B------:R-:W-:Y:S01]  /*7630*/  ISETP.GE.AND P3, PT, R14, RZ, PT ;  /* 0x000000ff0e00720c */ /* 0x000fe20003f66270 */
[----:B------:R-:W-:Y:S01]  /*7640*/  @!P6 IMAD.MOV R82, RZ, RZ, -R82 ;  /* 0x000000ffff52e224 */ /* 0x000fe200078e0a52 */
[----:B------:R-:W-:Y:S01]  /*7650*/  ISETP.GT.U32.AND P6, PT, R4, R3, PT ;  /* 0x000000030400720c */ /* 0x000fe20003fc4070 */
[----:B------:R-:W-:Y:S02]  /*7660*/  VIADD R14, R0, 0x43 ;  /* 0x00000043000e7836 */ /* 0x000fe40000000000 */
[----:B------:R-:W-:Y:S01]  /*7670*/  IMAD.MOV.U32 R6, RZ, RZ, R9 ;  /* 0x000000ffff067224 */ /* 0x000fe200078e0009 */
[----:B------:R-:W-:Y:S01]  /*7680*/  ISETP.GE.AND P0, PT, R15, RZ, PT ;  /* 0x000000ff0f00720c */ /* 0x000fe20003f06270 */
[----:B------:R-:W-:Y:S01]  /*7690*/  IMAD.MOV.U32 R80, RZ, RZ, R12 ;  /* 0x000000ffff507224 */ /* 0x000fe200078e000c */
[----:B------:R-:W-:Y:S01]  /*76a0*/  IABS R9, R14 ;  /* 0x0000000e00097213 */ /* 0x000fe20000000000 */
[----:B------:R-:W-:-:S04]  /*76b0*/  IMAD.HI.U32 R10, R5, R6, RZ ;  /* 0x00000006050a7227 */ /* 0x000fc800078e00ff */
[----:B------:R-:W-:Y:S01]  /*76c0*/  @!P5 IMAD.MOV R80, RZ, RZ, -R80 ;  /* 0x000000ffff50d224 */ /* 0x000fe200078e0a50 */
[----:B------:R-:W-:Y:S01]  /*76d0*/  ISETP.GE.AND P5, PT, R8, RZ, PT ;  /* 0x000000ff0800720c */ /* 0x000fe20003fa6270 */
[--C-:B------:R-:W-:Y:S02]  /*76e0*/  @!P1 IMAD.IADD R2, R2, 0x1, -R4.reuse ;  /* 0x0000000102029824 */ /* 0x100fe400078e0a04 */
[----:B------:R-:W-:Y:S02]  /*76f0*/  @!P4 IMAD.IADD R13, R13, 0x1, -R4 ;  /* 0x000000010d0dc824 */ /* 0x000fe400078e0a04 */
[----:B------:R-:W-:Y:S02]  /*7700*/  IMAD.MOV R10, RZ, RZ, -R10 ;  /* 0x000000ffff0a7224 */ /* 0x000fe400078e0a0a */
[----:B------:R-:W-:Y:S01]  /*7710*/  IMAD.MOV.U32 R8, RZ, RZ, R9 ;  /* 0x000000ffff087224 */ /* 0x000fe200078e0009 */
[----:B------:R-:W-:Y:S01]  /*7720*/  ISETP.GT.U32.AND P1, PT, R4, R2, PT ;  /* 0x000000020400720c */ /* 0x000fe20003f24070 */
[----:B------:R-:W-:-:S02]  /*7730*/  @!P6 IMAD.IADD R3, R3, 0x1, -R4 ;  /* 0x000000010303e824 */ /* 0x000fc400078e0a04 */
[C---:B------:R-:W-:Y:S02]  /*7740*/  IMAD R6, R4.reuse, R10, R6 ;  /* 0x0000000a04067224 */ /* 0x040fe400078e0206 */
[----:B------:R-:W-:Y:S02]  /*7750*/  IMAD.MOV.U32 R79, RZ, RZ, R13 ;  /* 0x000000ffff4f7224 */ /* 0x000fe400078e000d */
[----:B------:R-:W-:Y:S01]  /*7760*/  IMAD.HI.U32 R12, R5, R8, RZ ;  /* 0x00000008050c7227 */ /* 0x000fe200078e00ff */
[----:B------:R-:W-:-:S03]  /*7770*/  ISETP.GT.U32.AND P6, PT, R4, R3, PT ;  /* 0x000000030400720c */ /* 0x000fc60003fc4070 */
[----:B------:R-:W-:Y:S02]  /*7780*/  VIADD R10, R0, 0x44 ;  /* 0x00000044000a7836 */ /* 0x000fe40000000000 */
[----:B------:R-:W-:Y:S01]  /*7790*/  @!P0 IMAD.MOV R79, RZ, RZ, -R79 ;  /* 0x000000ffff4f8224 */ /* 0x000fe200078e0a4f */
[----:B------:R-:W-:Y:S01]  /*77a0*/  ISETP.GT.U32.AND P0, PT, R4, R6, PT ;  /* 0x000000060400720c */ /* 0x000fe20003f04070 */
[----:B------:R-:W-:Y:S01]  /*77b0*/  IMAD.MOV R12, RZ, RZ, -R12 ;  /* 0x000000ffff0c7224 */ /* 0x000fe200078e0a0c */
[----:B------:R-:W-:-:S03]  /*77c0*/  IABS R9, R10 ;  /* 0x0000000a00097213 */ /* 0x000fc60000000000 */
[----:B------:R-:W-:Y:S01]  /*77d0*/  IMAD R8, R4, R12, R8 ;  /* 0x0000000c04087224 */ /* 0x000fe200078e0208 */
[----:B------:R-:W-:Y:S01]  /*77e0*/  ISETP.GE.AND P4, PT, R11, RZ, PT ;  /* 0x000000ff0b00720c */ /* 0x000fe20003f86270 */
[----:B------:R-:W-:Y:S02]  /*77f0*/  @!P1 IMAD.IADD R2, R2, 0x1, -R4 ;  /* 0x0000000102029824 */ /* 0x000fe400078e0a04 */
[----:B------:R-:W-:Y:S01]  /*7800*/  IMAD.HI.U32 R12, R5, R9, RZ ;  /* 0x00000009050c7227 */ /* 0x000fe200078e00ff */
[----:B------:R-:W-:-:S03]  /*7810*/  ISETP.GT.U32.AND P1, PT, R4, R8, PT ;  /* 0x000000080400720c */ /* 0x000fc60003f24070 */
[C---:B------:R-:W-:Y:S02]  /*7820*/  VIADD R11, R0.reuse, 0x45 ;  /* 0x00000045000b7836 */ /* 0x040fe40000000000 */
[----:B------:R-:W-:Y:S02]  /*7830*/  @!P6 IMAD.IADD R3, R3, 0x1, -R4 ;  /* 0x000000010303e824 */ /* 0x000fe400078e0a04 */
[----:B------:R-:W-:Y:S02]  /*7840*/  VIADD R13, R0, 0x46 ;  /* 0x00000046000d7836 */ /* 0x000fe40000000000 */
[----:B------:R-:W-:Y:S02]  /*7850*/  IMAD.MOV R12, RZ, RZ, -R12 ;  /* 0x000000ffff0c7224 */ /* 0x000fe400078e0a0c */
[----:B------:R-:W-:Y:S01]  /*7860*/  @!P0 IMAD.IADD R6, R6, 0x1, -R4 ;  /* 0x0000000106068824 */ /* 0x000fe200078e0a04 */
[----:B------:R-:W-:Y:S01]  /*7870*/  ISETP.GE.AND P6, PT, R14, RZ, PT ;  /* 0x000000ff0e00720c */ /* 0x000fe20003fc6270 */
[----:B------:R-:W-:Y:S01]  /*7880*/  IMAD.MOV.U32 R47, RZ, RZ, R3 ;  /* 0x000000ffff2f7224 */ /* 0x000fe200078e0003 */
[----:B------:R-:W-:Y:S01]  /*7890*/  IABS R14, R11 ;  /* 0x0000000b000e7213 */ /* 0x000fe20000000000 */
[C---:B------:R-:W-:Y:S01]  /*78a0*/  IMAD R9, R4.reuse, R12, R9 ;  /* 0x0000000c04097224 */ /* 0x040fe200078e0209 */
[----:B------:R-:W-:Y:S01]  /*78b0*/  IABS R15, R13 ;  /* 0x0000000d000f7213 */ /* 0x000fe20000000000 */
[----:B------:R-:W-:Y:S01]  /*78c0*/  IMAD.MOV.U32 R53, RZ, RZ, R2 ;  /* 0x000000ffff357224 */ /* 0x000fe200078e0002 */
[----:B------:R-:W-:Y:S01]  /*78d0*/  ISETP.GT.U32.AND P0, PT, R4, R6, PT ;  /* 0x000000060400720c */ /* 0x000fe20003f04070 */
[----:B------:R-:W-:Y:S01]  /*78e0*/  @!P3 IMAD.MOV R47, RZ, RZ, -R47 ;  /* 0x000000ffff2fb224 */ /* 0x000fe200078e0a2f */
[----:B------:R-:W-:Y:S01]  /*78f0*/  ISETP.GE.AND P3, PT, R10, RZ, PT ;  /* 0x000000ff0a00720c */ /* 0x000fe20003f66270 */
[----:B------:R-:W-:Y:S01]  /*7900*/  @!P4 IMAD.MOV R53, RZ, RZ, -R53 ;  /* 0x000000ffff35c224 */ /* 0x000fe200078e0a35 */
[----:B------:R-:W-:Y:S01]  /*7910*/  ISETP.GT.U32.AND P4, PT, R4, R9, PT ;  /* 0x000000090400720c */ /* 0x000fe20003f84070 */
[----:B------:R-:W-:-:S02]  /*7920*/  IMAD.MOV.U32 R3, RZ, RZ, R14 ;  /* 0x000000ffff037224 */ /* 0x000fc400078e000e */
[----:B------:R-:W-:Y:S02]  /*7930*/  @!P1 IMAD.IADD R8, R8, 0x1, -R4 ;  /* 0x0000000108089824 */ /* 0x000fe400078e0a04 */
[----:B------:R-:W-:Y:S02]  /*7940*/  IMAD.MOV.U32 R10, RZ, RZ, R15 ;  /* 0x000000ffff0a7224 */ /* 0x000fe400078e000f */
[----:B------:R-:W-:Y:S01]  /*7950*/  IMAD.HI.U32 R15, R5, R3, RZ ;  /* 0x00000003050f7227 */ /* 0x000fe200078e00ff */
[----:B------:R-:W-:-:S03]  /*7960*/  ISETP.GT.U32.AND P1, PT, R4, R8, PT ;  /* 0x000000080400720c */ /* 0x000fc60003f24070 */
[----:B------:R-:W-:-:S04]  /*7970*/  IMAD.HI.U32 R14, R5, R10, RZ ;  /* 0x0000000a050e7227 */ /* 0x000fc800078e00ff */
[----:B------:R-:W-:Y:S02]  /*7980*/  IMAD.MOV R2, RZ, RZ, -R15 ;  /* 0x000000ffff027224 */ /* 0x000fe400078e0a0f */
[----:B------:R-:W-:Y:S02]  /*7990*/  VIADD R12, R0, 0x47 ;  /* 0x00000047000c7836 */ /* 0x000fe40000000000 */
[----:B------:R-:W-:Y:S02]  /*79a0*/  IMAD.MOV R14, RZ, RZ, -R14 ;  /* 0x000000ffff0e7224 */ /* 0x000fe400078e0a0e */
[----:B------:R-:W-:Y:S02]  /*79b0*/  @!P0 IMAD.IADD R6, R6, 0x1, -R4 ;  /* 0x0000000106068824 */ /* 0x000fe400078e0a04 */
[C---:B------:R-:W-:Y:S01]  /*79c0*/  IMAD R3, R4.reuse, R2, R3 ;  /* 0x0000000204037224 */ /* 0x040fe200078e0203 */
[----:B------:R-:W-:Y:S01]  /*79d0*/  IABS R16, R12 ;  /* 0x0000000c00107213 */ /* 0x000fe20000000000 */
[----:B------:R-:W-:-:S02]  /*79e0*/  IMAD R2, R4, R14, R10 ;  /* 0x0000000e04027224 */ /* 0x000fc400078e020a */
[----:B------:R-:W-:Y:S02]  /*79f0*/  @!P4 IMAD.IADD R9, R9, 0x1, -R4 ;  /* 0x000000010909c824 */ /* 0x000fe400078e0a04 */
[----:B------:R-:W-:Y:S02]  /*7a00*/  IMAD.MOV.U32 R77, RZ, RZ, R6 ;  /* 0x000000ffff4d7224 */ /* 0x000fe400078e0006 */
[----:B------:R-:W-:Y:S01]  /*7a10*/  VIADD R15, R0, 0x48 ;  /* 0x00000048000f7836 */ /* 0x000fe20000000000 */
[C---:B------:R-:W-:Y:S01]  /*7a20*/  ISETP.GT.U32.AND P4, PT, R4.reuse, R9, PT ;  /* 0x000000090400720c */ /* 0x040fe20003f84070 */
[----:B------:R-:W-:Y:S01]  /*7a30*/  @!P5 IMAD.MOV R77, RZ, RZ, -R77 ;  /* 0x000000ffff4dd224 */ /* 0x000fe200078e0a4d */
[----:B------:R-:W-:Y:S01]  /*7a40*/  ISETP.GT.U32.AND P5, PT, R4, R2, PT ;  /* 0x000000020400720c */ /* 0x000fe20003fa4070 */
[----:B------:R-:W-:Y:S01]  /*7a50*/  @!P1 IMAD.IADD R8, R8, 0x1, -R4 ;  /* 0x0000000108089824 */ /* 0x000fe200078e0a04 */
[----:B------:R-:W-:Y:S01]  /*7a60*/  ISETP.GT.U32.AND P1, PT, R4, R3, PT ;  /* 0x000000030400720c */ /* 0x000fe20003f24070 */
[----:B------:R-:W-:Y:S01]  /*7a70*/  IMAD.MOV.U32 R10, RZ, RZ, R16 ;  /* 0x000000ffff0a7224 */ /* 0x000fe200078e0010 */
[----:B------:R-:W-:-:S02]  /*7a80*/  ISETP.GE.AND P0, PT, R11, RZ, PT ;  /* 0x000000ff0b00720c */ /* 0x000fc40003f06270 */
[----:B------:R-:W-:Y:S01]  /*7a90*/  IABS R11, R15 ;  /* 0x0000000f000b7213 */ /* 0x000fe20000000000 */
[----:B------:R-:W-:-:S04]  /*7aa0*/  IMAD.HI.U32 R6, R5, R10, RZ ;  /* 0x0000000a05067227 */ /* 0x000fc800078e00ff */
[----:B------:R-:W-:Y:S02]  /*7ab0*/  IMAD.MOV.U32 R76, RZ, RZ, R8 ;  /* 0x000000ffff4c7224 */ /* 0x000fe400078e0008 */
[----:B------:R-:W-:Y:S02]  /*7ac0*/  VIADD R14, R0, 0x49 ;  /* 0x00000049000e7836 */ /* 0x000fe40000000000 */
[----:B------:R-:W-:Y:S02]  /*7ad0*/  IMAD.MOV R8, RZ, RZ, -R6 ;  /* 0x000000ffff087224 */ /* 0x000fe400078e0a06 */
[----:B------:R-:W-:Y:S01]  /*7ae0*/  IMAD.HI.U32 R16, R5, R11, RZ ;  /* 0x0000000b05107227 */ /* 0x000fe200078e00ff */
[----:B------:R-:W-:-:S03]  /*7af0*/  IABS R6, R14 ;  /* 0x0000000e00067213 */ /* 0x000fc60000000000 */
[----:B------:R-:W-:Y:S02]  /*7b00*/  IMAD R8, R4, R8, R10 ;  /* 0x0000000804087224 */ /* 0x000fe400078e020a */
[--C-:B------:R-:W-:Y:S02]  /*7b10*/  @!P4 IMAD.IADD R9, R9, 0x1, -R4.reuse ;  /* 0x000000010909c824 */ /* 0x100fe400078e0a04 */
[--C-:B------:R-:W-:Y:S02]  /*7b20*/  @!P5 IMAD.IADD R2, R2, 0x1, -R4.reuse ;  /* 0x000000010202d824 */ /* 0x100fe400078e0a04 */
[----:B------:R-:W-:Y:S02]  /*7b30*/  @!P1 IMAD.IADD R3, R3, 0x1, -R4 ;  /* 0x0000000103039824 */ /* 0x000fe400078e0a04 */
[----:B------:R-:W-:Y:S01]  /*7b40*/  IMAD.MOV R10, RZ, RZ, -R16 ;  /* 0x000000ffff0a7224 */ /* 0x000fe200078e0a10 */
[C---:B------:R-:W-:Y:S01]  /*7b50*/  ISETP.GT.U32.AND P5, PT, R4.reuse, R2, PT ;  /* 0x000000020400720c */ /* 0x040fe20003fa4070 */
[----:B------:R-:W-:Y:S01]  /*7b60*/  IMAD.MOV.U32 R75, RZ, RZ, R9 ;  /* 0x000000ffff4b7224 */ /* 0x000fe200078e0009 */
[C---:B------:R-:W-:Y:S01]  /*7b70*/  ISETP.GT.U32.AND P1, PT, R4.reuse, R3, PT ;  /* 0x000000030400720c */ /* 0x040fe20003f24070 */
[C---:B------:R-:W-:Y:S01]  /*7b80*/  IMAD R9, R4.reuse, R10, R11 ;  /* 0x0000000a04097224 */ /* 0x040fe200078e020b */
[----:B------:R-:W-:Y:S01]  /*7b90*/  ISETP.GT.U32.AND P4, PT, R4, R8, PT ;  /* 0x000000080400720c */ /* 0x000fe20003f84070 */
[----:B------:R-:W-:-:S04]  /*7ba0*/  IMAD.HI.U32 R10, R5, R6, RZ ;  /* 0x00000006050a7227 */ /* 0x000fc800078e00ff */
[----:B------:R-:W-:Y:S01]  /*7bb0*/  @!P6 IMAD.MOV R76, RZ, RZ, -R76 ;  /* 0x000000ffff4ce224 */ /* 0x000fe200078e0a4c */
[----:B------:R-:W-:Y:S01]  /*7bc0*/  ISETP.GE.AND P6, PT, R13, RZ, PT ;  /* 0x000000ff0d00720c */ /* 0x000fe20003fc6270 */
[----:B------:R-:W-:Y:S02]  /*7bd0*/  VIADD R13, R0, 0x4a ;  /* 0x0000004a000d7836 */ /* 0x000fe40000000000 */
[----:B------:R-:W-:-:S03]  /*7be0*/  IMAD.MOV R10, RZ, RZ, -R10 ;  /* 0x000000ffff0a7224 */ /* 0x000fc600078e0a0a */
[----:B------:R-:W-:Y:S01]  /*7bf0*/  IABS R11, R13 ;  /* 0x0000000d000b7213 */ /* 0x000fe20000000000 */
[----:B------:R-:W-:Y:S02]  /*7c00*/  IMAD R6, R4, R10, R6 ;  /* 0x0000000a04067224 */ /* 0x000fe400078e0206 */
[--C-:B------:R-:W-:Y:S02]  /*7c10*/  @!P5 IMAD.IADD R2, R2, 0x1, -R4.reuse ;  /* 0x000000010202d824 */ /* 0x100fe400078e0a04 */
[--C-:B------:R-:W-:Y:S01]  /*7c20*/  @!P1 IMAD.IADD R3, R3, 0x1, -R4.reuse ;  /* 0x0000000103039824 */ /* 0x100fe200078e0a04 */
[----:B------:R-:W-:Y:S01]  /*7c30*/  ISETP.GT.U32.AND P5, PT, R4, R6, PT ;  /* 0x000000060400720c */ /* 0x000fe20003fa4070 */
[----:B------:R-:W-:Y:S02]  /*7c40*/  @!P4 IMAD.IADD R8, R8, 0x1, -R4 ;  /* 0x000000010808c824 */ /* 0x000fe400078e0a04 */
[----:B------:R-:W-:Y:S01]  /*7c50*/  IMAD.MOV.U32 R10, RZ, RZ, R11 ;  /* 0x000000ffff0a7224 */ /* 0x000fe200078e000b */
[C---:B------:R-:W-:Y:S01]  /*7c60*/  ISETP.GT.U32.AND P1, PT, R4.reuse, R9, PT ;  /* 0x000000090400720c */ /* 0x040fe20003f24070 */
[----:B------:R-:W-:Y:S01]  /*7c70*/  IMAD.MOV.U32 R72, RZ, RZ, R3 ;  /* 0x000000ffff487224 */ /* 0x000fe200078e0003 */
[----:B------:R-:W-:Y:S01]  /*7c80*/  ISETP.GT.U32.AND P4, PT, R4, R8, PT ;  /* 0x000000080400720c */ /* 0x000fe20003f84070 */
[----:B------:R-:W-:-:S04]  /*7c90*/  IMAD.HI.U32 R3, R5, R10, RZ ;  /* 0x0000000a05037227 */ /* 0x000fc800078e00ff */
[----:B------:R-:W-:Y:S01]  /*7ca0*/  @!P3 IMAD.MOV R75, RZ, RZ, -R75 ;  /* 0x000000ffff4bb224 */ /* 0x000fe200078e0a4b */
[----:B------:R-:W-:Y:S01]  /*7cb0*/  ISETP.GE.AND P3, PT, R12, RZ, PT ;  /* 0x000000ff0c00720c */ /* 0x000fe20003f66270 */
[----:B------:R-:W-:Y:S02]  /*7cc0*/  VIADD R12, R0, 0x4b ;  /* 0x0000004b000c7836 */ /* 0x000fe40000000000 */
[----:B------:R-:W-:Y:S02]  /*7cd0*/  IMAD.MOV R3, RZ, RZ, -R3 ;  /* 0x000000ffff037224 */ /* 0x000fe400078e0a03 */
[----:B------:R-:W-:Y:S01]  /*7ce0*/  @!P5 IMAD.IADD R6, R6, 0x1, -R4 ;  /* 0x000000010606d824 */ /* 0x000fe200078e0a04 */
[----:B------:R-:W-:Y:S01]  /*7cf0*/  IABS R11, R12 ;  /* 0x0000000c000b7213 */ /* 0x000fe20000000000 */
[C---:B------:R-:W-:Y:S02]  /*7d00*/  IMAD R3, R4.reuse, R3, R10 ;  /* 0x0000000304037224 */ /* 0x040fe400078e020a */
[----:B------:R-:W-:Y:S01]  /*7d10*/  IMAD.MOV.U32 R71, RZ, RZ, R2 ;  /* 0x000000ffff477224 */ /* 0x000fe200078e0002 */
[C---:B------:R-:W-:Y:S01]  /*7d20*/  ISETP.GT.U32.AND P5, PT, R4.reuse, R6, PT ;  /* 0x000000060400720c */ /* 0x040fe20003fa4070 */
[--C-:B------:R-:W-:Y:S01]  /*7d30*/  @!P1 IMAD.IADD R9, R9, 0x1, -R4.reuse ;  /* 0x0000000109099824 */ /* 0x100fe200078e0a04 */
[----:B------:R-:W-:Y:S01]  /*7d40*/  ISETP.GE.AND P1, PT, R15, RZ, PT ;  /* 0x000000ff0f00720c */ /* 0x000fe20003f26270 */
[----:B------:R-:W-:Y:S01]  /*7d50*/  @!P6 IMAD.MOV R71, RZ, RZ, -R71 ;  /* 0x000000ffff47e224 */ /* 0x000fe200078e0a47 */
[----:B------:R-:W-:Y:S01]  /*7d60*/  ISETP.GT.U32.AND P6, PT, R4, R3, PT ;  /* 0x000000030400720c */ /* 0x000fe20003fc4070 */
[----:B------:R-:W-:-:S02]  /*7d70*/  @!P4 IMAD.IADD R8, R8, 0x1, -R4 ;  /* 0x000000010808c824 */ /* 0x000fc400078e0a04 */
[----:B------:R-:W-:-:S04]  /*7d80*/  IMAD.HI.U32 R15, R5, R11, RZ ;  /* 0x0000000b050f7227 */ /* 0x000fc800078e00ff */
[----:B------:R-:W-:Y:S02]  /*7d90*/  IMAD.MOV.U32 R70, RZ, RZ, R8 ;  /* 0x000000ffff467224 */ /* 0x000fe400078e0008 */
[----:B------:R-:W-:Y:S02]  /*7da0*/  IMAD.MOV R2, RZ, RZ, -R15 ;  /* 0x000000ffff027224 */ /* 0x000fe400078e0a0f */
[----:B------:R-:W-:Y:S02]  /*7db0*/  VIADD R8, R0, 0x4c ;  /* 0x0000004c00087836 */ /* 0x000fe40000000000 */
[----:B------:R-:W-:Y:S01]  /*7dc0*/  @!P0 IMAD.MOV R72, RZ, RZ, -R72 ;  /* 0x000000ffff488224 */ /* 0x000fe200078e0a48 */
[C---:B------:R-:W-:Y:S01]  /*7dd0*/  ISETP.GT.U32.AND P0, PT, R4.reuse, R9, PT ;  /* 0x000000090400720c */ /* 0x040fe20003f04070 */
[----:B------:R-:W-:Y:S01]  /*7de0*/  IMAD R2, R4, R2, R11 ;  /* 0x0000000204027224 */ /* 0x000fe200078e020b */
[----:B------:R-:W-:Y:S01]  /*7df0*/  IABS R19, R8 ;  /* 0x0000000800137213 */ /* 0x000fe20000000000 */
[--C-:B------:R-:W-:Y:S01]  /*7e00*/  @!P5 IMAD.IADD R6, R6, 0x1, -R4.reuse ;  /* 0x000000010606d824 */ /* 0x100fe200078e0a04 */
[----:B------:R-:W-:Y:S01]  /*7e10*/  ISETP.GE.AND P4, PT, R14, RZ, PT ;  /* 0x000000ff0e00720c */ /* 0x000fe20003f86270 */
[----:B------:R-:W-:Y:S01]  /*7e20*/  @!P6 IMAD.IADD R3, R3, 0x1, -R4 ;  /* 0x000000010303e824 */ /* 0x000fe200078e0a04 */
[----:B------:R-:W-:-:S02]  /*7e30*/  ISETP.GT.U32.AND P5, PT, R4, R2, PT ;  /* 0x000000020400720c */ /* 0x000fc40003fa4070 */
[----:B------:R-:W-:Y:S01]  /*7e40*/  ISETP.GE.AND P6, PT, R8, RZ, PT ;  /* 0x000000ff0800720c */ /* 0x000fe20003fc6270 */
[----:B------:R-:W-:-:S04]  /*7e50*/  IMAD.HI.U32 R8, R5, R19, RZ ;  /* 0x0000001305087227 */ /* 0x000fc800078e00ff */
[C---:B------:R-:W-:Y:S02]  /*7e60*/  VIADD R10, R0.reuse, 0x4d ;  /* 0x0000004d000a7836 */ /* 0x040fe40000000000 */
[----:B------:R-:W-:Y:S02]  /*7e70*/  VIADD R11, R0, 0x4e ;  /* 0x0000004e000b7836 */ /* 0x000fe40000000000 */
[----:B------:R-:W-:Y:S01]  /*7e80*/  IMAD.MOV R8, RZ, RZ, -R8 ;  /* 0x000000ffff087224 */ /* 0x000fe200078e0a08 */
[----:B------:R-:W-:Y:S01]  /*7e90*/  STL [R1+0x734], R93 ;  /* 0x0007345d01007387 */ /* 0x000fe20000100800 */
[----:B------:R-:W-:Y:S01]  /*7ea0*/  @!P0 IMAD.IADD R9, R9, 0x1, -R4 ;  /* 0x0000000109098824 */ /* 0x000fe200078e0a04 */
[----:B------:R-:W-:Y:S01]  /*7eb0*/  IABS R20, R10 ;  /* 0x0000000a00147213 */ /* 0x000fe20000000000 */
[----:B------:R-:W-:Y:S01]  /*7ec0*/  IMAD R19, R4, R8, R19 ;  /* 0x0000000804137224 */ /* 0x000fe200078e0213 */
[----:B------:R-:W-:Y:S01]  /*7ed0*/  STL [R1+0x738], R92 ;  /* 0x0007385c01007387 */ /* 0x000fe20000100800 */
[----:B------:R-:W-:Y:S01]  /*7ee0*/  IMAD.MOV.U32 R46, RZ, RZ, R6 ;  /* 0x000000ffff2e7224 */ /* 0x000fe200078e0006 */
[----:B------:R-:W-:-:S02]  /*7ef0*/  IABS R21, R11 ;  /* 0x0000000b00157213 */ /* 0x000fc40000000000 */
[----:B------:R0:W-:Y:S01]  /*7f00*/  STL [R1+0x73c], R91 ;  /* 0x00073c5b01007387 */ /* 0x0001e20000100800 */
[----:B------:R-:W-:Y:S01]  /*7f10*/  @!P3 IMAD.MOV R70, RZ, RZ, -R70 ;  /* 0x000000ffff46b224 */ /* 0x000fe200078e0a46 */
[----:B------:R-:W-:Y:S01]  /*7f20*/  ISETP.GE.AND P3, PT, R13, RZ, PT ;  /* 0x000000ff0d00720c */ /* 0x000fe20003f66270 */
[----:B------:R-:W-:Y:S01]  /*7f30*/  @!P5 IMAD.IADD R2, R2, 0x1, -R4 ;  /* 0x000000010202d824 */ /* 0x000fe200078e0a04 */
[C---:B------:R-:W-:Y:S01]  /*7f40*/  ISETP.GT.U32.AND P5, PT, R4.reuse, R3, PT ;  /* 0x000000030400720c */ /* 0x040fe20003fa4070 */
[----:B------:R-:W-:Y:S01]  /*7f50*/  @!P4 IMAD.MOV R46, RZ, RZ, -R46 ;  /* 0x000000ffff2ec224 */ /* 0x000fe200078e0a2e */
[----:B------:R-:W-:Y:S01]  /*7f60*/  ISETP.GT.U32.AND P4, PT, R4, R19, PT ;  /* 0x000000130400720c */ /* 0x000fe20003f84070 */
[----:B------:R-:W-:-:S04]  /*7f70*/  IMAD.HI.U32 R13, R5, R21, RZ ;  /* 0x00000015050d7227 */ /* 0x000fc800078e00ff */
[----:B0-----:R-:W-:Y:S02]  /*7f80*/  IMAD.MOV.U32 R91, RZ, RZ, R27 ;  /* 0x000000ffff5b7224 */ /* 0x001fe400078e001b */
[----:B------:R-:W-:Y:S02]  /*7f90*/  IMAD.MOV.U32 R27, RZ, RZ, R9 ;  /* 0x000000ffff1b7224 */ /* 0x000fe400078e0009 */
[----:B------:R-:W-:-:S04]  /*7fa0*/  IMAD.HI.U32 R9, R5, R20, RZ ;  /* 0x0000001405097227 */ /* 0x000fc800078e00ff */
[----:B------:R-:W-:Y:S02]  /*7fb0*/  IMAD.MOV R6, RZ, RZ, -R9 ;  /* 0x000000ffff067224 */ /* 0x000fe400078e0a09 */
[----:B------:R-:W-:Y:S01]  /*7fc0*/  IMAD.MOV R9, RZ, RZ, -R13 ;  /* 0x000000ffff097224 */ /* 0x000fe200078e0a0d */
[----:B------:R-:W-:-:S03]  /*7fd0*/  ISETP.GE.AND P0, PT, R12, RZ, PT ;  /* 0x000000ff0c00720c */ /* 0x000fc60003f06270 */
[----:B------:R-:W-:Y:S02]  /*7fe0*/  IMAD R21, R4, R9, R21 ;  /* 0x0000000904157224 */ /* 0x000fe400078e0215 */
[----:B------:R-:W-:Y:S02]  /*7ff0*/  VIADD R12, R0, 0x4f ;  /* 0x0000004f000c7836 */ /* 0x000fe40000000000 */
[--C-:B------:R-:W-:Y:S02]  /*8000*/  @!P5 IMAD.IADD R3, R3, 0x1, -R4.reuse ;  /* 0x000000010303d824 */ /* 0x100fe400078e0a04 */
[----:B------:R-:W-:Y:S01]  /*8010*/  @!P4 IMAD.IADD R19, R19, 0x1, -R4 ;  /* 0x000000011313c824 */ /* 0x000fe200078e0a04 */
[----:B------:R-:W-:Y:S01]  /*8020*/  ISETP.GT.U32.AND P4, PT, R4, R21, PT ;  /* 0x000000150400720c */ /* 0x000fe20003f84070 */
[----:B------:R-:W-:Y:S01]  /*8030*/  IMAD.MOV.U32 R69, RZ, RZ, R3 ;  /* 0x000000ffff457224 */ /* 0x000fe200078e0003 */
[----:B------:R-:W-:Y:S01]  /*8040*/  IABS R22, R12 ;  /* 0x0000000c00167213 */ /* 0x000fe20000000000 */
[----:B------:R-:W-:-:S02]  /*8050*/  VIADD R42, R0, 0x50 ;  /* 0x00000050002a7836 */ /* 0x000fc40000000000 */
[----:B------:R-:W-:Y:S01]  /*8060*/  @!P3 IMAD.MOV R69, RZ, RZ, -R69 ;  /* 0x000000ffff45b224 */ /* 0x000fe200078e0a45 */
[----:B------:R-:W-:Y:S01]  /*8070*/  ISETP.GT.U32.AND P3, PT, R4, R19, PT ;  /* 0x000000130400720c */ /* 0x000fe20003f64070 */
[----:B------:R-:W-:Y:S01]  /*8080*/  IMAD.HI.U32 R8, R5, R22, RZ ;  /* 0x0000001605087227 */ /* 0x000fe200078e00ff */
[----:B------:R-:W-:-:S03]  /*8090*/  IABS R18, R42 ;  /* 0x0000002a00127213 */ /* 0x000fc60000000000 */
[----:B------:R-:W-:Y:S02]  /*80a0*/  IMAD R20, R4, R6, R20 ;  /* 0x0000000604147224 */ /* 0x000fe400078e0214 */
[----:B------:R-:W-:Y:S02]  /*80b0*/  IMAD.MOV R6, RZ, RZ, -R8 ;  /* 0x000000ffff067224 */ /* 0x000fe400078e0a08 */
[----:B------:R-:W-:Y:S02]  /*80c0*/  VIADD R41, R0, 0x51 ;  /* 0x0000005100297836 */ /* 0x000fe40000000000 */
[----:B------:R-:W-:Y:S02]  /*80d0*/  @!P4 IMAD.IADD R21, R21, 0x1, -R4 ;  /* 0x000000011515c824 */ /* 0x000fe400078e0a04 */
[C---:B------:R-:W-:Y:S01]  /*80e0*/  IMAD R22, R4.reuse, R6, R22 ;  /* 0x0000000604167224 */ /* 0x040fe200078e0216 */
[----:B------:R-:W-:Y:S01]  /*80f0*/  IABS R17, R41 ;  /* 0x0000002900117213 */ /* 0x000fe20000000000 */
[----:B------:R-:W-:Y:S01]  /*8100*/  IMAD.HI.U32 R3, R5, R18, RZ ;  /* 0x0000001205037227 */ /* 0x000fe200078e00ff */
[----:B------:R-:W-:-:S03]  /*8110*/  ISETP.GT.U32.AND P4, PT, R4, R21, PT ;  /* 0x000000150400720c */ /* 0x000fc60003f84070 */
[----:B------:R-:W-:Y:S01]  /*8120*/  @!P3 IMAD.IADD R19, R19, 0x1, -R4 ;  /* 0x000000011313b824 */ /* 0x000fe200078e0a04 */
[----:B------:R-:W-:Y:S01]  /*8130*/  ISETP.GT.U32.AND P3, PT, R4, R22, PT ;  /* 0x000000160400720c */ /* 0x000fe20003f64070 */
[----:B------:R-:W-:-:S04]  /*8140*/  IMAD.HI.U32 R6, R5, R17, RZ ;  /* 0x0000001105067227 */ /* 0x000fc800078e00ff */
        /* <DEDUP_REMOVED lines=9> */
[----:B------:R-:W-:-:S03]  /*81e0*/  VIADD R43, R0, 0x53 ;  /* 0x00000053002b7836 */ /* 0x000fc60000000000 */
[----:B------:R-:W-:Y:S02]  /*81f0*/  IABS R16, R40 ;  /* 0x0000002800107213 */ /* 0x000fe40000000000 */
[----:B------:R-:W-:-:S03]  /*8200*/  IABS R15, R43 ;  /* 0x0000002b000f7213 */ /* 0x000fc60000000000 */
[----:B------:R-:W-:Y:S01]  /*8210*/  @!P4 IMAD.IADD R18, R18, 0x1, -R4 ;  /* 0x000000011212c824 */ /* 0x000fe200078e0a04 */
[----:B------:R-:W-:Y:S01]  /*8220*/  ISETP.GT.U32.AND P4, PT, R4, R22, PT ;  /* 0x000000160400720c */ /* 0x000fe20003f84070 */
[----:B------:R-:W-:Y:S01]  /*8230*/  IMAD.HI.U32 R9, R5, R16, RZ ;  /* 0x0000001005097227 */ /* 0x000fe200078e00ff */
[----:B------:R-:W-:-:S03]  /*8240*/  ISETP.GE.AND P5, PT, R10, RZ, PT ;  /* 0x000000ff0a00720c */ /* 0x000fc60003fa6270 */
[----:B------:R-:W-:Y:S01]  /*8250*/  @!P3 IMAD.IADD R17, R17, 0x1, -R4 ;  /* 0x000000011111b824 */ /* 0x000fe200078e0a04 */
[----:B------:R-:W-:Y:S01]  /*8260*/  ISETP.GT.U32.AND P3, PT, R4, R18, PT ;  /* 0x000000120400720c */ /* 0x000fe20003f64070 */
[----:B------:R-:W-:-:S04]  /*8270*/  IMAD.HI.U32 R10, R5, R15, RZ ;  /* 0x0000000f050a7227 */ /* 0x000fc800078e00ff */
[----:B------:R-:W-:Y:S02]  /*8280*/  IMAD.MOV R3, RZ, RZ, -R9 ;  /* 0x000000ffff037224 */ /* 0x000fe400078e0a09 */
[----:B------:R-:W-:Y:S02]  /*8290*/  IMAD.MOV R6, RZ, RZ, -R10 ;  /* 0x000000ffff067224 */ /* 0x000fe400078e0a0a */
[C---:B------:R-:W-:Y:S02]  /*82a0*/  IMAD R16, R4.reuse, R3, R16 ;  /* 0x0000000304107224 */ /* 0x040fe400078e0210 */
[----:B------:R-:W-:Y:S02]  /*82b0*/  IMAD R15, R4, R6, R15 ;  /* 0x00000006040f7224 */ /* 0x000fe400078e020f */
[--C-:B------:R-:W-:Y:S01]  /*82c0*/  @!P4 IMAD.IADD R22, R22, 0x1, -R4.reuse ;  /* 0x000000011616c824 */ /* 0x100fe200078e0a04 */
[C---:B------:R-:W-:Y:S01]  /*82d0*/  ISETP.GT.U32.AND P4, PT, R4.reuse, R16, PT ;  /* 0x000000100400720c */ /* 0x040fe20003f84070 */
[----:B------:R-:W-:Y:S01]  /*82e0*/  @!P1 IMAD.MOV R27, RZ, RZ, -R27 ;  /* 0x000000ffff1b9224 */ /* 0x000fe200078e0a1b */
[----:B------:R-:W-:Y:S01]  /*82f0*/  ISETP.GT.U32.AND P1, PT, R4, R2, PT ;  /* 0x000000020400720c */ /* 0x000fe20003f24070 */
[----:B------:R-:W-:Y:S01]  /*8300*/  @!P3 IMAD.IADD R18, R18, 0x1, -R4 ;  /* 0x000000011212b824 */ /* 0x000fe200078e0a04 */
[----:B------:R-:W-:Y:S01]  /*8310*/  ISETP.GT.U32.AND P3, PT, R4, R15, PT ;  /* 0x0000000f0400720c */ /* 0x000fe20003f64070 */
[----:B------:R-:W-:-:S02]  /*8320*/  VIADD R37, R0, 0x54 ;  /* 0x0000005400257836 */ /* 0x000fc40000000000 */
[----:B------:R-:W-:-:S03]  /*8330*/  VIADD R39, R0, 0x55 ;  /* 0x0000005500277836 */ /* 0x000fc60000000000 */
[----:B------:R-:W-:Y:S02]  /*8340*/  IABS R3, R37 ;  /* 0x0000002500037213 */ /* 0x000fe40000000000 */
[----:B------:R-:W-:Y:S01]  /*8350*/  IABS R6, R39 ;  /* 0x0000002700067213 */ /* 0x000fe20000000000 */
[--C-:B------:R-:W-:Y:S02]  /*8360*/  @!P4 IMAD.IADD R16, R16, 0x1, -R4.reuse ;  /* 0x000000011010c824 */ /* 0x100fe400078e0a04 */
[--C-:B------:R-:W-:Y:S01]  /*8370*/  @!P1 IMAD.IADD R2, R2, 0x1, -R4.reuse ;  /* 0x0000000102029824 */ /* 0x100fe200078e0a04 */
[C---:B------:R-:W-:Y:S01]  /*8380*/  ISETP.GT.U32.AND P1, PT, R4.reuse, R20, PT ;  /* 0x000000140400720c */ /* 0x040fe20003f24070 */
[----:B------:R-:W-:Y:S01]  /*8390*/  @!P3 IMAD.IADD R15, R15, 0x1, -R4 ;  /* 0x000000010f0fb824 */ /* 0x000fe200078e0a04 */
[----:B------:R-:W-:Y:S01]  /*83a0*/  ISETP.GT.U32.AND P4, PT, R4, R16, PT ;  /* 0x000000100400720c */ /* 0x000fe20003f84070 */
[----:B------:R-:W-:Y:S02]  /*83b0*/  IMAD.MOV.U32 R66, RZ, RZ, R2 ;  /* 0x000000ffff427224 */ /* 0x000fe400078e0002 */
[----:B------:R-:W-:-:S02]  /*83c0*/  IMAD.MOV.U32 R2, RZ, RZ, R6 ;  /* 0x000000ffff027224 */ /* 0x000fc400078e0006 */
[----:B------:R-:W-:Y:S01]  /*83d0*/  IMAD.HI.U32 R9, R5, R3, RZ ;  /* 0x0000000305097227 */ /* 0x000fe200078e00ff */
[----:B------:R-:W-:-:S03]  /*83e0*/  ISETP.GT.U32.AND P3, PT, R4, R15, PT ;  /* 0x0000000f0400720c */ /* 0x000fc60003f64070 */
[----:B------:R-:W-:-:S04]  /*83f0*/  IMAD.HI.U32 R8, R5, R2, RZ ;  /* 0x0000000205087227 */ /* 0x000fc800078e00ff */
[----:B------:R-:W-:Y:S02]  /*8400*/  IMAD.MOV R10, RZ, RZ, -R9 ;  /* 0x000000ffff0a7224 */ /* 0x000fe400078e0a09 */
[----:B------:R-:W-:Y:S02]  /*8410*/  IMAD.MOV R9, RZ, RZ, -R8 ;  /* 0x000000ffff097224 */ /* 0x000fe400078e0a08 */
[----:B------:R-:W-:Y:S02]  /*8420*/  IMAD R3, R4, R10, R3 ;  /* 0x0000000a04037224 */ /* 0x000fe400078e0203 */
[----:B------:R-:W-:Y:S02]  /*8430*/  @!P1 IMAD.IADD R20, R20, 0x1, -R4 ;  /* 0x0000000114149824 */ /* 0x000fe400078e0a04 */
[----:B------:R-:W-:Y:S02]  /*8440*/  IMAD R2, R4, R9, R2 ;  /* 0x0000000904027224 */ /* 0x000fe400078e0202 */
[--C-:B------:R-:W-:Y:S01]  /*8450*/  @!P4 IMAD.IADD R16, R16, 0x1, -R4.reuse ;  /* 0x000000011010c824 */ /* 0x100fe200078e0a04 */
[C---:B------:R-:W-:Y:S01]  /*8460*/  ISETP.GT.U32.AND P4, PT, R4.reuse, R3, PT ;  /* 0x000000030400720c */ /* 0x040fe20003f84070 */
[----:B------:R-:W-:Y:S01]  /*8470*/  @!P3 IMAD.IADD R15, R15, 0x1, -R4 ;  /* 0x000000010f0fb824 */ /* 0x000fe200078e0a04 */
[----:B------:R-:W-:-:S02]  /*8480*/  ISETP.GT.U32.AND P1, PT, R4, R20, PT ;  /* 0x000000140400720c */ /* 0x000fc40003f24070 */
[----:B------:R-:W-:Y:S01]  /*8490*/  ISETP.GT.U32.AND P3, PT, R4, R2, PT ;  /* 0x000000020400720c */ /* 0x000fe20003f64070 */
[C---:B------:R-:W-:Y:S02]  /*84a0*/  VIADD R38, R0.reuse, 0x56 ;  /* 0x0000005600267836 */ /* 0x040fe40000000000 */
[----:B------:R-:W-:-:S03]  /*84b0*/  VIADD R44, R0, 0x57 ;  /* 0x00000057002c7836 */ /* 0x000fc60000000000 */
[----:B------:R-:W-:Y:S02]  /*84c0*/  IABS R14, R38 ;  /* 0x00000026000e7213 */ /* 0x000fe40000000000 */
[----:B------:R-:W-:Y:S01]  /*84d0*/  IABS R23, R44 ;  /* 0x0000002c00177213 */ /* 0x000fe20000000000 */
[--C-:B------:R-:W-:Y:S02]  /*84e0*/  @!P4 IMAD.IADD R3, R3, 0x1, -R4.reuse ;  /* 0x000000010303c824 */ /* 0x100fe400078e0a04 */
[--C-:B------:R-:W-:Y:S01]  /*84f0*/  @!P1 IMAD.IADD R20, R20, 0x1, -R4.reuse ;  /* 0x0000000114149824 */ /* 0x100fe200078e0a04 */
[----:B------:R-:W-:Y:S01]  /*8500*/  ISETP.GE.AND P1, PT, R11, RZ, PT ;  /* 0x000000ff0b00720c */ /* 0x000fe20003f26270 */
[----:B------:R-:W-:Y:S01]  /*8510*/  @!P3 IMAD.IADD R2, R2, 0x1, -R4 ;  /* 0x000000010202b824 */ /* 0x000fe200078e0a04 */
[C---:B------:R-:W-:Y:S01]  /*8520*/  ISETP.GT.U32.AND P4, PT, R4.reuse, R3, PT ;  /* 0x000000030400720c */ /* 0x040fe20003f84070 */
[C---:B------:R-:W-:Y:S01]  /*8530*/  IMAD.HI.U32 R6, R5.reuse, R14, RZ ;  /* 0x0000000e05067227 */ /* 0x040fe200078e00ff */
[----:B------:R-:W-:Y:S03]  /*8540*/  STL [R1+0x740], R90 ;  /* 0x0007405a01007387 */ /* 0x000fe60000100800 */
[----:B------:R-:W-:Y:S01]  /*8550*/  IMAD.HI.U32 R11, R5, R23, RZ ;  /* 0x00000017050b7227 */ /* 0x000fe200078e00ff */
[----:B------:R0:W-:Y:S01]  /*8560*/  STL [R1+0x744], R89 ;  /* 0x0007445901007387 */ /* 0x0001e20000100800 */
[----:B------:R-:W-:-:S02]  /*8570*/  ISETP.GT.U32.AND P3, PT, R4, R2, PT ;  /* 0x000000020400720c */ /* 0x000fc40003f64070 */
[----:B------:R-:W-:Y:S01]  /*8580*/  @!P0 IMAD.MOV R66, RZ, RZ, -R66 ;  /* 0x000000ffff428224 */ /* 0x000fe200078e0a42 */
[----:B------:R-:W-:Y:S01]  /*8590*/  ISETP.GT.U32.AND P0, PT, R4, R17, PT ;  /* 0x000000110400720c */ /* 0x000fe20003f04070 */
[----:B------:R-:W-:Y:S02]  /*85a0*/  IMAD.MOV R8, RZ, RZ, -R6 ;  /* 0x000000ffff087224 */ /* 0x000fe400078e0a06 */
[----:B------:R-:W-:Y:S02]  /*85b0*/  IMAD.MOV R6, RZ, RZ, -R11 ;  /* 0x000000ffff067224 */ /* 0x000fe400078e0a0b */
[----:B0-----:R-:W-:Y:S02]  /*85c0*/  IMAD.MOV.U32 R89, RZ, RZ, R30 ;  /* 0x000000ffff597224 */ /* 0x001fe400078e001e */
[----:B------:R-:W-:Y:S02]  /*85d0*/  VIADD R30, R0, 0x58 ;  /* 0x00000058001e7836 */ /* 0x000fe40000000000 */
[----:B------:R-:W-:-:S02]  /*85e0*/  IMAD.MOV.U32 R90, RZ, RZ, R31 ;  /* 0x000000ffff5a7224 */ /* 0x000fc400078e001f */
[C---:B------:R-:W-:Y:S02]  /*85f0*/  IMAD R14, R4.reuse, R8, R14 ;  /* 0x00000008040e7224 */ /* 0x040fe400078e020e */
[----:B------:R-:W-:Y:S01]  /*8600*/  IMAD R23, R4, R6, R23 ;  /* 0x0000000604177224 */ /* 0x000fe200078e0217 */
[----:B------:R-:W-:Y:S01]  /*8610*/  IABS R6, R30 ;  /* 0x0000001e00067213 */ /* 0x000fe20000000000 */
[----:B------:R-:W-:Y:S02]  /*8620*/  VIADD R31, R0, 0x59 ;  /* 0x00000059001f7836 */ /* 0x000fe40000000000 */
[----:B------:R-:W-:Y:S01]  /*8630*/  @!P4 IMAD.IADD R3, R3, 0x1, -R4 ;  /* 0x000000010303c824 */ /* 0x000fe200078e0a04 */
[----:B------:R-:W-:Y:S01]  /*8640*/  ISETP.GT.U32.AND P4, PT, R4, R14, PT ;  /* 0x0000000e0400720c */ /* 0x000fe20003f84070 */
[----:B------:R-:W-:Y:S01]  /*8650*/  IMAD.HI.U32 R10, R5, R6, RZ ;  /* 0x00000006050a7227 */ /* 0x000fe200078e00ff */
[----:B------:R-:W-:-:S03]  /*8660*/  IABS R8, R31 ;  /* 0x0000001f00087213 */ /* 0x000fc60000000000 */
[--C-:B------:R-:W-:Y:S01]  /*8670*/  @!P0 IMAD.IADD R17, R17, 0x1, -R4.reuse ;  /* 0x0000000111118824 */ /* 0x100fe200078e0a04 */
[----:B------:R-:W-:Y:S01]  /*8680*/  ISETP.GE.AND P0, PT, R12, RZ, PT ;  /* 0x000000ff0c00720c */ /* 0x000fe20003f06270 */
[----:B------:R-:W-:Y:S01]  /*8690*/  @!P3 IMAD.IADD R2, R2, 0x1, -R4 ;  /* 0x000000010202b824 */ /* 0x000fe200078e0a04 */
[----:B------:R-:W-:Y:S01]  /*86a0*/  ISETP.GT.U32.AND P3, PT, R4, R23, PT ;  /* 0x000000170400720c */ /* 0x000fe20003f64070 */
[C---:B------:R-:W-:Y:S02]  /*86b0*/  VIADD R32, R0.reuse, 0x61 ;  /* 0x0000006100207836 */ /* 0x040fe40000000000 */
[C---:B------:R-:W-:Y:S02]  /*86c0*/  VIADD R45, R0.reuse, 0x5a ;  /* 0x0000005a002d7836 */ /* 0x040fe40000000000 */
[----:B------:R-:W-:Y:S02]  /*86d0*/  VIADD R33, R0, 0x60 ;  /* 0x0000006000217836 */ /* 0x000fe40000000000 */
[----:B------:R-:W-:-:S02]  /*86e0*/  IMAD.MOV R10, RZ, RZ, -R10 ;  /* 0x000000ffff0a7224 */ /* 0x000fc400078e0a0a */
[----:B------:R-:W-:Y:S01]  /*86f0*/  IMAD.HI.U32 R12, R5, R8, RZ ;  /* 0x00000008050c7227 */ /* 0x000fe200078e00ff */
[----:B------:R-:W-:Y:S02]  /*8700*/  IABS R11, R32 ;  /* 0x00000020000b7213 */ /* 0x000fe40000000000 */
[----:B------:R-:W-:Y:S01]  /*8710*/  IABS R24, R45 ;  /* 0x0000002d00187213 */ /* 0x000fe20000000000 */
[----:B------:R-:W-:Y:S01]  /*8720*/  IMAD R6, R4, R10, R6 ;  /* 0x0000000a04067224 */ /* 0x000fe200078e0206 */
[----:B------:R-:W-:Y:S01]  /*8730*/  IABS R9, R33 ;  /* 0x0000002100097213 */ /* 0x000fe20000000000 */
[----:B------:R-:W-:Y:S02]  /*8740*/  IMAD.MOV R12, RZ, RZ, -R12 ;  /* 0x000000ffff0c7224 */ /* 0x000fe400078e0a0c */
[----:B------:R-:W-:Y:S01]  /*8750*/  @!P4 IMAD.IADD R14, R14, 0x1, -R4 ;  /* 0x000000010e0ec824 */ /* 0x000fe200078e0a04 */
[C---:B------:R-:W-:Y:S01]  /*8760*/  ISETP.GT.U32.AND P4, PT, R4.reuse, R6, PT ;  /* 0x000000060400720c */ /* 0x040fe20003f84070 */
[----:B------:R-:W-:-:S02]  /*8770*/  IMAD R8, R4, R12, R8 ;  /* 0x0000000c04087224 */ /* 0x000fc400078e0208 */
[----:B------:R-:W-:Y:S02]  /*8780*/  IMAD.MOV.U32 R10, RZ, RZ, R11 ;  /* 0x000000ffff0a7224 */ /* 0x000fe400078e000b */
[----:B------:R-:W-:-:S04]  /*8790*/  IMAD.HI.U32 R11, R5, R24, RZ ;  /* 0x00000018050b7227 */ /* 0x000fc800078e00ff */
[----:B------:R-:W-:-:S04]  /*87a0*/  IMAD.HI.U32 R13, R5, R9, RZ ;  /* 0x00000009050d7227 */ /* 0x000fc800078e00ff */
[----:B------:R-:W-:Y:S01]  /*87b0*/  @!P3 IMAD.IADD R23, R23, 0x1, -R4 ;  /* 0x000000011717b824 */ /* 0x000fe200078e0a04 */
[----:B------:R-:W-:Y:S01]  /*87c0*/  ISETP.GT.U32.AND P3, PT, R4, R8, PT ;  /* 0x000000080400720c */ /* 0x000fe20003f64070 */
[----:B------:R-:W-:Y:S02]  /*87d0*/  IMAD.MOV R11, RZ, RZ, -R11 ;  /* 0x000000ffff0b7224 */ /* 0x000fe400078e0a0b */
[----:B------:R-:W-:Y:S02]  /*87e0*/  IMAD.MOV R13, RZ, RZ, -R13 ;  /* 0x000000ffff0d7224 */ /* 0x000fe400078e0a0d */
[----:B------:R-:W-:Y:S01]  /*87f0*/  IMAD.HI.U32 R25, R5, R10, RZ ;  /* 0x0000000a05197227 */ /* 0x000fe200078e00ff */
[----:B------:R0:W-:Y:S03]  /*8800*/  STL [R1+0x748], R88 ;  /* 0x0007485801007387 */ /* 0x0001e60000100800 */
[----:B------:R-:W-:-:S02]  /*8810*/  IMAD.MOV.U32 R93, RZ, RZ, R29 ;  /* 0x000000ffff5d7224 */ /* 0x000fc400078e001d */
[C---:B------:R-:W-:Y:S02]  /*8820*/  IMAD R24, R4.reuse, R11, R24 ;  /* 0x0000000b04187224 */ /* 0x040fe400078e0218 */
[----:B------:R-:W-:Y:S02]  /*8830*/  IMAD R9, R4, R13, R9 ;  /* 0x0000000d04097224 */ /* 0x000fe400078e0209 */
[----:B------:R-:W-:Y:S02]  /*8840*/  IMAD.MOV R11, RZ, RZ, -R25 ;  /* 0x000000ffff0b7224 */ /* 0x000fe400078e0a19 */
[----:B0-----:R-:W-:Y:S02]  /*8850*/  IMAD.MOV.U32 R88, RZ, RZ, R28 ;  /* 0x000000ffff587224 */ /* 0x001fe400078e001c */
[C---:B------:R-:W-:Y:S02]  /*8860*/  VIADD R28, R0.reuse, 0x68 ;  /* 0x00000068001c7836 */ /* 0x040fe40000000000 */
[----:B------:R-:W-:-:S02]  /*8870*/  VIADD R29, R0, 0x69 ;  /* 0x00000069001d7836 */ /* 0x000fc40000000000 */
[----:B------:R-:W-:Y:S01]  /*8880*/  @!P4 IMAD.IADD R6, R6, 0x1, -R4 ;  /* 0x000000010606c824 */ /* 0x000fe200078e0a04 */
[C---:B------:R-:W-:Y:S01]  /*8890*/  ISETP.GT.U32.AND P4, PT, R4.reuse, R9, PT ;  /* 0x000000090400720c */ /* 0x040fe20003f84070 */
[----:B------:R-:W-:Y:S01]  /*88a0*/  IMAD R10, R4, R11, R10 ;  /* 0x0000000b040a7224 */ /* 0x000fe200078e020a */
[----:B------:R-:W-:Y:S01]  /*88b0*/  IABS R11, R28 ;  /* 0x0000001c000b7213 */ /* 0x000fe20000000000 */
[----:B------:R-:W-:Y:S01]  /*88c0*/  VIADD R36, R0, 0x70 ;  /* 0x0000007000247836 */ /* 0x000fe20000000000 */
[----:B------:R-:W-:Y:S01]  /*88d0*/  IABS R12, R29 ;  /* 0x0000001d000c7213 */ /* 0x000fe20000000000 */
[----:B------:R-:W-:Y:S01]  /*88e0*/  @!P3 IMAD.IADD R8, R8, 0x1, -R4 ;  /* 0x000000010808b824 */ /* 0x000fe200078e0a04 */
[----:B------:R-:W-:Y:S01]  /*88f0*/  ISETP.GT.U32.AND P3, PT, R4, R14, PT ;  /* 0x0000000e0400720c */ /* 0x000fe20003f64070 */
[C---:B------:R-:W-:Y:S01]  /*8900*/  VIADD R35, R0.reuse, 0x71 ;  /* 0x0000007100237836 */ /* 0x040fe20000000000 */
[----:B------:R-:W-:Y:S01]  /*8910*/  IABS R13, R36 ;  /* 0x00000024000d7213 */ /* 0x000fe20000000000 */
[----:B------:R-:W-:-:S02]  /*8920*/  VIADD R34, R0, 0x78 ;  /* 0x0000007800227836 */ /* 0x000fc40000000000 */
[----:B------:R-:W-:Y:S02]  /*8930*/  IMAD.MOV.U32 R61, RZ, RZ, R21 ;  /* 0x000000ffff3d7224 */ /* 0x000fe400078e0015 */
[----:B------:R-:W-:-:S04]  /*8940*/  IMAD.HI.U32 R49, R5, R11, RZ ;  /* 0x0000000b05317227 */ /* 0x000fc800078e00ff */
[----:B------:R-:W-:Y:S01]  /*8950*/  IMAD.HI.U32 R25, R5, R12, RZ ;  /* 0x0000000c05197227 */ /* 0x000fe200078e00ff */
[----:B------:R-:W-:-:S03]  /*8960*/  IABS R51, R34 ;  /* 0x0000002200337213 */ /* 0x000fc60000000000 */
[----:B------:R-:W-:Y:S01]  /*8970*/  IMAD.MOV.U32 R92, RZ, RZ, R26 ;  /* 0x000000ffff5c7224 */ /* 0x000fe200078e001a */
[----:B------:R-:W-:Y:S01]  /*8980*/  IABS R26, R35 ;  /* 0x00000023001a7213 */ /* 0x000fe20000000000 */
[----:B------:R-:W-:Y:S02]  /*8990*/  IMAD.MOV.U32 R62, RZ, RZ, R20 ;  /* 0x000000ffff3e7224 */ /* 0x000fe400078e0014 */
[----:B------:R-:W-:Y:S01]  /*89a0*/  @!P1 IMAD.MOV R61, RZ, RZ, -R61 ;  /* 0x000000ffff3d9224 */ /* 0x000fe200078e0a3d */
[----:B------:R-:W-:Y:S01]  /*89b0*/  ISETP.GT.U32.AND P1, PT, R4, R8, PT ;  /* 0x000000080400720c */ /* 0x000fe20003f24070 */
[----:B------:R-:W-:-:S04]  /*89c0*/  IMAD.HI.U32 R50, R5, R13, RZ ;  /* 0x0000000d05327227 */ /* 0x000fc800078e00ff */
[----:B------:R-:W-:Y:S02]  /*89d0*/  IMAD.MOV R49, RZ, RZ, -R49 ;  /* 0x000000ffff317224 */ /* 0x000fe400078e0a31 */
[----:B------:R-:W-:Y:S02]  /*89e0*/  IMAD.MOV R25, RZ, RZ, -R25 ;  /* 0x000000ffff197224 */ /* 0x000fe400078e0a19 */
[----:B------:R-:W-:Y:S01]  /*89f0*/  @!P5 IMAD.MOV R62, RZ, RZ, -R62 ;  /* 0x000000ffff3ed224 */ /* 0x000fe200078e0a3e */
[C---:B------:R-:W-:Y:S01]  /*8a00*/  ISETP.GT.U32.AND P5, PT, R4.reuse, R23, PT ;  /* 0x000000170400720c */ /* 0x040fe20003fa4070 */
[----:B------:R-:W-:Y:S01]  /*8a10*/  @!P4 IMAD.IADD R9, R9, 0x1, -R4 ;  /* 0x000000010909c824 */ /* 0x000fe200078e0a04 */
[C---:B------:R-:W-:Y:S01]  /*8a20*/  ISETP.GT.U32.AND P4, PT, R4.reuse, R24, PT ;  /* 0x000000180400720c */ /* 0x040fe20003f84070 */
[----:B------:R-:W-:Y:S02]  /*8a30*/  IMAD.MOV R50, RZ, RZ, -R50 ;  /* 0x000000ffff327224 */ /* 0x000fe400078e0a32 */
[----:B------:R-:W-:-:S02]  /*8a40*/  IMAD R11, R4, R49, R11 ;  /* 0x00000031040b7224 */ /* 0x000fc400078e020b */
[----:B------:R-:W-:Y:S02]  /*8a50*/  IMAD R12, R4, R25, R12 ;  /* 0x00000019040c7224 */ /* 0x000fe400078e020c */
[----:B------:R-:W-:Y:S02]  /*8a60*/  IMAD.MOV.U32 R25, RZ, RZ, R51 ;  /* 0x000000ffff197224 */ /* 0x000fe400078e0033 */
[----:B------:R-:W-:-:S04]  /*8a70*/  IMAD.HI.U32 R49, R5, R26, RZ ;  /* 0x0000001a05317227 */ /* 0x000fc800078e00ff */
[----:B------:R-:W-:Y:S01]  /*8a80*/  @!P3 IMAD.IADD R14, R14, 0x1, -R4 ;  /* 0x000000010e0eb824 */ /* 0x000fe200078e0a04 */
[C---:B------:R-:W-:Y:S01]  /*8a90*/  ISETP.GT.U32.AND P3, PT, R4.reuse, R10, PT ;  /* 0x0000000a0400720c */ /* 0x040fe20003f64070 */
[----:B------:R-:W-:Y:S02]  /*8aa0*/  IMAD R13, R4, R50, R13 ;  /* 0x00000032040d7224 */ /* 0x000fe400078e020d */
[----:B------:R-:W-:Y:S02]  /*8ab0*/  IMAD.MOV.U32 R63, RZ, RZ, R19 ;  /* 0x000000ffff3f7224 */ /* 0x000fe400078e0013 */
[----:B------:R-:W-:-:S04]  /*8ac0*/  IMAD.HI.U32 R50, R5, R25, RZ ;  /* 0x0000001905327227 */ /* 0x000fc800078e00ff */
[----:B------:R-:W-:Y:S02]  /*8ad0*/  IMAD.MOV R19, RZ, RZ, -R49 ;  /* 0x000000ffff137224 */ /* 0x000fe400078e0a31 */
[----:B------:R-:W-:Y:S02]  /*8ae0*/  IMAD.MOV R20, RZ, RZ, -R50 ;  /* 0x000000ffff147224 */ /* 0x000fe400078e0a32 */
[----:B------:R-:W-:Y:S02]  /*8af0*/  IMAD R19, R4, R19, R26 ;  /* 0x0000001304137224 */ /* 0x000fe400078e021a */
[--C-:B------:R-:W-:Y:S01]  /*8b00*/  @!P1 IMAD.IADD R8, R8, 0x1, -R4.reuse ;  /* 0x0000000108089824 */ /* 0x100fe200078e0a04 */
[C---:B------:R-:W-:Y:S01]  /*8b10*/  ISETP.GT.U32.AND P1, PT, R4.reuse, R13, PT ;  /* 0x0000000d0400720c */ /* 0x040fe20003f24070 */
[----:B------:R-:W-:Y:S01]  /*8b20*/  @!P6 IMAD.MOV R63, RZ, RZ, -R63 ;  /* 0x000000ffff3fe224 */ /* 0x000fe200078e0a3f */
[C---:B------:R-:W-:Y:S01]  /*8b30*/  ISETP.GT.U32.AND P6, PT, R4.reuse, R6, PT ;  /* 0x000000060400720c */ /* 0x040fe20003fc4070 */
[----:B------:R-:W-:Y:S01]  /*8b40*/  @!P5 IMAD.IADD R23, R23, 0x1, -R4 ;  /* 0x000000011717d824 */ /* 0x000fe200078e0a04 */
[C---:B------:R-:W-:Y:S01]  /*8b50*/  ISETP.GT.U32.AND P5, PT, R4.reuse, R11, PT ;  /* 0x0000000b0400720c */ /* 0x040fe20003fa4070 */
[----:B------:R-:W-:-:S02]  /*8b60*/  IMAD R20, R4, R20, R25 ;  /* 0x0000001404147224 */ /* 0x000fc400078e0219 */
[--C-:B------:R-:W-:Y:S01]  /*8b70*/  @!P4 IMAD.IADD R24, R24, 0x1, -R4.reuse ;  /* 0x000000011818c824 */ /* 0x100fe200078e0a04 */
[----:B------:R-:W-:Y:S01]  /*8b80*/  ISETP.GT.U32.AND P4, PT, R4, R19, PT ;  /* 0x000000130400720c */ /* 0x000fe20003f84070 */
[----:B------:R-:W-:Y:S01]  /*8b90*/  @!P3 IMAD.IADD R10, R10, 0x1, -R4 ;  /* 0x000000010a0ab824 */ /* 0x000fe200078e0a04 */
[----:B------:R-:W-:-:S03]  /*8ba0*/  ISETP.GT.U32.AND P3, PT, R4, R20, PT ;  /* 0x000000140400720c */ /* 0x000fc60003f64070 */
[--C-:B------:R-:W-:Y:S01]  /*8bb0*/  @!P1 IMAD.IADD R13, R13, 0x1, -R4.reuse ;  /* 0x000000010d0d9824 */ /* 0x100fe200078e0a04 */
[----:B------:R-:W-:Y:S01]  /*8bc0*/  ISETP.GE.AND P1, PT, R43, RZ, PT ;  /* 0x000000ff2b00720c */ /* 0x000fe20003f26270 */
[----:B------:R0:W-:Y:S01]  /*8bd0*/  STL [R1+0x74c], R87 ;  /* 0x00074c5701007387 */ /* 0x0001e20000100800 */
[--C-:B------:R-:W-:Y:S01]  /*8be0*/  @!P6 IMAD.IADD R6, R6, 0x1, -R4.reuse ;  /* 0x000000010606e824 */ /* 0x100fe200078e0a04 */
[----:B------:R-:W-:Y:S01]  /*8bf0*/  ISETP.GT.U32.AND P6, PT, R4, R12, PT ;  /* 0x0000000c0400720c */ /* 0x000fe20003fc4070 */
[----:B------:R-:W-:-:S03]  /*8c00*/  @!P5 IMAD.IADD R11, R11, 0x1, -R4 ;  /* 0x000000010b0bd824 */ /* 0x000fc600078e0a04 */
[--C-:B------:R-:W-:Y:S01]  /*8c10*/  @!P4 IMAD.IADD R19, R19, 0x1, -R4.reuse ;  /* 0x000000011313c824 */ /* 0x100fe200078e0a04 */
[----:B------:R-:W-:Y:S01]  /*8c20*/  ISETP.GE.AND P4, PT, R37, RZ, PT ;  /* 0x000000ff2500720c */ /* 0x000fe20003f86270 */
[----:B0-----:R-:W0:Y:S01]  /*8c30*/  S2R R87, SR_TID.X ;  /* 0x0000000000577919 */ /* 0x001e220000002100 */
[----:B------:R-:W-:Y:S01]  /*8c40*/  @!P3 IMAD.IADD R20, R20, 0x1, -R4 ;  /* 0x000000011414b824 */ /* 0x000fe200078e0a04 */
[C---:B------:R-:W-:Y:S01]  /*8c50*/  ISETP.GT.U32.AND P3, PT, R4.reuse, R11, PT ;  /* 0x0000000b0400720c */ /* 0x040fe20003f64070 */
[----:B------:R-:W-:Y:S01]  /*8c60*/  IMAD.MOV.U32 R60, RZ, RZ, R22 ;  /* 0x000000ffff3c7224 */ /* 0x000fe200078e0016 */
[----:B------:R-:W-:Y:S01]  /*8c70*/  IABS R21, R0 ;  /* 0x0000000000157213 */ /* 0x000fe20000000000 */
[----:B------:R-:W-:Y:S02]  /*8c80*/  IMAD.MOV.U32 R50, RZ, RZ, R15 ;  /* 0x000000ffff327224 */ /* 0x000fe400078e000f */
[----:B------:R-:W-:Y:S01]  /*8c90*/  @!P0 IMAD.MOV R60, RZ, RZ, -R60 ;  /* 0x000000ffff3c8224 */ /* 0x000fe200078e0a3c */
[----:B------:R-:W-:Y:S01]  /*8ca0*/  ISETP.GT.U32.AND P0, PT, R4, R9, PT ;  /* 0x000000090400720c */ /* 0x000fe20003f04070 */
[----:B------:R-:W-:-:S02]  /*8cb0*/  IMAD.MOV.U32 R49, RZ, RZ, R3 ;  /* 0x000000ffff317224 */ /* 0x000fc400078e0003 */
[----:B------:R-:W-:Y:S01]  /*8cc0*/  @!P1 IMAD.MOV R50, RZ, RZ, -R50 ;  /* 0x000000ffff329224 */ /* 0x000fe200078e0a32 */
[----:B------:R-:W-:Y:S01]  /*8cd0*/  ISETP.GT.U32.AND P1, PT, R4, R13, PT ;  /* 0x0000000d0400720c */ /* 0x000fe20003f24070 */
[----:B------:R-:W-:-:S04]  /*8ce0*/  IMAD.HI.U32 R25, R5, R21, RZ ;  /* 0x0000001505197227 */ /* 0x000fc800078e00ff */
[--C-:B------:R-:W-:Y:S01]  /*8cf0*/  @!P6 IMAD.IADD R12, R12, 0x1, -R4.reuse ;  /* 0x000000010c0ce824 */ /* 0x100fe200078e0a04 */
[----:B------:R-:W-:Y:S01]  /*8d00*/  ISETP.GE.AND P6, PT, R40, RZ, PT ;  /* 0x000000ff2800720c */ /* 0x000fe20003fc6270 */
[----:B------:R-:W-:Y:S01]  /*8d10*/  @!P4 IMAD.MOV R49, RZ, RZ, -R49 ;  /* 0x000000ffff31c224 */ /* 0x000fe200078e0a31 */
[----:B------:R-:W-:Y:S01]  /*8d20*/  ISETP.GT.U32.AND P4, PT, R4, R20, PT ;  /* 0x000000140400720c */ /* 0x000fe20003f84070 */
[----:B------:R-:W-:Y:S02]  /*8d30*/  IMAD.MOV R15, RZ, RZ, -R25 ;  /* 0x000000ffff0f7224 */ /* 0x000fe400078e0a19 */
[----:B------:R-:W-:Y:S01]  /*8d40*/  @!P3 IMAD.IADD R11, R11, 0x1, -R4 ;  /* 0x000000010b0bb824 */ /* 0x000fe200078e0a04 */
[----:B------:R-:W-:Y:S01]  /*8d50*/  ISETP.GE.AND P3, PT, R38, RZ, PT ;  /* 0x000000ff2600720c */ /* 0x000fe20003f66270 */
[----:B------:R-:W-:Y:S02]  /*8d60*/  IMAD R15, R4, R15, R21 ;  /* 0x0000000f040f7224 */ /* 0x000fe400078e0215 */
[----:B------:R-:W-:-:S02]  /*8d70*/  IMAD.MOV.U32 R51, RZ, RZ, R16 ;  /* 0x000000ffff337224 */ /* 0x000fc400078e0010 */
[--C-:B------:R-:W-:Y:S01]  /*8d80*/  @!P0 IMAD.IADD R9, R9, 0x1, -R4.reuse ;  /* 0x0000000109098824 */ /* 0x100fe200078e0a04 */
[----:B------:R-:W-:Y:S01]  /*8d90*/  ISETP.GE.AND P0, PT, R42, RZ, PT ;  /* 0x000000ff2a00720c */ /* 0x000fe20003f06270 */
[--C-:B------:R-:W-:Y:S01]  /*8da0*/  @!P1 IMAD.IADD R13, R13, 0x1, -R4.reuse ;  /* 0x000000010d0d9824 */ /* 0x100fe200078e0a04 */
[C---:B------:R-:W-:Y:S01]  /*8db0*/  ISETP.GT.U32.AND P1, PT, R4.reuse, R15, PT ;  /* 0x0000000f0400720c */ /* 0x040fe20003f24070 */
[----:B------:R-:W-:Y:S01]  /*8dc0*/  @!P6 IMAD.MOV R51, RZ, RZ, -R51 ;  /* 0x000000ffff33e224 */ /* 0x000fe200078e0a33 */
[----:B------:R-:W-:Y:S01]  /*8dd0*/  ISETP.GT.U32.AND P6, PT, R4, R19, PT ;  /* 0x000000130400720c */ /* 0x000fe20003fc4070 */
[----:B------:R-:W-:Y:S01]  /*8de0*/  @!P4 IMAD.IADD R20, R20, 0x1, -R4 ;  /* 0x000000011414c824 */ /* 0x000fe200078e0a04 */
[----:B------:R-:W-:Y:S01]  /*8df0*/  ISETP.GE.AND P4, PT, R31, RZ, PT ;  /* 0x000000ff1f00720c */ /* 0x000fe20003f86270 */
[----:B------:R-:W-:Y:S01]  /*8e00*/  IMAD.MOV.U32 R42, RZ, RZ, R14 ;  /* 0x000000ffff2a7224 */ /* 0x000fe200078e000e */
[----:B0-----:R-:W-:-:S03]  /*8e10*/  LOP3.LUT R87, R87, 0x7f, RZ, 0xc0, !PT ;  /* 0x0000007f57577812 */ /* 0x001fc600078ec0ff */
[----:B------:R-:W-:Y:S01]  /*8e20*/  @!P3 IMAD.MOV R42, RZ, RZ, -R42 ;  /* 0x000000ffff2ab224 */ /* 0x000fe200078e0a2a */
[----:B------:R-:W-:Y:S01]  /*8e30*/  ISETP.GE.AND P3, PT, R28, RZ, PT ;  /* 0x000000ff1c00720c */ /* 0x000fe20003f66270 */
[----:B------:R-:W-:Y:S02]  /*8e40*/  IMAD.MOV.U32 R22, RZ, RZ, R17 ;  /* 0x000000ffff167224 */ /* 0x000fe400078e0011 */
[----:B------:R-:W-:Y:S02]  /*8e50*/  IMAD R16, R87, UR13, RZ ;  /* 0x0000000d57107c24 */ /* 0x000fe4000f8e02ff */
[----:B------:R-:W-:Y:S01]  /*8e60*/  @!P0 IMAD.MOV R18, RZ, RZ, -R18 ;  /* 0x000000ffff128224 */ /* 0x000fe200078e0a12 */
[----:B------:R-:W-:Y:S01]  /*8e70*/  ISETP.GT.U32.AND P0, PT, R4, R10, PT ;  /* 0x0000000a0400720c */ /* 0x000fe20003f04070 */
[----:B------:R-:W-:Y:S02]  /*8e80*/  @!P1 IMAD.IADD R15, R15, 0x1, -R4 ;  /* 0x000000010f0f9824 */ /* 0x000fe400078e0a04 */
[----:B------:R-:W-:-:S02]  /*8e90*/  IMAD.MOV.U32 R17, RZ, RZ, R8 ;  /* 0x000000ffff117224 */ /* 0x000fc400078e0008 */
[----:B------:R-:W-:Y:S01]  /*8ea0*/  @!P6 IMAD.IADD R19, R19, 0x1, -R4 ;  /* 0x000000011313e824 */ /* 0x000fe200078e0a04 */
[----:B------:R-:W-:Y:S01]  /*8eb0*/  IADD3 R3, P6, PT, R16, UR18, RZ ;  /* 0x0000001210037c10 */ /* 0x000fe2000ffde0ff */
[----:B------:R-:W-:Y:S01]  /*8ec0*/  @!P4 IMAD.MOV R17, RZ, RZ, -R17 ;  /* 0x000000ffff11c224 */ /* 0x000fe200078e0a11 */
[----:B------:R-:W-:Y:S01]  /*8ed0*/  ISETP.GT.U32.AND P4, PT, R4, R15, PT ;  /* 0x0000000f0400720c */ /* 0x000fe20003f84070 */
[----:B------:R-:W-:Y:S01]  /*8ee0*/  IMAD.MOV.U32 R43, RZ, RZ, R2 ;  /* 0x000000ffff2b7224 */ /* 0x000fe200078e0002 */
[----:B------:R-:W-:Y:S01]  /*8ef0*/  LEA.HI.X.SX32 R2, R16, UR19, 0x1, P6 ;  /* 0x0000001310027c11 */ /* 0x000fe2000b0f0eff */
[----:B------:R-:W-:Y:S01]  /*8f00*/  @!P3 IMAD.MOV R11, RZ, RZ, -R11 ;  /* 0x000000ffff0bb224 */ /* 0x000fe200078e0a0b */
[----:B------:R-:W-:Y:S02]  /*8f10*/  ISETP.GE.AND P6, PT, R32, RZ, PT ;  /* 0x000000ff2000720c */ /* 0x000fe40003fc6270 */
[----:B------:R-:W-:Y:S01]  /*8f20*/  ISETP.GE.AND P3, PT, R0, RZ, PT ;  /* 0x000000ff0000720c */ /* 0x000fe20003f66270 */
[----:B------:R-:W-:-:S04]  /*8f30*/  @!P0 IMAD.IADD R10, R10, 0x1, -R4 ;  /* 0x000000010a0a8824 */ /* 0x000fc800078e0a04 */
[----:B------:R-:W-:Y:S02]  /*8f40*/  IMAD.MOV.U32 R16, RZ, RZ, R10 ;  /* 0x000000ffff107224 */ /* 0x000fe400078e000a */
[----:B------:R-:W-:Y:S01]  /*8f50*/  @!P4 IMAD.IADD R15, R15, 0x1, -R4 ;  /* 0x000000010f0fc824 */ /* 0x000fe200078e0a04 */
[----:B------:R-:W-:Y:S02]  /*8f60*/  ISETP.NE.AND P4, PT, R7, RZ, PT ;  /* 0x000000ff0700720c */ /* 0x000fe40003f85270 */
[----:B------:R-:W-:Y:S01]  /*8f70*/  LOP3.LUT R10, RZ, R7, RZ, 0x33, !PT ;  /* 0x00000007ff0a7212 */ /* 0x000fe200078e33ff */
[----:B------:R-:W-:Y:S01]  /*8f80*/  @!P6 IMAD.MOV R16, RZ, RZ, -R16 ;  /* 0x000000ffff10e224 */ /* 0x000fe200078e0a10 */
[----:B------:R-:W-:Y:S01]  /*8f90*/  ISETP.GE.AND P6, PT, R35, RZ, PT ;  /* 0x000000ff2300720c */ /* 0x000fe20003fc6270 */
[----:B------:R-:W-:Y:S01]  /*8fa0*/  @!P3 IMAD.MOV R15, RZ, RZ, -R15 ;  /* 0x000000ffff0fb224 */ /* 0x000fe200078e0a0f */
[----:B------:R-:W-:-:S04]  /*8fb0*/  PLOP3.LUT P3, PT, PT, PT, UP1, 0x80, 0x8 ;  /* 0x000000000008781c */ /* 0x000fc80003f6f018 */
[----:B------:R-:W-:Y:S02]  /*8fc0*/  SEL R15, R10, R15, !P4 ;  /* 0x0000000f0a0f7207 */ /* 0x000fe40006000000 */
[----:B------:R-:W-:-:S03]  /*8fd0*/  ISETP.LT.AND P3, PT, R87, UR15, P3 ;  /* 0x0000000f57007c0c */ /* 0x000fc60009f61270 */
[----:B------:R-:W-:Y:S02]  /*8fe0*/  IMAD R21, R15, UR14, RZ ;  /* 0x0000000e0f157c24 */ /* 0x000fe4000f8e02ff */
[----:B------:R-:W-:Y:S01]  /*8ff0*/  @!P6 IMAD.MOV R19, RZ, RZ, -R19 ;  /* 0x000000ffff13e224 */ /* 0x000fe200078e0a13 */
[----:B------:R-:W-:Y:S02]  /*9000*/  ISETP.GE.AND P5, PT, R41, RZ, PT ;  /* 0x000000ff2900720c */ /* 0x000fe40003fa6270 */
[----:B------:R-:W-:Y:S02]  /*9010*/  IADD3 R28, P6, PT, R21, R3, RZ ;  /* 0x00000003151c7210 */ /* 0x000fe40007fde0ff */
[----:B------:R-:W-:Y:S02]  /*9020*/  ISETP.GE.AND P1, PT, R29, RZ, PT ;  /* 0x000000ff1d00720c */ /* 0x000fe40003f26270 */
[----:B------:R-:W-:Y:S02]  /*9030*/  PRMT R41, RZ, 0x7610, R41 ;  /* 0x00007610ff297816 */ /* 0x000fe40000000029 */
[----:B------:R-:W-:-:S05]  /*9040*/  LEA.HI.X.SX32 R29, R21, R2, 0x1, P6 ;  /* 0x00000002151d7211 */ /* 0x000fca00030f0eff */
[----:B------:R0:W2:Y:S01]  /*9050*/  @P3 LDG.E.U8 R41, desc[UR22][R28.64] ;  /* 0x000000161c293981 */ /* 0x0000a2000c1e1100 */
[----:B------:R-:W-:Y:S01]  /*9060*/  @!P5 IMAD.MOV R22, RZ, RZ, -R22 ;  /* 0x000000ffff16d224 */ /* 0x000fe200078e0a16 */
[----:B------:R-:W-:Y:S02]  /*9070*/  ISETP.GT.U32.AND P5, PT, R4, R12, PT ;  /* 0x0000000c0400720c */ /* 0x000fe40003fa4070 */
[----:B------:R-:W-:-:S11]  /*9080*/  ISETP.GE.AND P0, PT, R39, RZ, PT ;  /* 0x000000ff2700720c */ /* 0x000fd60003f06270 */
[----:B------:R-:W-:Y:S01]  /*9090*/  @!P5 IMAD.IADD R12, R12, 0x1, -R4 ;  /* 0x000000010c0cd824 */ /* 0x000fe200078e0a04 */
[----:B------:R-:W-:-:S03]  /*90a0*/  ISETP.GE.AND P5, PT, R30, RZ, PT ;  /* 0x000000ff1e00720c */ /* 0x000fc60003fa6270 */
[----:B------:R-:W-:Y:S01]  /*90b0*/  @!P1 IMAD.MOV R12, RZ, RZ, -R12 ;  /* 0x000000ffff0c9224 */ /* 0x000fe200078e0a0c */
[----:B------:R-:W-:Y:S02]  /*90c0*/  ISETP.GE.AND P1, PT, R34, RZ, PT ;  /* 0x000000ff2200720c */ /* 0x000fe40003f26270 */
[----:B------:R-:W-:Y:S01]  /*90d0*/  SEL R15, R10, R74, !P4 ;  /* 0x0000004a0a0f7207 */ /* 0x000fe20006000000 */
[----:B------:R-:W-:Y:S01]  /*90e0*/  @!P0 IMAD.MOV R43, RZ, RZ, -R43 ;  /* 0x000000ffff2b8224 */ /* 0x000fe200078e0a2b */
[----:B------:R-:W-:Y:S01]  /*90f0*/  ISETP.GE.AND P0, PT, R33, RZ, PT ;  /* 0x000000ff2100720c */ /* 0x000fe20003f06270 */
[----:B------:R-:W-:Y:S02]  /*9100*/  IMAD.MOV.U32 R14, RZ, RZ, R6 ;  /* 0x000000ffff0e7224 */ /* 0x000fe400078e0006 */
[----:B------:R-:W-:Y:S02]  /*9110*/  VIADD R8, R0, 0x5b ;  /* 0x0000005b00087836 */ /* 0x000fe40000000000 */
[----:B------:R-:W-:Y:S01]  /*9120*/  IMAD R25, R15, UR14, RZ ;  /* 0x0000000e0f197c24 */ /* 0x000fe2000f8e02ff */
[----:B------:R-:W-:Y:S01]  /*9130*/  STL [R1+0x750], R85 ;  /* 0x0007505501007387 */ /* 0x000fe20000100800 */
[----:B------:R-:W-:Y:S01]  /*9140*/  @!P5 IMAD.MOV R14, RZ, RZ, -R14 ;  /* 0x000000ffff0ed224 */ /* 0x000fe200078e0a0e */
[----:B------:R-:W-:Y:S01]  /*9150*/  ISETP.GE.AND P5, PT, R36, RZ, PT ;  /* 0x000000ff2400720c */ /* 0x000fe20003fa6270 */
[----:B------:R-:W-:Y:S01]  /*9160*/  @!P1 IMAD.MOV R20, RZ, RZ, -R20 ;  /* 0x000000ffff149224 */ /* 0x000fe200078e0a14 */
[----:B------:R-:W-:Y:S01]  /*9170*/  IABS R6, R8 ;  /* 0x0000000800067213 */ /* 0x000fe20000000000 */
[----:B------:R1:W-:Y:S01]  /*9180*/  STL [R1+0x754], R84 ;  /* 0x0007545401007387 */ /* 0x0003e20000100800 */
[----:B------:R-:W-:-:S02]  /*9190*/  ISETP.GE.AND P1, PT, R8, RZ, PT ;  /* 0x000000ff0800720c */ /* 0x000fc40003f26270 */
[----:B------:R-:W-:Y:S01]  /*91a0*/  SEL R8, R10, R67, !P4 ;  /* 0x000000430a087207 */ /* 0x000fe20006000000 */
[----:B------:R0:W-:Y:S01]  /*91b0*/  STL [R1+0xc4], R28 ;  /* 0x0000c41c01007387 */ /* 0x0001e20000100800 */
[----:B-1----:R-:W-:-:S03]  /*91c0*/  IADD3 R84, P6, PT, R25, R3, RZ ;  /* 0x0000000319547210 */ /* 0x002fc60007fde0ff */
[----:B------:R-:W-:Y:S01]  /*91d0*/  IMAD R15, R8, UR14, RZ ;  /* 0x0000000e080f7c24 */ /* 0x000fe2000f8e02ff */
[----:B------:R1:W-:Y:S01]  /*91e0*/  STL [R1+0xc0], R29 ;  /* 0x0000c01d01007387 */ /* 0x0003e20000100800 */
[----:B0-----:R-:W-:Y:S01]  /*91f0*/  LEA.HI.X.SX32 R28, R25, R2, 0x1, P6 ;  /* 0x00000002191c7211 */ /* 0x001fe200030f0eff */
[----:B------:R-:W-:Y:S02]  /*9200*/  @!P0 IMAD.MOV R9, RZ, RZ, -R9 ;  /* 0x000000ffff098224 */ /* 0x000fe400078e0a09 */
[----:B------:R-:W-:Y:S01]  /*9210*/  STL [R1+0x4bc], R84 ;  /* 0x0004bc5401007387 */ /* 0x000fe20000100800 */
[----:B------:R-:W-:Y:S02]  /*9220*/  ISETP.GE.AND P0, PT, R44, RZ, PT ;  /* 0x000000ff2c00720c */ /* 0x000fe40003f06270 */
[----:B------:R-:W-:Y:S01]  /*9230*/  PRMT R44, RZ, 0x7610, R44 ;  /* 0x00007610ff2c7816 */ /* 0x000fe2000000002c */
[----:B------:R-:W-:Y:S02]  /*9240*/  @!P5 IMAD.MOV R13, RZ, RZ, -R13 ;  /* 0x000000ffff0dd224 */ /* 0x000fe400078e0a0d */
[----:B-1----:R-:W-:Y:S01]  /*9250*/  @P3 IMAD.MOV.U32 R29, RZ, RZ, R28 ;  /* 0x000000ffff1d3224 */ /* 0x002fe200078e001c */
[----:B------:R-:W-:-:S02]  /*9260*/  ISETP.GE.AND P5, PT, R45, RZ, PT ;  /* 0x000000ff2d00720c */ /* 0x000fc40003fa6270 */
[----:B------:R-:W-:Y:S01]  /*9270*/  PRMT R39, RZ, 0x7610, R39 ;  /* 0x00007610ff277816 */ /* 0x000fe20000000027 */
[----:B--2---:R0:W-:Y:S04]  /*9280*/  STL [R1+0x1e8], R41 ;  /* 0x0001e82901007387 */ /* 0x0041e80000100800 */
[----:B------:R1:W-:Y:S01]  /*9290*/  STL [R1+0x4b8], R28 ;  /* 0x0004b81c01007387 */ /* 0x0003e20000100800 */
[----:B0-----:R-:W-:Y:S01]  /*92a0*/  IADD3 R41, P6, PT, R15, R3, RZ ;  /* 0x000000030f297210 */ /* 0x001fe20007fde0ff */
[----:B-1----:R-:W-:-:S03]  /*92b0*/  @P3 IMAD.MOV.U32 R28, RZ, RZ, R84 ;  /* 0x000000ffff1c3224 */ /* 0x002fc600078e0054 */
[----:B------:R-:W-:Y:S02]  /*92c0*/  LEA.HI.X.SX32 R45, R15, R2, 0x1, P6 ;  /* 0x000000020f2d7211 */ /* 0x000fe400030f0eff */
[----:B------:R0:W2:Y:S02]  /*92d0*/  @P3 LDG.E.U8 R44, desc[UR22][R28.64] ;  /* 0x000000161c2c3981 */ /* 0x0000a4000c1e1100 */
[----:B0-----:R-:W-:Y:S02]  /*92e0*/  @P3 IMAD.MOV.U32 R28, RZ, RZ, R41 ;  /* 0x000000ffff1c3224 */ /* 0x001fe400078e0029 */
[----:B------:R-:W-:-:S05]  /*92f0*/  @P3 IMAD.MOV.U32 R29, RZ, RZ, R45 ;  /* 0x000000ffff1d3224 */ /* 0x000fca00078e002d */
[----:B------:R0:W3:Y:S01]  /*9300*/  @P3 LDG.E.U8 R39, desc[UR22][R28.64] ;  /* 0x000000161c273981 */ /* 0x0000e2000c1e1100 */
[----:B------:R-:W-:-:S04]  /*9310*/  IMAD.HI.U32 R7, R5, R6, RZ ;  /* 0x0000000605077227 */ /* 0x000fc800078e00ff */
[----:B------:R-:W-:-:S04]  /*9320*/  IMAD.MOV R7, RZ, RZ, -R7 ;  /* 0x000000ffff077224 */ /* 0x000fc800078e0a07 */
[----:B------:R-:W-:Y:S01]  /*9330*/  IMAD R6, R4, R7, R6 ;  /* 0x0000000704067224 */ /* 0x000fe200078e0206 */
[C---:B------:R-:W-:Y:S01]  /*9340*/  SEL R7, R10.reuse, R64, !P4 ;  /* 0x000000400a077207 */ /* 0x040fe20006000000 */
[----:B------:R-:W-:Y:S01]  /*9350*/  STL [R1+0x104], R41 ;  /* 0x0001042901007387 */ /* 0x000fe20000100800 */
[----:B------:R-:W-:-:S03]  /*9360*/  SEL R8, R10, R59, !P4 ;  /* 0x0000003b0a087207 */ /* 0x000fc60006000000 */
[----:B------:R-:W-:Y:S01]  /*9370*/  IMAD R21, R7, UR14, RZ ;  /* 0x0000000e07157c24 */ /* 0x000fe2000f8e02ff */
[----:B------:R-:W-:Y:S01]  /*9380*/  STL [R1+0x100], R45 ;  /* 0x0001002d01007387 */ /* 0x000fe20000100800 */
[----:B------:R-:W-:Y:S01]  /*9390*/  IMAD R15, R8, UR14, RZ ;  /* 0x0000000e080f7c24 */ /* 0x000fe2000f8e02ff */
[----:B------:R-:W-:Y:S02]  /*93a0*/  PRMT R40, RZ, 0x7610, R40 ;  /* 0x00007610ff287816 */ /* 0x000fe40000000028 */
[----:B------:R-:W-:Y:S01]  /*93b0*/  PRMT R37, RZ, 0x7610, R37 ;  /* 0x00007610ff257816 */ /* 0x000fe20000000025 */
[----:B--2---:R1:W-:Y:S02]  /*93c0*/  STL [R1+0x2c0], R44 ;  /* 0x0002c02c01007387 */ /* 0x0043e40000100800 */
[----:B-1----:R-:W-:-:S04]  /*93d0*/  IADD3 R44, P6, PT, R21, R3, RZ ;  /* 0x00000003152c7210 */ /* 0x002fc80007fde0ff */
[----:B------:R-:W-:Y:S01]  /*93e0*/  LEA.HI.X.SX32 R45, R21, R2, 0x1, P6 ;  /* 0x00000002152d7211 */ /* 0x000fe200030f0eff */
[----:B------:R-:W-:Y:S01]  /*93f0*/  STL [R1+0x144], R44 ;  /* 0x0001442c01007387 */ /* 0x000fe20000100800 */
[----:B0-----:R-:W-:-:S03]  /*9400*/  @P3 IMAD.MOV.U32 R28, RZ, RZ, R44 ;  /* 0x000000ffff1c3224 */ /* 0x001fc600078e002c */
[----:B---3--:R0:W-:Y:S01]  /*9410*/  STL [R1+0x1c4], R39 ;  /* 0x0001c42701007387 */ /* 0x0081e20000100800 */
[----:B------:R-:W-:-:S05]  /*9420*/  @P3 IMAD.MOV.U32 R29, RZ, RZ, R45 ;  /* 0x000000ffff1d3224 */ /* 0x000fca00078e002d */
[----:B------:R1:W2:Y:S01]  /*9430*/  @P3 LDG.E.U8 R40, desc[UR22][R28.64] ;  /* 0x000000161c283981 */ /* 0x0002a2000c1e1100 */
[----:B0-----:R-:W-:-:S04]  /*9440*/  IADD3 R39, P6, PT, R15, R3, RZ ;  /* 0x000000030f277210 */ /* 0x001fc80007fde0ff */
[----:B------:R-:W-:Y:S01]  /*9450*/  LEA.HI.X.SX32 R41, R15, R2, 0x1, P6 ;  /* 0x000000020f297211 */ /* 0x000fe200030f0eff */
[----:B-1----:R-:W-:-:S04]  /*9460*/  @P3 IMAD.MOV.U32 R28, RZ, RZ, R39 ;  /* 0x000000ffff1c3224 */ /* 0x002fc800078e0027 */
[----:B------:R-:W-:-:S05]  /*9470*/  @P3 IMAD.MOV.U32 R29, RZ, RZ, R41 ;  /* 0x000000ffff1d3224 */ /* 0x000fca00078e0029 */
[----:B------:R0:W3:Y:S01]  /*9480*/  @P3 LDG.E.U8 R37, desc[UR22][R28.64] ;  /* 0x000000161c253981 */ /* 0x0000e2000c1e1100 */
[----:B------:R-:W-:-:S03]  /*9490*/  SEL R7, R10, R56, !P4 ;  /* 0x000000380a077207 */ /* 0x000fc60006000000 */
[----:B------:R-:W-:Y:S02]  /*94a0*/  STL [R1+0x140], R45 ;  /* 0x0001402d01007387 */ /* 0x000fe40000100800 */
[----:B------:R-:W-:Y:S01]  /*94b0*/  IMAD R21, R7, UR14, RZ ;  /* 0x0000000e07157c24 */ /* 0x000fe2000f8e02ff */
[----:B------:R-:W-:Y:S01]  /*94c0*/  SEL R8, R10, R54, !P4 ;  /* 0x000000360a087207 */ /* 0x000fe20006000000 */
[----:B------:R-:W-:Y:S04]  /*94d0*/  STL [R1+0x18c], R39 ;  /* 0x00018c2701007387 */ /* 0x000fe80000100800 */
[----:B------:R-:W-:Y:S01]  /*94e0*/  STL [R1+0x188], R41 ;  /* 0x0001882901007387 */ /* 0x000fe20000100800 */
[----:B------:R-:W-:Y:S01]  /*94f0*/  IMAD R15, R8, UR14, RZ ;  /* 0x0000000e080f7c24 */ /* 0x000fe2000f8e02ff */
[----:B------:R-:W-:-:S02]  /*9500*/  PRMT R26, RZ, 0x7610, R26 ;  /* 0x00007610ff1a7816 */ /* 0x000fc4000000001a */
[----:B------:R-:W-:Y:S01]  /*9510*/  PRMT R35, RZ, 0x7610, R35 ;  /* 0x00007610ff237816 */ /* 0x000fe20000000023 */
[----:B--2---:R1:W-:Y:S02]  /*9520*/  STL [R1+0x1c0], R40 ;  /* 0x0001c02801007387 */ /* 0x0043e40000100800 */
[----:B-1----:R-:W-:-:S04]  /*9530*/  IADD3 R40, P6, PT, R21, R3, RZ ;  /* 0x0000000315287210 */ /* 0x002fc80007fde0ff */
[----:B0-----:R-:W-:Y:S01]  /*9540*/  LEA.HI.X.SX32 R28, R21, R2, 0x1, P6 ;  /* 0x00000002151c7211 */ /* 0x001fe200030f0eff */
[----:B------:R-:W-:Y:S04]  /*9550*/  STL [R1+0x1cc], R40 ;  /* 0x0001cc2801007387 */ /* 0x000fe80000100800 */
[----:B---3--:R0:W-:Y:S01]  /*9560*/  STL [R1+0x160], R37 ;  /* 0x0001602501007387 */ /* 0x0081e20000100800 */
[----:B------:R-:W-:-:S03]  /*9570*/  @P3 IMAD.MOV.U32 R29, RZ, RZ, R28 ;  /* 0x000000ffff1d3224 */ /* 0x000fc600078e001c */
[----:B------:R1:W-:Y:S01]  /*9580*/  STL [R1+0x1c8], R28 ;  /* 0x0001c81c01007387 */ /* 0x0003e20000100800 */
[----:B0-----:R-:W-:Y:S01]  /*9590*/  IADD3 R37, P6, PT, R15, R3, RZ ;  /* 0x000000030f257210 */ /* 0x001fe20007fde0ff */
[----:B-1----:R-:W-:-:S03]  /*95a0*/  @P3 IMAD.MOV.U32 R28, RZ, RZ, R40 ;  /* 0x000000ffff1c3224 */ /* 0x002fc600078e0028 */
[----:B------:R-:W-:Y:S02]  /*95b0*/  LEA.HI.X.SX32 R39, R15, R2, 0x1, P6 ;  /* 0x000000020f277211 */ /* 0x000fe400030f0eff */
[----:B------:R0:W2:Y:S02]  /*95c0*/  @P3 LDG.E.U8 R26, desc[UR22][R28.64] ;  /* 0x000000161c1a3981 */ /* 0x0000a4000c1e1100 */
[----:B0-----:R-:W-:Y:S02]  /*95d0*/  @P3 IMAD.MOV.U32 R28, RZ, RZ, R37 ;  /* 0x000000ffff1c3224 */ /* 0x001fe400078e0025 */
[----:B------:R-:W-:-:S05]  /*95e0*/  @P3 IMAD.MOV.U32 R29, RZ, RZ, R39 ;  /* 0x000000ffff1d3224 */ /* 0x000fca00078e0027 */
[----:B------:R-:W3:Y:S01]  /*95f0*/  @P3 LDG.E.U8 R35, desc[UR22][R28.64] ;  /* 0x000000161c233981 */ /* 0x000ee2000c1e1100 */
[C---:B------:R-:W-:Y:S02]  /*9600*/  SEL R7, R10.reuse, R52, !P4 ;  /* 0x000000340a077207 */ /* 0x040fe40006000000 */
[----:B------:R-:W-:Y:S01]  /*9610*/  SEL R8, R10, R48, !P4 ;  /* 0x000000300a087207 */ /* 0x000fe20006000000 */
[----:B------:R-:W-:Y:S02]  /*9620*/  STL [R1+0x20c], R37 ;  /* 0x00020c2501007387 */ /* 0x000fe40000100800 */
[----:B------:R-:W-:Y:S02]  /*9630*/  IMAD R21, R7, UR14, RZ ;  /* 0x0000000e07157c24 */ /* 0x000fe4000f8e02ff */
[----:B------:R-:W-:Y:S01]  /*9640*/  STL [R1+0x208], R39 ;  /* 0x0002082701007387 */ /* 0x000fe20000100800 */
[----:B------:R-:W-:Y:S01]  /*9650*/  IMAD R15, R8, UR14, RZ ;  /* 0x0000000e080f7c24 */ /* 0x000fe2000f8e02ff */
[----:B------:R-:W-:-:S02]  /*9660*/  PRMT R38, RZ, 0x7610, R38 ;  /* 0x00007610ff267816 */ /* 0x000fc40000000026 */
[----:B------:R-:W-:Y:S02]  /*9670*/  SEL R8, R10, R27, !P4 ;  /* 0x0000001b0a087207 */ /* 0x000fe40006000000 */
[----:B------:R-:W-:Y:S01]  /*9680*/  PRMT R34, RZ, 0x7610, R34 ;  /* 0x00007610ff227816 */ /* 0x000fe20000000022 */
[----:B--2---:R0:W-:Y:S02]  /*9690*/  STL [R1+0x1ac], R26 ;  /* 0x0001ac1a01007387 */ /* 0x0041e40000100800 */
[----:B0-----:R-:W-:-:S04]  /*96a0*/  IADD3 R26, P6, PT, R21, R3, RZ ;  /* 0x00000003151a7210 */ /* 0x001fc80007fde0ff */
[----:B------:R-:W-:Y:S01]  /*96b0*/  LEA.HI.X.SX32 R39, R21, R2, 0x1, P6 ;  /* 0x0000000215277211 */ /* 0x000fe200030f0eff */
[----:B------:R-:W-:Y:S04]  /*96c0*/  STL [R1+0x24c], R26 ;  /* 0x00024c1a01007387 */ /* 0x000fe80000100800 */
[----:B---3--:R0:W-:Y:S01]  /*96d0*/  STL [R1+0x1a8], R35 ;  /* 0x0001a82301007387 */ /* 0x0081e20000100800 */
[----:B------:R-:W-:-:S05]  /*96e0*/  @P3 IMAD.MOV.U32 R27, RZ, RZ, R39 ;  /* 0x000000ffff1b3224 */ /* 0x000fca00078e0027 */
[----:B------:R1:W2:Y:S01]  /*96f0*/  @P3 LDG.E.U8 R38, desc[UR22][R26.64] ;  /* 0x000000161a263981 */ /* 0x0002a2000c1e1100 */
[----:B0-----:R-:W-:-:S04]  /*9700*/  IADD3 R35, P6, PT, R15, R3, RZ ;  /* 0x000000030f237210 */ /* 0x001fc80007fde0ff */
[----:B------:R-:W-:Y:S01]  /*9710*/  LEA.HI.X.SX32 R37, R15, R2, 0x1, P6 ;  /* 0x000000020f257211 */ /* 0x000fe200030f0eff */
[----:B-1----:R-:W-:-:S04]  /*9720*/  @P3 IMAD.MOV.U32 R26, RZ, RZ, R35 ;  /* 0x000000ffff1a3224 */ /* 0x002fc800078e0023 */
[----:B------:R-:W-:-:S05]  /*9730*/  @P3 IMAD.MOV.U32 R27, RZ, RZ, R37 ;  /* 0x000000ffff1b3224 */ /* 0x000fca00078e0025 */
[----:B------:R-:W3:Y:S01]  /*9740*/  @P3 LDG.E.U8 R34, desc[UR22][R26.64] ;  /* 0x000000161a223981 */ /* 0x000ee2000c1e1100 */
[----:B------:R-:W-:-:S05]  /*9750*/  SEL R7, R10, R47, !P4 ;  /* 0x0000002f0a077207 */ /* 0x000fca0006000000 */
[----:B------:R-:W-:Y:S01]  /*9760*/  IMAD R7, R7, UR14, RZ ;  /* 0x0000000e07077c24 */ /* 0x000fe2000f8e02ff */
[----:B------:R-:W-:Y:S01]  /*9770*/  STL [R1+0x248], R39 ;  /* 0x0002482701007387 */ /* 0x000fe20000100800 */
[----:B------:R-:W-:-:S03]  /*9780*/  IMAD R8, R8, UR14, RZ ;  /* 0x0000000e08087c24 */ /* 0x000fc6000f8e02ff */
[----:B------:R-:W-:Y:S01]  /*9790*/  IADD3 R15, P6, PT, R7, R3, RZ ;  /* 0x00000003070f7210 */ /* 0x000fe20007fde0ff */
[----:B------:R-:W-:Y:S04]  /*97a0*/  STL [R1+0x28c], R35 ;  /* 0x00028c2301007387 */ /* 0x000fe80000100800 */
[----:B------:R0:W-:Y:S04]  /*97b0*/  STL [R1+0x288], R37 ;  /* 0x0002882501007387 */ /* 0x0001e80000100800 */
[----:B------:R1:W-:Y:S01]  /*97c0*/  STL [R1+0x2cc], R15 ;  /* 0x0002cc0f01007387 */ /* 0x0003e20000100800 */
[----:B------:R-:W-:-:S02]  /*97d0*/  PRMT R36, RZ, 0x7610, R36 ;  /* 0x00007610ff247816 */ /* 0x000fc40000000024 */
[----:B0-----:R-:W-:Y:S02]  /*97e0*/  LEA.HI.X.SX32 R37, R7, R2, 0x1, P6 ;  /* 0x0000000207257211 */ /* 0x001fe400030f0eff */
[----:B------:R-:W-:Y:S01]  /*97f0*/  SEL R7, R10, R14, !P4 ;  /* 0x0000000e0a077207 */ /* 0x000fe20006000000 */
[----:B------:R-:W-:Y:S02]  /*9800*/  @P3 IMAD.MOV.U32 R14, RZ, RZ, R15 ;  /* 0x000000ffff0e3224 */ /* 0x000fe400078e000f */
[----:B-1----:R-:W-:Y:S01]  /*9810*/  @P3 IMAD.MOV.U32 R15, RZ, RZ, R37 ;  /* 0x000000ffff0f3224 */ /* 0x002fe200078e0025 */
[----:B------:R-:W-:-:S04]  /*9820*/  PRMT R31, RZ, 0x7610, R31 ;  /* 0x00007610ff1f7816 */ /* 0x000fc8000000001f */
[----:B------:R0:W4:Y:S04]  /*9830*/  @P3 LDG.E.U8 R36, desc[UR22][R14.64] ;  /* 0x000000160e243981 */ /* 0x000128000c1e1100 */
[----:B---3--:R1:W-:Y:S02]  /*9840*/  STL [R1+0x1b8], R34 ;  /* 0x0001b82201007387 */ /* 0x0083e40000100800 */
[----:B-1----:R-:W-:-:S04]  /*9850*/  IADD3 R34, P6, PT, R8, R3, RZ ;  /* 0x0000000308227210 */ /* 0x002fc80007fde0ff */
[----:B------:R-:W-:Y:S01]  /*9860*/  LEA.HI.X.SX32 R35, R8, R2, 0x1, P6 ;  /* 0x0000000208237211 */ /* 0x000fe200030f0eff */
[----:B0-----:R-:W-:-:S04]  /*9870*/  @P3 IMAD.MOV.U32 R14, RZ, RZ, R34 ;  /* 0x000000ffff0e3224 */ /* 0x001fc800078e0022 */
[----:B------:R-:W-:-:S05]  /*9880*/  @P3 IMAD.MOV.U32 R15, RZ, RZ, R35 ;  /* 0x000000ffff0f3224 */ /* 0x000fca00078e0023 */
[----:B------:R0:W3:Y:S01]  /*9890*/  @P3 LDG.E.U8 R31, desc[UR22][R14.64] ;  /* 0x000000160e1f3981 */ /* 0x0000e2000c1e1100 */
[----:B------:R-:W-:-:S05]  /*98a0*/  SEL R18, R10, R18, !P4 ;  /* 0x000000120a127207 */ /* 0x000fca0006000000 */
[----:B------:R-:W-:Y:S01]  /*98b0*/  IMAD R18, R18, UR14, RZ ;  /* 0x0000000e12127c24 */ /* 0x000fe2000f8e02ff */
[----:B------:R-:W-:Y:S01]  /*98c0*/  STL [R1+0x2c8], R37 ;  /* 0x0002c82501007387 */ /* 0x000fe20000100800 */
[----:B------:R-:W-:-:S03]  /*98d0*/  SEL R9, R10, R9, !P4 ;  /* 0x000000090a097207 */ /* 0x000fc60006000000 */
[----:B------:R-:W-:Y:S01]  /*98e0*/  IADD3 R8, P6, PT, R18, R3, RZ ;  /* 0x0000000312087210 */ /* 0x000fe20007fde0ff */
[----:B------:R-:W-:Y:S01]  /*98f0*/  STL [R1+0x30c], R34 ;  /* 0x00030c2201007387 */ /* 0x000fe20000100800 */
[----:B------:R-:W-:-:S03]  /*9900*/  IMAD R7, R7, UR14, RZ ;  /* 0x0000000e07077c24 */ /* 0x000fc6000f8e02ff */
[----:B------:R1:W-:Y:S01]  /*9910*/  STL [R1+0x308], R35 ;  /* 0x0003082301007387 */ /* 0x0003e20000100800 */
[----:B------:R-:W-:Y:S01]  /*9920*/  PRMT R33, RZ, 0x7610, R33 ;  /* 0x00007610ff217816 */ /* 0x000fe20000000021 */
[----:B0-----:R-:W-:Y:S02]  /*9930*/  IMAD R14, R9, UR14, RZ ;  /* 0x0000000e090e7c24 */ /* 0x001fe4000f8e02ff */
[----:B--2---:R-:W-:Y:S01]  /*9940*/  STL [R1+0x1bc], R38 ;  /* 0x0001bc2601007387 */ /* 0x004fe20000100800 */
[----:B-1----:R-:W-:-:S03]  /*9950*/  LEA.HI.X.SX32 R35, R18, R2, 0x1, P6 ;  /* 0x0000000212237211 */ /* 0x002fc600030f0eff */
[----:B------:R-:W-:Y:S02]  /*9960*/  STL [R1+0x34c], R8 ;  /* 0x00034c0801007387 */ /* 0x000fe40000100800 */
[----:B------:R-:W-:Y:S01]  /*9970*/  @P3 IMAD.MOV.U32 R9, RZ, RZ, R35 ;  /* 0x000000ffff093224 */ /* 0x000fe200078e0023 */
[----:B------:R-:W-:-:S04]  /*9980*/  PRMT R29, RZ, 0x7610, R29 ;  /* 0x00007610ff1d7816 */ /* 0x000fc8000000001d */
[----:B------:R0:W2:Y:S04]  /*9990*/  @P3 LDG.E.U8 R33, desc[UR22][R8.64] ;  /* 0x0000001608213981 */ /* 0x0000a8000c1e1100 */
[----:B---3--:R1:W-:Y:S02]  /*99a0*/  STL [R1+0x1b0], R31 ;  /* 0x0001b01f01007387 */ /* 0x0083e40000100800 */
[----:B-1----:R-:W-:-:S04]  /*99b0*/  IADD3 R31, P6, PT, R7, R3, RZ ;  /* 0x00000003071f7210 */ /* 0x002fc80007fde0ff */
[----:B------:R-:W-:Y:S01]  /*99c0*/  LEA.HI.X.SX32 R34, R7, R2, 0x1, P6 ;  /* 0x0000000207227211 */ /* 0x000fe200030f0eff */
[----:B0-----:R-:W-:-:S04]  /*99d0*/  @P3 IMAD.MOV.U32 R8, RZ, RZ, R31 ;  /* 0x000000ffff083224 */ /* 0x001fc800078e001f */
[----:B------:R-:W-:-:S05]  /*99e0*/  @P3 IMAD.MOV.U32 R9, RZ, RZ, R34 ;  /* 0x000000ffff093224 */ /* 0x000fca00078e0022 */
[----:B------:R0:W3:Y:S04]  /*99f0*/  @P3 LDG.E.U8 R29, desc[UR22][R8.64] ;  /* 0x00000016081d3981 */ /* 0x0000e8000c1e1100 */
[----:B------:R-:W-:Y:S04]  /*9a00*/  STL [R1+0x348], R35 ;  /* 0x0003482301007387 */ /* 0x000fe80000100800 */
[----:B------:R-:W-:Y:S04]  /*9a10*/  STL [R1+0x38c], R31 ;  /* 0x00038c1f01007387 */ /* 0x000fe80000100800 */
[----:B------:R-:W-:Y:S04]  /*9a20*/  STL [R1+0x388], R34 ;  /* 0x0003882201007387 */ /* 0x000fe80000100800 */
[----:B--2---:R1:W-:Y:S01]  /*9a30*/  STL [R1+0x184], R33 ;  /* 0x0001842101007387 */ /* 0x0043e20000100800 */
[----:B------:R-:W-:-:S02]  /*9a40*/  PRMT R32, RZ, 0x7610, R32 ;  /* 0x00007610ff207816 */ /* 0x000fc40000000020 */
[----:B-1----:R-:W-:-:S04]  /*9a50*/  IADD3 R33, P6, PT, R14, R3, RZ ;  /* 0x000000030e217210 */ /* 0x002fc80007fde0ff */
[----:B0-----:R-:W-:Y:S01]  /*9a60*/  LEA.HI.X.SX32 R8, R14, R2, 0x1, P6 ;  /* 0x000000020e087211 */ /* 0x001fe200030f0eff */
[----:B------:R-:W-:Y:S04]  /*9a70*/  STL [R1+0x484], R33 ;  /* 0x0004842101007387 */ /* 0x000fe80000100800 */
[----:B----4-:R-:W-:Y:S01]  /*9a80*/  STL [R1+0x1b4], R36 ;  /* 0x0001b42401007387 */ /* 0x010fe20000100800 */
[----:B------:R-:W-:-:S03]  /*9a90*/  @P3 IMAD.MOV.U32 R9, RZ, RZ, R8 ;  /* 0x000000ffff093224 */ /* 0x000fc600078e0008 */
[----:B---3--:R-:W-:Y:S04]  /*9aa0*/  STL [R1+0x180], R29 ;  /* 0x0001801d01007387 */ /* 0x008fe80000100800 */
[----:B------:R0:W-:Y:S02]  /*9ab0*/  STL [R1+0x480], R8 ;  /* 0x0004800801007387 */ /* 0x0001e40000100800 */
[----:B0-----:R-:W-:-:S05]  /*9ac0*/  @P3 IMAD.MOV.U32 R8, RZ, RZ, R33 ;  /* 0x000000ffff083224 */ /* 0x001fca00078e0021 */
[----:B------:R0:W2:Y:S01]  /*9ad0*/  @P3 LDG.E.U8 R32, desc[UR22][R8.64] ;  /* 0x0000001608203981 */ /* 0x0000a2000c1e1100 */
[----:B------:R-:W-:-:S05]  /*9ae0*/  SEL R11, R10, R11, !P4 ;  /* 0x0000000b0a0b7207 */ /* 0x000fca0006000000 */
[----:B------:R-:W-:Y:S01]  /*9af0*/  IMAD R11, R11, UR14, RZ ;  /* 0x0000000e0b0b7c24 */ /* 0x000fe2000f8e02ff */
[----:B------:R-:W-:-:S04]  /*9b00*/  SEL R13, R10, R13, !P4 ;  /* 0x0000000d0a0d7207 */ /* 0x000fc80006000000 */
[----:B------:R-:W-:Y:S01]  /*9b10*/  IADD3 R29, P6, PT, R11, R3, RZ ;  /* 0x000000030b1d7210 */ /* 0x000fe20007fde0ff */
[----:B------:R-:W-:-:S03]  /*9b20*/  IMAD R13, R13, UR14, RZ ;  /* 0x0000000e0d0d7c24 */ /* 0x000fc6000f8e02ff */
[----:B------:R-:W-:Y:S01]  /*9b30*/  LEA.HI.X.SX32 R31, R11, R2, 0x1, P6 ;  /* 0x000000020b1f7211 */ /* 0x000fe200030f0eff */
[----:B------:R-:W-:Y:S01]  /*9b40*/  STL [R1+0x494], R29 ;  /* 0x0004941d01007387 */ /* 0x000fe20000100800 */
[----:B------:R-:W-:Y:S01]  /*9b50*/  PRMT R7, RZ, 0x7610, R7 ;  /* 0x00007610ff077816 */ /* 0x000fe20000000007 */
[----:B0-----:R-:W-:Y:S01]  /*9b60*/  @P3 IMAD.MOV.U32 R8, RZ, RZ, R29 ;  /* 0x000000ffff083224 */ /* 0x001fe200078e001d */
[----:B------:R-:W-:Y:S01]  /*9b70*/  SEL R20, R10, R20, !P4 ;  /* 0x000000140a147207 */ /* 0x000fe20006000000 */
[----:B------:R-:W-:Y:S01]  /*9b80*/  STL [R1+0x490], R31 ;  /* 0x0004901f01007387 */ /* 0x000fe20000100800 */
[----:B------:R-:W-:-:S03]  /*9b90*/  @P3 IMAD.MOV.U32 R9, RZ, RZ, R31 ;  /* 0x000000ffff093224 */ /* 0x000fc600078e001f */
[----:B------:R-:W-:Y:S02]  /*9ba0*/  IMAD R20, R20, UR14, RZ ;  /* 0x0000000e14147c24 */ /* 0x000fe4000f8e02ff */
[----:B------:R0:W3:Y:S01]  /*9bb0*/  @P3 LDG.E.U8 R7, desc[UR22][R8.64] ;  /* 0x0000001608073981 */ /* 0x0000e2000c1e1100 */
[----:B------:R-:W-:Y:S02]  /*9bc0*/  PRMT R30, RZ, 0x7610, R30 ;  /* 0x00007610ff1e7816 */ /* 0x000fe4000000001e */
[----:B------:R-:W-:Y:S01]  /*9bd0*/  PRMT R27, RZ, 0x7610, R27 ;  /* 0x00007610ff1b7816 */ /* 0x000fe2000000001b */
[----:B--2---:R1:W-:Y:S02]  /*9be0*/  STL [R1+0x17c], R32 ;  /* 0x00017c2001007387 */ /* 0x0043e40000100800 */
[----:B-1----:R-:W-:-:S04]  /*9bf0*/  IADD3 R32, P6, PT, R13, R3, RZ ;  /* 0x000000030d207210 */ /* 0x002fc80007fde0ff */
[----:B------:R-:W-:Y:S01]  /*9c00*/  LEA.HI.X.SX32 R13, R13, R2, 0x1, P6 ;  /* 0x000000020d0d7211 */ /* 0x000fe200030f0eff */
[----:B0-----:R-:W-:Y:S01]  /*9c10*/  @P3 IMAD.MOV.U32 R8, RZ, RZ, R32 ;  /* 0x000000ffff083224 */ /* 0x001fe200078e0020 */
[----:B------:R-:W-:-:S03]  /*9c20*/  IADD3 R29, P6, PT, R20, R3, RZ ;  /* 0x00000003141d7210 */ /* 0x000fc60007fde0ff */
[----:B------:R-:W-:Y:S01]  /*9c30*/  @P3 IMAD.MOV.U32 R9, RZ, RZ, R13 ;  /* 0x000000ffff093224 */ /* 0x000fe200078e000d */
[----:B------:R-:W-:-:S04]  /*9c40*/  LEA.HI.X.SX32 R31, R20, R2, 0x1, P6 ;  /* 0x00000002141f7211 */ /* 0x000fc800030f0eff */
[----:B------:R0:W2:Y:S02]  /*9c50*/  @P3 LDG.E.U8 R30, desc[UR22][R8.64] ;  /* 0x00000016081e3981 */ /* 0x0000a4000c1e1100 */
[----:B0-----:R-:W-:Y:S02]  /*9c60*/  @P3 IMAD.MOV.U32 R8, RZ, RZ, R29 ;  /* 0x000000ffff083224 */ /* 0x001fe400078e001d */
[----:B------:R-:W-:-:S05]  /*9c70*/  @P3 IMAD.MOV.U32 R9, RZ, RZ, R31 ;  /* 0x000000ffff093224 */ /* 0x000fca00078e001f */
[----:B------:R0:W4:Y:S04]  /*9c80*/  @P3 LDG.E.U8 R27, desc[UR22][R8.64] ;  /* 0x00000016081b3981 */ /* 0x000128000c1e1100 */
[----:B------:R-:W-:Y:S04]  /*9c90*/  STL [R1+0x4a4], R32 ;  /* 0x0004a42001007387 */ /* 0x000fe80000100800 */
[----:B---3--:R1:W-:Y:S04]  /*9ca0*/  STL [R1+0x178], R7 ;  /* 0x0001780701007387 */ /* 0x0083e80000100800 */
[----:B------:R3:W-:Y:S01]  /*9cb0*/  STL [R1+0x4a0], R13 ;  /* 0x0004a00d01007387 */ /* 0x0007e20000100800 */
[----:B-1----:R-:W-:-:S03]  /*9cc0*/  SEL R7, R10, R86, !P4 ;  /* 0x000000560a077207 */ /* 0x002fc60006000000 */
[----:B------:R-:W-:Y:S02]  /*9cd0*/  STL [R1+0x4b4], R29 ;  /* 0x0004b41d01007387 */ /* 0x000fe40000100800 */
[----:B------:R-:W-:Y:S02]  /*9ce0*/  IMAD R14, R7, UR14, RZ ;  /* 0x0000000e070e7c24 */ /* 0x000fe4000f8e02ff */
[----:B------:R-:W-:Y:S01]  /*9cf0*/  STL [R1+0x4b0], R31 ;  /* 0x0004b01f01007387 */ /* 0x000fe20000100800 */
[----:B------:R-:W-:-:S05]  /*9d00*/  SEL R11, R10, R78, !P4 ;  /* 0x0000004e0a0b7207 */ /* 0x000fca0006000000 */
[----:B---3--:R-:W-:Y:S01]  /*9d10*/  IMAD R13, R11, UR14, RZ ;  /* 0x0000000e0b0d7c24 */ /* 0x008fe2000f8e02ff */
[----:B------:R-:W-:Y:S02]  /*9d20*/  PRMT R28, RZ, 0x7610, R28 ;  /* 0x00007610ff1c7816 */ /* 0x000fe4000000001c */
[----:B------:R-:W-:Y:S01]  /*9d30*/  PRMT R25, RZ, 0x7610, R25 ;  /* 0x00007610ff197816 */ /* 0x000fe20000000019 */
[----:B--2---:R1:W-:Y:S02]  /*9d40*/  STL [R1+0x174], R30 ;  /* 0x0001741e01007387 */ /* 0x0043e40000100800 */
[----:B-1----:R-:W-:-:S04]  /*9d50*/  IADD3 R30, P6, PT, R14, R3, RZ ;  /* 0x000000030e1e7210 */ /* 0x002fc80007fde0ff */
[----:B0-----:R-:W-:Y:S01]  /*9d60*/  LEA.HI.X.SX32 R8, R14, R2, 0x1, P6 ;  /* 0x000000020e087211 */ /* 0x001fe200030f0eff */
[----:B------:R-:W-:Y:S04]  /*9d70*/  STL [R1+0xcc], R30 ;  /* 0x0000cc1e01007387 */ /* 0x000fe80000100800 */
[----:B----4-:R0:W-:Y:S01]  /*9d80*/  STL [R1+0x170], R27 ;  /* 0x0001701b01007387 */ /* 0x0101e20000100800 */
        /* <DEDUP_REMOVED lines=9> */
[----:B------:R-:W-:-:S03]  /*9e20*/  SEL R7, R10, R73, !P4 ;  /* 0x000000490a077207 */ /* 0x000fc60006000000 */
[----:B------:R-:W-:Y:S02]  /*9e30*/  STL [R1+0x10c], R27 ;  /* 0x00010c1b01007387 */ /* 0x000fe40000100800 */
[----:B------:R-:W-:Y:S01]  /*9e40*/  IMAD R14, R7, UR14, RZ ;  /* 0x0000000e070e7c24 */ /* 0x000fe2000f8e02ff */
[----:B------:R-:W-:Y:S01]  /*9e50*/  SEL R11, R10, R68, !P4 ;  /* 0x000000440a0b7207 */ /* 0x000fe20006000000 */
[----:B------:R-:W-:Y:S04]  /*9e60*/  STL [R1+0x108], R29 ;  /* 0x0001081d01007387 */ /* 0x000fe80000100800 */
        /* <DEDUP_REMOVED lines=18> */
[----:B------:R-:W-:Y:S02]  /*9f90*/  IMAD R14, R7, UR14, RZ ;  /* 0x0000000e070e7c24 */ /* 0x000fe4000f8e02ff */
[----:B------:R-:W-:Y:S04]  /*9fa0*/  STL [R1+0x194], R25 ;  /* 0x0001941901007387 */ /* 0x000fe80000100800 */
[----:B------:R-:W-:Y:S01]  /*9fb0*/  STL [R1+0x190], R27 ;  /* 0x0001901b01007387 */ /* 0x000fe20000100800 */
[----:B------:R-:W-:Y:S02]  /*9fc0*/  SEL R11, R10, R58, !P4 ;  /* 0x0000003a0a0b7207 */ /* 0x000fe40006000000 */
[----:B------:R-:W-:-:S03]  /*9fd0*/  PRMT R20, RZ, 0x7610, R20 ;  /* 0x00007610ff147816 */ /* 0x000fc60000000014 */
[----:B------:R-:W-:Y:S01]  /*9fe0*/  IMAD R13, R11, UR14, RZ ;  /* 0x0000000e0b0d7c24 */ /* 0x000fe2000f8e02ff */
        /* <DEDUP_REMOVED lines=15> */
[C---:B------:R-:W-:Y:S02]  /*a0e0*/  SEL R7, R10.reuse, R57, !P4 ;  /* 0x000000390a077207 */ /* 0x040fe40006000000 */
[C---:B------:R-:W-:Y:S01]  /*a0f0*/  SEL R11, R10.reuse, R55, !P4 ;  /* 0x000000370a0b7207 */ /* 0x040fe20006000000 */
[----:B------:R-:W-:Y:S02]  /*a100*/  STL [R1+0x214], R21 ;  /* 0x0002141501007387 */ /* 0x000fe40000100800 */
[----:B------:R-:W-:Y:S02]  /*a110*/  IMAD R14, R7, UR14, RZ ;  /* 0x0000000e070e7c24 */ /* 0x000fe4000f8e02ff */
[----:B------:R-:W-:Y:S01]  /*a120*/  STL [R1+0x210], R25 ;  /* 0x0002101901007387 */ /* 0x000fe20000100800 */
[----:B------:R-:W-:Y:S01]  /*a130*/  IMAD R11, R11, UR14, RZ ;  /* 0x0000000e0b0b7c24 */ /* 0x000fe2000f8e02ff */
[----:B------:R-:W-:-:S02]  /*a140*/  SEL R7, R10, R53, !P4 ;  /* 0x000000350a077207 */ /* 0x000fc40006000000 */
[----:B------:R-:W-:-:S03]  /*a150*/  PRMT R18, RZ, 0x7610, R18 ;  /* 0x00007610ff127816 */ /* 0x000fc60000000012 */
[----:B------:R-:W-:Y:S01]  /*a160*/  IMAD R7, R7, UR14, RZ ;  /* 0x0000000e07077c24 */ /* 0x000fe2000f8e02ff */
[----:B------:R-:W-:Y:S02]  /*a170*/  PRMT R86, RZ, 0x7610, R86 ;  /* 0x00007610ff567816 */ /* 0x000fe40000000056 */
[----:B------:R-:W-:Y:S01]  /*a180*/  PRMT R78, RZ, 0x7610, R78 ;  /* 0x00007610ff4e7816 */ /* 0x000fe2000000004e */
[----:B--2---:R1:W-:Y:S02]  /*a190*/  STL [R1+0x130], R20 ;  /* 0x0001301401007387 */ /* 0x0043e40000100800 */
[----:B-1----:R-:W-:-:S04]  /*a1a0*/  IADD3 R20, P6, PT, R14, R3, RZ ;  /* 0x000000030e147210 */ /* 0x002fc80007fde0ff */
[----:B------:R-:W-:Y:S02]  /*a1b0*/  LEA.HI.X.SX32 R14, R14, R2, 0x1, P6 ;  /* 0x000000020e0e7211 */ /* 0x000fe400030f0eff */
[----:B------:R-:W-:Y:S01]  /*a1c0*/  IADD3 R13, P6, PT, R11, R3, RZ ;  /* 0x000000030b0d7210 */ /* 0x000fe20007fde0ff */
[----:B------:R-:W-:Y:S01]  /*a1d0*/  STL [R1+0x254], R20 ;  /* 0x0002541401007387 */ /* 0x000fe20000100800 */
[----:B0-----:R-:W-:-:S03]  /*a1e0*/  @P3 IMAD.MOV.U32 R8, RZ, RZ, R20 ;  /* 0x000000ffff083224 */ /* 0x001fc600078e0014 */
[----:B------:R-:W-:Y:S01]  /*a1f0*/  STL [R1+0x250], R14 ;  /* 0x0002500e01007387 */ /* 0x000fe20000100800 */
[----:B------:R-:W-:-:S03]  /*a200*/  @P3 IMAD.MOV.U32 R9, RZ, RZ, R14 ;  /* 0x000000ffff093224 */ /* 0x000fc600078e000e */
[----:B------:R-:W-:Y:S04]  /*a210*/  STL [R1+0x294], R13 ;  /* 0x0002940d01007387 */ /* 0x000fe80000100800 */
[----:B---3--:R0:W-:Y:S04]  /*a220*/  STL [R1+0x12c], R15 ;  /* 0x00012c0f01007387 */ /* 0x0081e80000100800 */
[----:B------:R1:W2:Y:S01]  /*a230*/  @P3 LDG.E.U8 R18, desc[UR22][R8.64] ;  /* 0x0000001608123981 */ /* 0x0002a2000c1e1100 */
[----:B0-----:R-:W-:Y:S02]  /*a240*/  LEA.HI.X.SX32 R15, R11, R2, 0x1, P6 ;  /* 0x000000020b0f7211 */ /* 0x001fe400030f0eff */
[----:B------:R-:W-:Y:S01]  /*a250*/  IADD3 R11, P6, PT, R7, R3, RZ ;  /* 0x00000003070b7210 */ /* 0x000fe20007fde0ff */
[----:B-1----:R-:W-:-:S02]  /*a260*/  @P3 IMAD.MOV.U32 R8, RZ, RZ, R13 ;  /* 0x000000ffff083224 */ /* 0x002fc400078e000d */
[----:B------:R-:W-:Y:S01]  /*a270*/  @P3 IMAD.MOV.U32 R9, RZ, RZ, R15 ;  /* 0x000000ffff093224 */ /* 0x000fe200078e000f */
[----:B------:R-:W-:-:S04]  /*a280*/  LEA.HI.X.SX32 R7, R7, R2, 0x1, P6 ;  /* 0x0000000207077211 */ /* 0x000fc800030f0eff */
[----:B------:R0:W3:Y:S02]  /*a290*/  @P3 LDG.E.U8 R86, desc[UR22][R8.64] ;  /* 0x0000001608563981 */ /* 0x0000e4000c1e1100 */
[----:B0-----:R-:W-:Y:S02]  /*a2a0*/  @P3 IMAD.MOV.U32 R8, RZ, RZ, R11 ;  /* 0x000000ffff083224 */ /* 0x001fe400078e000b */
[----:B------:R-:W-:-:S05]  /*a2b0*/  @P3 IMAD.MOV.U32 R9, RZ, RZ, R7 ;  /* 0x000000ffff093224 */ /* 0x000fca00078e0007 */
[----:B------:R0:W4:Y:S01]  /*a2c0*/  @P3 LDG.E.U8 R78, desc[UR22][R8.64] ;  /* 0x00000016084e3981 */ /* 0x000122000c1e1100 */
[----:B------:R-:W-:-:S05]  /*a2d0*/  SEL R46, R10, R46, !P4 ;  /* 0x0000002e0a2e7207 */ /* 0x000fca0006000000 */
[----:B------:R-:W-:Y:S01]  /*a2e0*/  IMAD R46, R46, UR14, RZ ;  /* 0x0000000e2e2e7c24 */ /* 0x000fe2000f8e02ff */
[----:B------:R-:W-:-:S04]  /*a2f0*/  SEL R22, R10, R22, !P4 ;  /* 0x000000160a167207 */ /* 0x000fc80006000000 */
[----:B------:R-:W-:-:S04]  /*a300*/  IADD3 R13, P6, PT, R46, R3, RZ ;  /* 0x000000032e0d7210 */ /* 0x000fc80007fde0ff */
[----:B------:R-:W-:Y:S01]  /*a310*/  LEA.HI.X.SX32 R14, R46, R2, 0x1, P6 ;  /* 0x000000022e0e7211 */ /* 0x000fe200030f0eff */
[----:B------:R-:W-:Y:S01]  /*a320*/  IMAD R22, R22, UR14, RZ ;  /* 0x0000000e16167c24 */ /* 0x000fe2000f8e02ff */
[----:B------:R-:W-:Y:S01]  /*a330*/  PRMT R74, RZ, 0x7610, R74 ;  /* 0x00007610ff4a7816 */ /* 0x000fe2000000004a */
[----:B0-----:R-:W-:Y:S02]  /*a340*/  @P3 IMAD.MOV.U32 R8, RZ, RZ, R13 ;  /* 0x000000ffff083224 */ /* 0x001fe400078e000d */
[----:B------:R-:W-:Y:S01]  /*a350*/  @P3 IMAD.MOV.U32 R9, RZ, RZ, R14 ;  /* 0x000000ffff093224 */ /* 0x000fe200078e000e */
[----:B------:R-:W-:Y:S04]  /*a360*/  STL [R1+0x290], R15 ;  /* 0x0002900f01007387 */ /* 0x000fe80000100800 */
[----:B------:R0:W-:Y:S04]  /*a370*/  STL [R1+0x2d4], R11 ;  /* 0x0002d40b01007387 */ /* 0x0001e80000100800 */
[----:B------:R1:W2:Y:S01]  /*a380*/  @P3 LDG.E.U8 R74, desc[UR22][R8.64] ;  /* 0x00000016084a3981 */ /* 0x0002a2000c1e1100 */
[----:B0-----:R-:W-:-:S02]  /*a390*/  IADD3 R11, P6, PT, R22, R3, RZ ;  /* 0x00000003160b7210 */ /* 0x001fc40007fde0ff */
[----:B------:R-:W-:-:S03]  /*a3a0*/  PRMT R73, RZ, 0x7610, R73 ;  /* 0x00007610ff497816 */ /* 0x000fc60000000049 */
[----:B-1----:R-:W-:Y:S01]  /*a3b0*/  @P3 IMAD.MOV.U32 R8, RZ, RZ, R11 ;  /* 0x000000ffff083224 */ /* 0x002fe200078e000b */
[----:B---3--:R-:W-:Y:S04]  /*a3c0*/  STL [R1+0x724], R86 ;  /* 0x0007245601007387 */ /* 0x008fe80000100800 */
[----:B------:R-:W-:Y:S04]  /*a3d0*/  STL [R1+0x2d0], R7 ;  /* 0x0002d00701007387 */ /* 0x000fe80000100800 */
[----:B------:R-:W-:Y:S04]  /*a3e0*/  STL [R1+0x314], R13 ;  /* 0x0003140d01007387 */ /* 0x000fe80000100800 */
[----:B----4-:R-:W-:Y:S04]  /*a3f0*/  STL [R1+0x728], R78 ;  /* 0x0007284e01007387 */ /* 0x010fe80000100800 */
[----:B------:R0:W-:Y:S02]  /*a400*/  STL [R1+0x310], R14 ;  /* 0x0003100e01007387 */ /* 0x0001e40000100800 */
[----:B0-----:R-:W-:-:S05]  /*a410*/  LEA.HI.X.SX32 R14, R22, R2, 0x1, P6 ;  /* 0x00000002160e7211 */ /* 0x001fca00030f0eff */
[----:B------:R-:W-:-:S05]  /*a420*/  @P3 IMAD.MOV.U32 R9, RZ, RZ, R14 ;  /* 0x000000ffff093224 */ /* 0x000fca00078e000e */
[----:B------:R0:W3:Y:S01]  /*a430*/  @P3 LDG.E.U8 R73, desc[UR22][R8.64] ;  /* 0x0000001608493981 */ /* 0x0000e2000c1e1100 */
[C---:B------:R-:W-:Y:S02]  /*a440*/  SEL R17, R10.reuse, R17, !P4 ;  /* 0x000000110a117207 */ /* 0x040fe40006000000 */
[----:B------:R-:W-:-:S03]  /*a450*/  SEL R16, R10, R16, !P4 ;  /* 0x000000100a107207 */ /* 0x000fc60006000000 */
[----:B------:R-:W-:Y:S02]  /*a460*/  IMAD R17, R17, UR14, RZ ;  /* 0x0000000e11117c24 */ /* 0x000fe4000f8e02ff */
[----:B------:R-:W-:-:S03]  /*a470*/  IMAD R16, R16, UR14, RZ ;  /* 0x0000000e10107c24 */ /* 0x000fc6000f8e02ff */
[C---:B------:R-:W-:Y:S01]  /*a480*/  IADD3 R7, P6, PT, R17.reuse, R3, RZ ;  /* 0x0000000311077210 */ /* 0x040fe20007fde0ff */
[----:B--2---:R-:W-:Y:S01]  /*a490*/  STL [R1+0x128], R18 ;  /* 0x0001281201007387 */ /* 0x004fe20000100800 */
[----:B------:R-:W-:Y:S02]  /*a4a0*/  SEL R12, R10, R12, !P4 ;  /* 0x0000000c0a0c7207 */ /* 0x000fe40006000000 */
[----:B------:R-:W-:Y:S01]  /*a4b0*/  LEA.HI.X.SX32 R13, R17, R2, 0x1, P6 ;  /* 0x00000002110d7211 */ /* 0x000fe200030f0eff */
[----:B------:R-:W-:Y:S01]  /*a4c0*/  STL [R1+0x72c], R74 ;  /* 0x00072c4a01007387 */ /* 0x000fe20000100800 */
[----:B------:R-:W-:-:S03]  /*a4d0*/  PRMT R67, RZ, 0x7610, R67 ;  /* 0x00007610ff437816 */ /* 0x000fc60000000043 */
[----:B------:R1:W-:Y:S01]  /*a4e0*/  STL [R1+0x354], R11 ;  /* 0x0003540b01007387 */ /* 0x0003e20000100800 */
[----:B------:R-:W-:Y:S01]  /*a4f0*/  IMAD R12, R12, UR14, RZ ;  /* 0x0000000e0c0c7c24 */ /* 0x000fe2000f8e02ff */
[----:B------:R-:W-:Y:S01]  /*a500*/  SEL R19, R10, R19, !P4 ;  /* 0x000000130a137207 */ /* 0x000fe20006000000 */
[----:B0-----:R-:W-:Y:S01]  /*a510*/  @P3 IMAD.MOV.U32 R8, RZ, RZ, R7 ;  /* 0x000000ffff083224 */ /* 0x001fe200078e0007 */
[----:B------:R-:W-:Y:S01]  /*a520*/  STL [R1+0x350], R14 ;  /* 0x0003500e01007387 */ /* 0x000fe20000100800 */
[----:B------:R-:W-:Y:S01]  /*a530*/  @P3 IMAD.MOV.U32 R9, RZ, RZ, R13 ;  /* 0x000000ffff093224 */ /* 0x000fe200078e000d */
[C---:B-1----:R-:W-:Y:S02]  /*a540*/  IADD3 R11, P6, PT, R16.reuse, R3, RZ ;  /* 0x00000003100b7210 */ /* 0x042fe40007fde0ff */
[----:B------:R-:W-:Y:S02]  /*a550*/  STL [R1+0x474], R7 ;  /* 0x0004740701007387 */ /* 0x000fe40000100800 */
[----:B------:R-:W-:-:S02]  /*a560*/  LEA.HI.X.SX32 R15, R16, R2, 0x1, P6 ;  /* 0x00000002100f7211 */ /* 0x000fc400030f0eff */
[----:B------:R0:W-:Y:S01]  /*a570*/  STL [R1+0x390], R13 ;  /* 0x0003900d01007387 */ /* 0x0001e20000100800 */
[----:B------:R-:W-:Y:S01]  /*a580*/  IMAD R19, R19, UR14, RZ ;  /* 0x0000000e13137c24 */ /* 0x000fe2000f8e02ff */
[----:B------:R-:W-:Y:S02]  /*a590*/  PRMT R65, RZ, 0x7610, R65 ;  /* 0x00007610ff417816 */ /* 0x000fe40000000041 */
[----:B------:R1:W2:Y:S01]  /*a5a0*/  @P3 LDG.E.U8 R67, desc[UR22][R8.64] ;  /* 0x0000001608433981 */ /* 0x0002a2000c1e1100 */
[----:B0-----:R-:W-:Y:S01]  /*a5b0*/  IADD3 R13, P6, PT, R12, R3, RZ ;  /* 0x000000030c0d7210 */ /* 0x001fe20007fde0ff */
[----:B------:R-:W-:Y:S02]  /*a5c0*/  VIADD R7, R0, 0x5c ;  /* 0x0000005c00077836 */ /* 0x000fe40000000000 */
[----:B-1----:R-:W-:Y:S02]  /*a5d0*/  @P3 IMAD.MOV.U32 R8, RZ, RZ, R11 ;  /* 0x000000ffff083224 */ /* 0x002fe400078e000b */
[----:B------:R-:W-:Y:S01]  /*a5e0*/  @P3 IMAD.MOV.U32 R9, RZ, RZ, R15 ;  /* 0x000000ffff093224 */ /* 0x000fe200078e000f */
[----:B------:R-:W-:-:S02]  /*a5f0*/  LEA.HI.X.SX32 R14, R12, R2, 0x1, P6 ;  /* 0x000000020c0e7211 */ /* 0x000fc400030f0eff */
[----:B------:R-:W-:Y:S02]  /*a600*/  IADD3 R12, P6, PT, R19, R3, RZ ;  /* 0x00000003130c7210 */ /* 0x000fe40007fde0ff */
[----:B------:R0:W4:Y:S01]  /*a610*/  @P3 LDG.E.U8 R65, desc[UR22][R8.64] ;  /* 0x0000001608413981 */ /* 0x000122000c1e1100 */
[----:B------:R-:W-:Y:S01]  /*a620*/  PRMT R64, RZ, 0x7610, R64 ;  /* 0x00007610ff407816 */ /* 0x000fe20000000040 */
[----:B------:R-:W-:Y:S02]  /*a630*/  IMAD.MOV.U32 R38, RZ, RZ, R23 ;  /* 0x000000ffff267224 */ /* 0x000fe400078e0017 */
[----:B0-----:R-:W-:Y:S02]  /*a640*/  @P3 IMAD.MOV.U32 R8, RZ, RZ, R13 ;  /* 0x000000ffff083224 */ /* 0x001fe400078e000d */
[----:B------:R-:W-:Y:S02]  /*a650*/  @P3 IMAD.MOV.U32 R9, RZ, RZ, R14 ;  /* 0x000000ffff093224 */ /* 0x000fe400078e000e */
[----:B------:R-:W-:-:S03]  /*a660*/  @!P0 IMAD.MOV R38, RZ, RZ, -R38 ;  /* 0x000000ffff268224 */ /* 0x000fc600078e0a26 */
[----:B------:R0:W2:Y:S01]  /*a670*/  @P3 LDG.E.U8 R64, desc[UR22][R8.64] ;  /* 0x0000001608403981 */ /* 0x0000a2000c1e1100 */
[----:B------:R-:W-:Y:S02]  /*a680*/  ISETP.GT.U32.AND P0, PT, R4, R6, PT ;  /* 0x000000060400720c */ /* 0x000fe40003f04070 */
[----:B------:R-:W-:-:S11]  /*a690*/  PRMT R59, RZ, 0x7610, R59 ;  /* 0x00007610ff3b7816 */ /* 0x000fd6000000003b */
[----:B------:R-:W-:-:S05]  /*a6a0*/  @!P0 IMAD.IADD R6, R6, 0x1, -R4 ;  /* 0x0000000106068824 */ /* 0x000fca00078e0a04 */
[----:B------:R-:W-:-:S13]  /*a6b0*/  ISETP.GT.U32.AND P0, PT, R4, R6, PT ;  /* 0x000000060400720c */ /* 0x000fda0003f04070 */
[----:B------:R-:W-:-:S04]  /*a6c0*/  @!P0 IMAD.IADD R6, R6, 0x1, -R4 ;  /* 0x0000000106068824 */ /* 0x000fc800078e0a04 */
[----:B------:R-:W-:-:S04]  /*a6d0*/  IMAD.MOV.U32 R35, RZ, RZ, R6 ;  /* 0x000000ffff237224 */ /* 0x000fc800078e0006 */
[----:B------:R-:W-:Y:S01]  /*a6e0*/  @!P1 IMAD.MOV R35, RZ, RZ, -R35 ;  /* 0x000000ffff239224 */ /* 0x000fe200078e0a23 */
[----:B---3--:R-:W-:Y:S04]  /*a6f0*/  STL [R1+0x730], R73 ;  /* 0x0007304901007387 */ /* 0x008fe80000100800 */
[----:B------:R1:W-:Y:S04]  /*a700*/  STL [R1+0x48c], R11 ;  /* 0x00048c0b01007387 */ /* 0x0003e80000100800 */
[----:B------:R-:W-:Y:S04]  /*a710*/  STL [R1+0x488], R15 ;  /* 0x0004880f01007387 */ /* 0x000fe80000100800 */
[----:B------:R3:W-:Y:S01]  /*a720*/  STL [R1+0x49c], R13 ;  /* 0x00049c0d01007387 */ /* 0x0007e20000100800 */
[----:B-1----:R-:W-:-:S02]  /*a730*/  IABS R11, R7 ;  /* 0x00000007000b7213 */ /* 0x002fc40000000000 */
[----:B---3--:R-:W-:Y:S02]  /*a740*/  LEA.HI.X.SX32 R13, R19, R2, 0x1, P6 ;  /* 0x00000002130d7211 */ /* 0x008fe400030f0eff */
[----:B------:R-:W-:Y:S01]  /*a750*/  ISETP.GT.U32.AND P6, PT, R4, R24, PT ;  /* 0x000000180400720c */ /* 0x000fe20003fc4070 */
[----:B0-----:R-:W-:Y:S01]  /*a760*/  IMAD.MOV.U32 R9, RZ, RZ, R11 ;  /* 0x000000ffff097224 */ /* 0x001fe200078e000b */
[----:B------:R-:W-:Y:S03]  /*a770*/  STL [R1+0x498], R14 ;  /* 0x0004980e01007387 */ /* 0x000fe60000100800 */
[----:B------:R-:W-:Y:S01]  /*a780*/  IMAD.HI.U32 R11, R5, R9, RZ ;  /* 0x00000009050b7227 */ /* 0x000fe200078e00ff */
[----:B------:R0:W-:Y:S03]  /*a790*/  STL [R1+0x4ac], R12 ;  /* 0x0004ac0c01007387 */ /* 0x0001e60000100800 */
[----:B------:R-:W-:Y:S01]  /*a7a0*/  IMAD.MOV R11, RZ, RZ, -R11 ;  /* 0x000000ffff0b7224 */ /* 0x000fe200078e0a0b */
[----:B------:R0:W3:Y:S03]  /*a7b0*/  @P3 LDG.E.U8 R59, desc[UR22][R12.64] ;  /* 0x000000160c3b3981 */ /* 0x0000e6000c1e1100 */
[----:B------:R-:W-:Y:S01]  /*a7c0*/  @!P6 IMAD.IADD R24, R24, 0x1, -R4 ;  /* 0x000000011818e824 */ /* 0x000fe200078e0a04 */
[----:B------:R-:W-:Y:S01]  /*a7d0*/  ISETP.GE.AND P6, PT, R7, RZ, PT ;  /* 0x000000ff0700720c */ /* 0x000fe20003fc6270 */
[----:B------:R-:W-:-:S02]  /*a7e0*/  IMAD R7, R4, R11, R9 ;  /* 0x0000000b04077224 */ /* 0x000fc400078e0209 */
[----:B------:R-:W-:Y:S02]  /*a7f0*/  IMAD.MOV.U32 R37, RZ, RZ, R24 ;  /* 0x000000ffff257224 */ /* 0x000fe400078e0018 */
[----:B0-----:R-:W-:Y:S02]  /*a800*/  VIADD R12, R0, 0x5d ;  /* 0x0000005d000c7836 */ /* 0x001fe40000000000 */
[----:B------:R-:W-:Y:S01]  /*a810*/  @!P5 IMAD.MOV R37, RZ, RZ, -R37 ;  /* 0x000000ffff25d224 */ /* 0x000fe200078e0a25 */
[----:B------:R-:W-:Y:S02]  /*a820*/  ISETP.GT.U32.AND P5, PT, R4, R7, PT ;  /* 0x000000070400720c */ /* 0x000fe40003fa4070 */
[----:B------:R-:W-:-:S05]  /*a830*/  IABS R8, R12 ;  /* 0x0000000c00087213 */ /* 0x000fca0000000000 */
[----:B------:R-:W-:-:S04]  /*a840*/  IMAD.HI.U32 R9, R5, R8, RZ ;  /* 0x0000000805097227 */ /* 0x000fc800078e00ff */
[----:B------:R-:W-:Y:S02]  /*a850*/  IMAD.MOV R9, RZ, RZ, -R9 ;  /* 0x000000ffff097224 */ /* 0x000fe400078e0a09 */
[----:B------:R-:W-:Y:S02]  /*a860*/  VIADD R11, R0, 0x5e ;  /* 0x0000005e000b7836 */ /* 0x000fe40000000000 */
[C---:B------:R-:W-:Y:S02]  /*a870*/  IMAD R8, R4.reuse, R9, R8 ;  /* 0x0000000904087224 */ /* 0x040fe400078e0208 */
[----:B------:R-:W-:Y:S01]  /*a880*/  @!P5 IMAD.IADD R7, R7, 0x1, -R4 ;  /* 0x000000010707d824 */ /* 0x000fe200078e0a04 */
[----:B------:R-:W-:Y:S01]  /*a890*/  IABS R9, R11 ;  /* 0x0000000b00097213 */ /* 0x000fe20000000000 */
[----:B------:R0:W-:Y:S01]  /*a8a0*/  STL [R1+0x4a8], R13 ;  /* 0x0004a80d01007387 */ /* 0x0001e20000100800 */
[C---:B------:R-:W-:Y:S02]  /*a8b0*/  ISETP.GT.U32.AND P0, PT, R4.reuse, R8, PT ;  /* 0x000000080400720c */ /* 0x040fe40003f04070 */
[----:B------:R-:W-:Y:S01]  /*a8c0*/  ISETP.GT.U32.AND P5, PT, R4, R7, PT ;  /* 0x000000070400720c */ /* 0x000fe20003fa4070 */
[----:B0-----:R-:W-:-:S04]  /*a8d0*/  IMAD.HI.U32 R13, R5, R9, RZ ;  /* 0x00000009050d7227 */ /* 0x001fc800078e00ff */
[----:B------:R-:W-:-:S04]  /*a8e0*/  IMAD.MOV R6, RZ, RZ, -R13 ;  /* 0x000000ffff067224 */ /* 0x000fc800078e0a0d */
[----:B------:R-:W-:Y:S02]  /*a8f0*/  IMAD R6, R4, R6, R9 ;  /* 0x0000000604067224 */ /* 0x000fe400078e0209 */
[--C-:B------:R-:W-:Y:S02]  /*a900*/  @!P0 IMAD.IADD R8, R8, 0x1, -R4.reuse ;  /* 0x0000000108088824 */ /* 0x100fe400078e0a04 */
[----:B------:R-:W-:Y:S01]  /*a910*/  @!P5 IMAD.IADD R7, R7, 0x1, -R4 ;  /* 0x000000010707d824 */ /* 0x000fe200078e0a04 */
[----:B------:R-:W-:Y:S01]  /*a920*/  ISETP.GT.U32.AND P5, PT, R4, R6, PT ;  /* 0x000000060400720c */ /* 0x000fe20003fa4070 */
[----:B------:R-:W-:Y:S01]  /*a930*/  VIADD R9, R0, 0x5f ;  /* 0x0000005f00097836 */ /* 0x000fe20000000000 */
[----:B------:R-:W-:Y:S02]  /*a940*/  ISETP.GT.U32.AND P0, PT, R4, R8, PT ;  /* 0x000000080400720c */ /* 0x000fe40003f04070 */
[----:B------:R-:W-:Y:S02]  /*a950*/  ISETP.GE.AND P1, PT, R12, RZ, PT ;  /* 0x000000ff0c00720c */ /* 0x000fe40003f26270 */
[----:B------:R-:W-:Y:S01]  /*a960*/  IABS R12, R9 ;  /* 0x00000009000c7213 */ /* 0x000fe20000000000 */
[----:B------:R-:W-:-:S04]  /*a970*/  IMAD.MOV.U32 R34, RZ, RZ, R7 ;  /* 0x000000ffff227224 */ /* 0x000fc800078e0007 */
[----:B------:R-:W-:Y:S02]  /*a980*/  IMAD.MOV.U32 R7, RZ, RZ, R12 ;  /* 0x000000ffff077224 */ /* 0x000fe400078e000c */
[----:B------:R-:W-:Y:S01]  /*a990*/  @!P6 IMAD.MOV R34, RZ, RZ, -R34 ;  /* 0x000000ffff22e224 */ /* 0x000fe200078e0a22 */
[----:B------:R-:W-:Y:S01]  /*a9a0*/  ISETP.GE.AND P6, PT, R11, RZ, PT ;  /* 0x000000ff0b00720c */ /* 0x000fe20003fc6270 */
[----:B------:R-:W-:Y:S02]  /*a9b0*/  @!P5 IMAD.IADD R6, R6, 0x1, -R4 ;  /* 0x000000010606d824 */ /* 0x000fe400078e0a04 */
[----:B------:R-:W-:-:S04]  /*a9c0*/  IMAD.HI.U32 R11, R5, R7, RZ ;  /* 0x00000007050b7227 */ /* 0x000fc800078e00ff */
[----:B------:R-:W-:Y:S01]  /*a9d0*/  @!P0 IMAD.IADD R8, R8, 0x1, -R4 ;  /* 0x0000000108088824 */ /* 0x000fe200078e0a04 */
[----:B------:R-:W-:Y:S01]  /*a9e0*/  ISETP.GE.AND P0, PT, R9, RZ, PT ;  /* 0x000000ff0900720c */ /* 0x000fe20003f06270 */
[----:B------:R-:W-:Y:S01]  /*a9f0*/  IMAD.MOV R9, RZ, RZ, -R11 ;  /* 0x000000ffff097224 */ /* 0x000fe200078e0a0b */
[C---:B------:R-:W-:Y:S01]  /*aa00*/  ISETP.GT.U32.AND P5, PT, R4.reuse, R6, PT ;  /* 0x000000060400720c */ /* 0x040fe20003fa4070 */
[----:B------:R-:W-:Y:S02]  /*aa10*/  IMAD.MOV.U32 R31, RZ, RZ, R8 ;  /* 0x000000ffff1f7224 */ /* 0x000fe400078e0008 */
[----:B------:R-:W-:Y:S02]  /*aa20*/  IMAD R7, R4, R9, R7 ;  /* 0x0000000904077224 */ /* 0x000fe400078e0207 */
[----:B------:R-:W-:Y:S02]  /*aa30*/  VIADD R9, R0, 0x62 ;  /* 0x0000006200097836 */ /* 0x000fe40000000000 */
[----:B------:R-:W-:Y:S01]  /*aa40*/  @!P1 IMAD.MOV R31, RZ, RZ, -R31 ;  /* 0x000000ffff1f9224 */ /* 0x000fe200078e0a1f */
[----:B------:R-:W-:-:S02]  /*aa50*/  ISETP.GT.U32.AND P1, PT, R4, R7, PT ;  /* 0x000000070400720c */ /* 0x000fc40003f24070 */
[----:B------:R-:W-:-:S03]  /*aa60*/  IABS R8, R9 ;  /* 0x0000000900087213 */ /* 0x000fc60000000000 */
[----:B------:R-:W-:Y:S01]  /*aa70*/  @!P5 IMAD.IADD R6, R6, 0x1, -R4 ;  /* 0x000000010606d824 */ /* 0x000fe200078e0a04 */
[----:B------:R-:W-:Y:S01]  /*aa80*/  ISETP.GE.AND P5, PT, R9, RZ, PT ;  /* 0x000000ff0900720c */ /* 0x000fe20003fa6270 */
[----:B------:R-:W-:-:S04]  /*aa90*/  IMAD.HI.U32 R9, R5, R8, RZ ;  /* 0x0000000805097227 */ /* 0x000fc800078e00ff */
[----:B------:R-:W-:Y:S02]  /*aaa0*/  IMAD.MOV R9, RZ, RZ, -R9 ;  /* 0x000000ffff097224 */ /* 0x000fe400078e0a09 */
[----:B------:R-:W-:Y:S02]  /*aab0*/  @!P1 IMAD.IADD R7, R7, 0x1, -R4 ;  /* 0x0000000107079824 */ /* 0x000fe400078e0a04 */
[C---:B------:R-:W-:Y:S02]  /*aac0*/  IMAD R8, R4.reuse, R9, R8 ;  /* 0x0000000904087224 */ /* 0x040fe400078e0208 */
[----:B------:R-:W-:Y:S01]  /*aad0*/  IMAD.MOV.U32 R30, RZ, RZ, R6 ;  /* 0x000000ffff1e7224 */ /* 0x000fe200078e0006 */
[----:B------:R-:W-:-:S03]  /*aae0*/  ISETP.GT.U32.AND P1, PT, R4, R7, PT ;  /* 0x000000070400720c */ /* 0x000fc60003f24070 */
[----:B------:R-:W-:Y:S01]  /*aaf0*/  @!P6 IMAD.MOV R30, RZ, RZ, -R30 ;  /* 0x000000ffff1ee224 */ /* 0x000fe200078e0a1e */
[----:B------:R-:W-:Y:S01]  /*ab00*/  ISETP.GT.U32.AND P6, PT, R4, R8, PT ;  /* 0x000000080400720c */ /* 0x000fe20003fc4070 */
[----:B------:R-:W-:-:S05]  /*ab10*/  VIADD R9, R0, 0x63 ;  /* 0x0000006300097836 */ /* 0x000fca0000000000 */
[----:B------:R-:W-:-:S03]  /*ab20*/  IABS R6, R9 ;  /* 0x0000000900067213 */ /* 0x000fc60000000000 */
[----:B------:R-:W-:Y:S01]  /*ab30*/  @!P1 IMAD.IADD R7, R7, 0x1, -R4 ;  /* 0x0000000107079824 */ /* 0x000fe200078e0a04 */
[----:B------:R-:W-:Y:S01]  /*ab40*/  ISETP.GE.AND P1, PT, R9, RZ, PT ;  /* 0x000000ff0900720c */ /* 0x000fe20003f26270 */
[----:B------:R-:W-:-:S04]  /*ab50*/  IMAD.HI.U32 R9, R5, R6, RZ ;  /* 0x0000000605097227 */ /* 0x000fc800078e00ff */
[----:B------:R-:W-:Y:S02]  /*ab60*/  @!P6 IMAD.IADD R8, R8, 0x1, -R4 ;  /* 0x000000010808e824 */ /* 0x000fe400078e0a04 */
[----:B------:R-:W-:-:S03]  /*ab70*/  IMAD.MOV R9, RZ, RZ, -R9 ;  /* 0x000000ffff097224 */ /* 0x000fc600078e0a09 */
[C---:B------:R-:W-:Y:S01]  /*ab80*/  ISETP.GT.U32.AND P6, PT, R4.reuse, R8, PT ;  /* 0x000000080400720c */ /* 0x040fe20003fc4070 */
[----:B------:R-:W-:Y:S02]  /*ab90*/  IMAD R6, R4, R9, R6 ;  /* 0x0000000904067224 */ /* 0x000fe400078e0206 */
[----:B------:R-:W-:Y:S02]  /*aba0*/  VIADD R9, R0, 0x64 ;  /* 0x0000006400097836 */ /* 0x000fe40000000000 */
[----:B------:R-:W-:-:S03]  /*abb0*/  IMAD.MOV.U32 R29, RZ, RZ, R7 ;  /* 0x000000ffff1d7224 */ /* 0x000fc600078e0007 */
[----:B------:R-:W-:Y:S01]  /*abc0*/  IABS R7, R9 ;  /* 0x0000000900077213 */ /* 0x000fe20000000000 */
[----:B------:R-:W-:Y:S01]  /*abd0*/  @!P0 IMAD.MOV R29, RZ, RZ, -R29 ;  /* 0x000000ffff1d8224 */ /* 0x000fe200078e0a1d */
[----:B------:R-:W-:-:S03]  /*abe0*/  ISETP.GT.U32.AND P0, PT, R4, R6, PT ;  /* 0x000000060400720c */ /* 0x000fc60003f04070 */
[----:B------:R-:W-:Y:S01]  /*abf0*/  @!P6 IMAD.IADD R8, R8, 0x1, -R4 ;  /* 0x000000010808e824 */ /* 0x000fe200078e0a04 */
[----:B------:R-:W-:Y:S01]  /*ac00*/  ISETP.GE.AND P6, PT, R9, RZ, PT ;  /* 0x000000ff0900720c */ /* 0x000fe20003fc6270 */
[----:B------:R-:W-:-:S04]  /*ac10*/  IMAD.HI.U32 R9, R5, R7, RZ ;  /* 0x0000000705097227 */ /* 0x000fc800078e00ff */
[----:B------:R-:W-:Y:S02]  /*ac20*/  IMAD.MOV R9, RZ, RZ, -R9 ;  /* 0x000000ffff097224 */ /* 0x000fe400078e0a09 */
[----:B------:R-:W-:Y:S02]  /*ac30*/  IMAD.MOV.U32 R28, RZ, RZ, R8 ;  /* 0x000000ffff1c7224 */ /* 0x000fe400078e0008 */
[----:B------:R-:W-:Y:S02]  /*ac40*/  IMAD R7, R4, R9, R7 ;  /* 0x0000000904077224 */ /* 0x000fe400078e0207 */
[----:B------:R-:W-:Y:S02]  /*ac50*/  @!P0 IMAD.IADD R6, R6, 0x1, -R4 ;  /* 0x0000000106068824 */ /* 0x000fe400078e0a04 */
[----:B------:R-:W-:Y:S01]  /*ac60*/  @!P5 IMAD.MOV R28, RZ, RZ, -R28 ;  /* 0x000000ffff1cd224 */ /* 0x000fe200078e0a1c */
[----:B------:R-:W-:Y:S01]  /*ac70*/  ISETP.GT.U32.AND P5, PT, R4, R7, PT ;  /* 0x000000070400720c */ /* 0x000fe20003fa4070 */
[----:B------:R-:W-:Y:S01]  /*ac80*/  VIADD R11, R0, 0x65 ;  /* 0x00000065000b7836 */ /* 0x000fe20000000000 */
[----:B------:R-:W-:-:S04]  /*ac90*/  ISETP.GT.U32.AND P0, PT, R4, R6, PT ;  /* 0x000000060400720c */ /* 0x000fc80003f04070 */
[----:B------:R-:W-:-:S05]  /*aca0*/  IABS R9, R11 ;  /* 0x0000000b00097213 */ /* 0x000fca0000000000 */
[----:B------:R-:W-:-:S04]  /*acb0*/  IMAD.HI.U32 R8, R5, R9, RZ ;  /* 0x0000000905087227 */ /* 0x000fc800078e00ff */
[--C-:B------:R-:W-:Y:S02]  /*acc0*/  @!P5 IMAD.IADD R7, R7, 0x1, -R4.reuse ;  /* 0x000000010707d824 */ /* 0x100fe400078e0a04 */
[----:B------:R-:W-:Y:S02]  /*acd0*/  @!P0 IMAD.IADD R6, R6, 0x1, -R4 ;  /* 0x0000000106068824 */ /* 0x000fe400078e0a04 */
[----:B------:R-:W-:Y:S01]  /*ace0*/  IMAD.MOV R8, RZ, RZ, -R8 ;  /* 0x000000ffff087224 */ /* 0x000fe200078e0a08 */
[C---:B------:R-:W-:Y:S01]  /*acf0*/  ISETP.GT.U32.AND P5, PT, R4.reuse, R7, PT ;  /* 0x000000070400720c */ /* 0x040fe20003fa4070 */
[----:B------:R-:W-:Y:S02]  /*ad00*/  IMAD.MOV.U32 R27, RZ, RZ, R6 ;  /* 0x000000ffff1b7224 */ /* 0x000fe400078e0006 */
[----:B------:R-:W-:Y:S02]  /*ad10*/  IMAD R9, R4, R8, R9 ;  /* 0x0000000804097224 */ /* 0x000fe400078e0209 */
[----:B------:R-:W-:-:S02]  /*ad20*/  VIADD R8, R0, 0x66 ;  /* 0x0000006600087836 */ /* 0x000fc40000000000 */
[----:B------:R-:W-:Y:S01]  /*ad30*/  @!P1 IMAD.MOV R27, RZ, RZ, -R27 ;  /* 0x000000ffff1b9224 */ /* 0x000fe200078e0a1b */
[----:B------:R-:W-:Y:S02]  /*ad40*/  ISETP.GT.U32.AND P1, PT, R4, R9, PT ;  /* 0x000000090400720c */ /* 0x000fe40003f24070 */
[----:B------:R-:W-:-:S03]  /*ad50*/  IABS R6, R8 ;  /* 0x0000000800067213 */ /* 0x000fc60000000000 */
[----:B------:R-:W-:Y:S01]  /*ad60*/  @!P5 IMAD.IADD R7, R7, 0x1, -R4 ;  /* 0x000000010707d824 */ /* 0x000fe200078e0a04 */
[----:B------:R-:W-:Y:S01]  /*ad70*/  ISETP.GE.AND P5, PT, R8, RZ, PT ;  /* 0x000000ff0800720c */ /* 0x000fe20003fa6270 */
[----:B------:R-:W-:-:S04]  /*ad80*/  IMAD.HI.U32 R8, R5, R6, RZ ;  /* 0x0000000605087227 */ /* 0x000fc800078e00ff */
[----:B------:R-:W-:Y:S02]  /*ad90*/  IMAD.MOV R8, RZ, RZ, -R8 ;  /* 0x000000ffff087224 */ /* 0x000fe400078e0a08 */
[----:B------:R-:W-:Y:S01]  /*ada0*/  @!P1 IMAD.IADD R9, R9, 0x1, -R4 ;  /* 0x0000000109099824 */ /* 0x000fe200078e0a04 */
[----:B------:R-:W-:Y:S01]  /*adb0*/  ISETP.GE.AND P0, PT, R11, RZ, PT ;  /* 0x000000ff0b00720c */ /* 0x000fe20003f06270 */
[C---:B------:R-:W-:Y:S02]  /*adc0*/  IMAD R6, R4.reuse, R8, R6 ;  /* 0x0000000804067224 */ /* 0x040fe400078e0206 */
[----:B------:R-:W-:Y:S01]  /*add0*/  IMAD.MOV.U32 R26, RZ, RZ, R7 ;  /* 0x000000ffff1a7224 */ /* 0x000fe200078e0007 */
[----:B------:R-:W-:Y:S01]  /*ade0*/  ISETP.GT.U32.AND P1, PT, R4, R9, PT ;  /* 0x000000090400720c */ /* 0x000fe20003f24070 */
[----:B------:R-:W-:Y:S02]  /*adf0*/  VIADD R11, R0, 0x67 ;  /* 0x00000067000b7836 */ /* 0x000fe40000000000 */
[----:B------:R-:W-:Y:S01]  /*ae00*/  @!P6 IMAD.MOV R26, RZ, RZ, -R26 ;  /* 0x000000ffff1ae224 */ /* 0x000fe200078e0a1a */
[----:B------:R-:W-:-:S02]  /*ae10*/  ISETP.GT.U32.AND P6, PT, R4, R6, PT ;  /* 0x000000060400720c */ /* 0x000fc40003fc4070 */
[----:B------:R-:W-:-:S05]  /*ae20*/  IABS R8, R11 ;  /* 0x0000000b00087213 */ /* 0x000fca0000000000 */
[----:B------:R-:W-:-:S04]  /*ae30*/  IMAD.HI.U32 R7, R5, R8, RZ ;  /* 0x0000000805077227 */ /* 0x000fc800078e00ff */
[--C-:B------:R-:W-:Y:S02]  /*ae40*/  @!P1 IMAD.IADD R9, R9, 0x1, -R4.reuse ;  /* 0x0000000109099824 */ /* 0x100fe400078e0a04 */
        /* <DEDUP_REMOVED lines=11> */
[----:B------:R-:W-:Y:S01]  /*af00*/  IMAD.HI.U32 R7, R5, R9, RZ ;  /* 0x0000000905077227 */ /* 0x000fe200078e00ff */
[----:B------:R-:W-:-:S03]  /*af10*/  ISETP.GE.AND P1, PT, R11, RZ, PT ;  /* 0x000000ff0b00720c */ /* 0x000fc60003f26270 */
[----:B------:R-:W-:Y:S02]  /*af20*/  @!P0 IMAD.IADD R8, R8, 0x1, -R4 ;  /* 0x0000000108088824 */ /* 0x000fe400078e0a04 */
[----:B------:R-:W-:Y:S02]  /*af30*/  IMAD.MOV R7, RZ, RZ, -R7 ;  /* 0x000000ffff077224 */ /* 0x000fe400078e0a07 */
[----:B------:R-:W-:Y:S01]  /*af40*/  VIADD R11, R0, 0x6b ;  /* 0x0000006b000b7836 */ /* 0x000fe20000000000 */
[C---:B------:R-:W-:Y:S01]  /*af50*/  ISETP.GT.U32.AND P0, PT, R4.reuse, R8, PT ;  /* 0x000000080400720c */ /* 0x040fe20003f04070 */
[----:B------:R-:W-:-:S03]  /*af60*/  IMAD R9, R4, R7, R9 ;  /* 0x0000000704097224 */ /* 0x000fc600078e0209 */
[----:B------:R-:W-:Y:S01]  /*af70*/  IABS R7, R11 ;  /* 0x0000000b00077213 */ /* 0x000fe20000000000 */
[----:B------:R-:W-:-:S04]  /*af80*/  IMAD.MOV.U32 R24, RZ, RZ, R6 ;  /* 0x000000ffff187224 */ /* 0x000fc800078e0006 */
[----:B------:R-:W-:-:S04]  /*af90*/  IMAD.HI.U32 R6, R5, R7, RZ ;  /* 0x0000000705067227 */ /* 0x000fc800078e00ff */
[----:B------:R-:W-:Y:S01]  /*afa0*/  @!P5 IMAD.MOV R24, RZ, RZ, -R24 ;  /* 0x000000ffff18d224 */ /* 0x000fe200078e0a18 */
[----:B------:R-:W-:Y:S01]  /*afb0*/  ISETP.GT.U32.AND P5, PT, R4, R9, PT ;  /* 0x000000090400720c */ /* 0x000fe20003fa4070 */
[----:B------:R-:W-:Y:S02]  /*afc0*/  @!P0 IMAD.IADD R8, R8, 0x1, -R4 ;  /* 0x0000000108088824 */ /* 0x000fe400078e0a04 */
[----:B------:R-:W-:Y:S02]  /*afd0*/  IMAD.MOV R6, RZ, RZ, -R6 ;  /* 0x000000ffff067224 */ /* 0x000fe400078e0a06 */
[----:B------:R-:W-:Y:S02]  /*afe0*/  IMAD.MOV.U32 R23, RZ, RZ, R8 ;  /* 0x000000ffff177224 */ /* 0x000fe400078e0008 */
[----:B------:R-:W-:Y:S02]  /*aff0*/  IMAD R7, R4, R6, R7 ;  /* 0x0000000604077224 */ /* 0x000fe400078e0207 */
[----:B------:R-:W-:-:S03]  /*b000*/  @!P1 IMAD.MOV R23, RZ, RZ, -R23 ;  /* 0x000000ffff179224 */ /* 0x000fc600078e0a17 */
[----:B------:R-:W-:Y:S01]  /*b010*/  ISETP.GT.U32.AND P1, PT, R4, R7, PT ;  /* 0x000000070400720c */ /* 0x000fe20003f24070 */
[----:B------:R-:W-:Y:S01]  /*b020*/  @!P5 IMAD.IADD R9, R9, 0x1, -R4 ;  /* 0x000000010909d824 */ /* 0x000fe200078e0a04 */
[----:B------:R-:W-:Y:S01]  /*b030*/  ISETP.GE.AND P0, PT, R11, RZ, PT ;  /* 0x000000ff0b00720c */ /* 0x000fe20003f06270 */
[----:B------:R-:W-:-:S03]  /*b040*/  VIADD R11, R0, 0x6c ;  /* 0x0000006c000b7836 */ /* 0x000fc60000000000 */
[----:B------:R-:W-:Y:S02]  /*b050*/  ISETP.GT.U32.AND P5, PT, R4, R9, PT ;  /* 0x000000090400720c */ /* 0x000fe40003fa4070 */
[----:B------:R-:W-:-:S05]  /*b060*/  IABS R6, R11 ;  /* 0x0000000b00067213 */ /* 0x000fca0000000000 */
[----:B------:R-:W-:Y:S02]  /*b070*/  @!P1 IMAD.IADD R7, R7, 0x1, -R4 ;  /* 0x0000000107079824 */ /* 0x000fe400078e0a04 */
[----:B------:R-:W-:-:S03]  /*b080*/  IMAD.HI.U32 R8, R5, R6, RZ ;  /* 0x0000000605087227 */ /* 0x000fc600078e00ff */
[C---:B------:R-:W-:Y:S01]  /*b090*/  ISETP.GT.U32.AND P1, PT, R4.reuse, R7, PT ;  /* 0x000000070400720c */ /* 0x040fe20003f24070 */
[----:B------:R-:W-:Y:S02]  /*b0a0*/  IMAD.MOV R8, RZ, RZ, -R8 ;  /* 0x000000ffff087224 */ /* 0x000fe400078e0a08 */
[----:B------:R-:W-:Y:S02]  /*b0b0*/  @!P5 IMAD.IADD R9, R9, 0x1, -R4 ;  /* 0x000000010909d824 */ /* 0x000fe400078e0a04 */
[----:B------:R-:W-:Y:S02]  /*b0c0*/  IMAD R6, R4, R8, R6 ;  /* 0x0000000804067224 */ /* 0x000fe400078e0206 */
[----:B------:R-:W-:Y:S02]  /*b0d0*/  VIADD R8, R0, 0x6d ;  /* 0x0000006d00087836 */ /* 0x000fe40000000000 */
[----:B------:R-:W-:-:S03]  /*b0e0*/  IMAD.MOV.U32 R22, RZ, RZ, R9 ;  /* 0x000000ffff167224 */ /* 0x000fc600078e0009 */
[----:B------:R-:W-:Y:S01]  /*b0f0*/  IABS R9, R8 ;  /* 0x0000000800097213 */ /* 0x000fe20000000000 */
[----:B------:R-:W-:Y:S01]  /*b100*/  @!P6 IMAD.MOV R22, RZ, RZ, -R22 ;  /* 0x000000ffff16e224 */ /* 0x000fe200078e0a16 */
[----:B------:R-:W-:Y:S01]  /*b110*/  ISETP.GT.U32.AND P6, PT, R4, R6, PT ;  /* 0x000000060400720c */ /* 0x000fe20003fc4070 */
        /* <DEDUP_REMOVED lines=8> */
[----:B------:R-:W-:Y:S02]  /*b1a0*/  ISETP.GT.U32.AND P0, PT, R4, R9, PT ;  /* 0x000000090400720c */ /* 0x000fe40003f04070 */
[----:B------:R-:W-:Y:S01]  /*b1b0*/  ISETP.GE.AND P5, PT, R11, RZ, PT ;  /* 0x000000ff0b00720c */ /* 0x000fe20003fa6270 */
[----:B------:R-:W-:Y:S01]  /*b1c0*/  VIADD R11, R0, 0x6e ;  /* 0x0000006e000b7836 */ /* 0x000fe20000000000 */
[----:B------:R-:W-:-:S04]  /*b1d0*/  ISETP.GT.U32.AND P6, PT, R4, R6, PT ;  /* 0x000000060400720c */ /* 0x000fc80003fc4070 */
[----:B------:R-:W-:-:S05]  /*b1e0*/  IABS R8, R11 ;  /* 0x0000000b00087213 */ /* 0x000fca0000000000 */
[----:B------:R-:W-:-:S04]  /*b1f0*/  IMAD.HI.U32 R7, R5, R8, RZ ;  /* 0x0000000805077227 */ /* 0x000fc800078e00ff */
[--C-:B------:R-:W-:Y:S02]  /*b200*/  @!P0 IMAD.IADD R9, R9, 0x1, -R4.reuse ;  /* 0x0000000109098824 */ /* 0x100fe400078e0a04 */
[----:B------:R-:W-:Y:S01]  /*b210*/  @!P6 IMAD.IADD R6, R6, 0x1, -R4 ;  /* 0x000000010606e824 */ /* 0x000fe200078e0a04 */
[----:B------:R-:W-:Y:S01]  /*b220*/  ISETP.GE.AND P6, PT, R11, RZ, PT ;  /* 0x000000ff0b00720c */ /* 0x000fe20003fc6270 */
[----:B------:R-:W-:Y:S01]  /*b230*/  IMAD.MOV R7, RZ, RZ, -R7 ;  /* 0x000000ffff077224 */ /* 0x000fe200078e0a07 */
[----:B------:R-:W-:Y:S01]  /*b240*/  ISETP.GT.U32.AND P0, PT, R4, R9, PT ;  /* 0x000000090400720c */ /* 0x000fe20003f04070 */
[----:B------:R-:W-:Y:S02]  /*b250*/  VIADD R11, R0, 0x6f ;  /* 0x0000006f000b7836 */ /* 0x000fe40000000000 */
[----:B------:R-:W-:Y:S02]  /*b260*/  IMAD R8, R4, R7, R8 ;  /* 0x0000000704087224 */ /* 0x000fe400078e0208 */
[----:B------:R-:W-:Y:S01]  /*b270*/  IMAD.MOV.U32 R20, RZ, RZ, R6 ;  /* 0x000000ffff147224 */ /* 0x000fe200078e0006 */
[----:B------:R-:W-:-:S03]  /*b280*/  IABS R7, R11 ;  /* 0x0000000b00077213 */ /* 0x000fc60000000000 */
[----:B------:R-:W-:Y:S01]  /*b290*/  @!P5 IMAD.MOV R20, RZ, RZ, -R20 ;  /* 0x000000ffff14d224 */ /* 0x000fe200078e0a14 */
[----:B------:R-:W-:Y:S01]  /*b2a0*/  ISETP.GT.U32.AND P5, PT, R4, R8, PT ;  /* 0x000000080400720c */ /* 0x000fe20003fa4070 */
[----:B------:R-:W-:-:S04]  /*b2b0*/  IMAD.HI.U32 R6, R5, R7, RZ ;  /* 0x0000000705067227 */ /* 0x000fc800078e00ff */
[----:B------:R-:W-:Y:S02]  /*b2c0*/  @!P0 IMAD.IADD R9, R9, 0x1, -R4 ;  /* 0x0000000109098824 */ /* 0x000fe400078e0a04 */
[----:B------:R-:W-:Y:S02]  /*b2d0*/  IMAD.MOV R6, RZ, RZ, -R6 ;  /* 0x000000ffff067224 */ /* 0x000fe400078e0a06 */
[----:B------:R-:W-:Y:S02]  /*b2e0*/  IMAD.MOV.U32 R19, RZ, RZ, R9 ;  /* 0x000000ffff137224 */ /* 0x000fe400078e0009 */
[----:B------:R-:W-:Y:S02]  /*b2f0*/  IMAD R7, R4, R6, R7 ;  /* 0x0000000604077224 */ /* 0x000fe400078e0207 */
[----:B------:R-:W-:Y:S02]  /*b300*/  @!P5 IMAD.IADD R8, R8, 0x1, -R4 ;  /* 0x000000010808d824 */ /* 0x000fe400078e0a04 */
[----:B------:R-:W-:Y:S01]  /*b310*/  @!P1 IMAD.MOV R19, RZ, RZ, -R19 ;  /* 0x000000ffff139224 */ /* 0x000fe200078e0a13 */
[----:B------:R-:W-:-:S02]  /*b320*/  ISETP.GT.U32.AND P1, PT, R4, R7, PT ;  /* 0x000000070400720c */ /* 0x000fc40003f24070 */
[----:B------:R-:W-:Y:S01]  /*b330*/  ISETP.GT.U32.AND P5, PT, R4, R8, PT ;  /* 0x000000080400720c */ /* 0x000fe20003fa4070 */
[----:B------:R-:W-:-:S05]  /*b340*/  VIADD R6, R0, 0x72 ;  /* 0x0000007200067836 */ /* 0x000fca0000000000 */
[----:B------:R-:W-:-:S05]  /*b350*/  IABS R9, R6 ;  /* 0x0000000600097213 */ /* 0x000fca0000000000 */
[--C-:B------:R-:W-:Y:S02]  /*b360*/  @!P1 IMAD.IADD R7, R7, 0x1, -R4.reuse ;  /* 0x0000000107079824 */ /* 0x100fe400078e0a04 */
[----:B------:R-:W-:Y:S01]  /*b370*/  @!P5 IMAD.IADD R8, R8, 0x1, -R4 ;  /* 0x000000010808d824 */ /* 0x000fe200078e0a04 */
[----:B------:R-:W-:Y:S01]  /*b380*/  ISETP.GE.AND P5, PT, R6, RZ, PT ;  /* 0x000000ff0600720c */ /* 0x000fe20003fa6270 */
[----:B------:R-:W-:Y:S01]  /*b390*/  IMAD.HI.U32 R6, R5, R9, RZ ;  /* 0x0000000905067227 */ /* 0x000fe200078e00ff */
[----:B------:R-:W-:-:S03]  /*b3a0*/  ISETP.GT.U32.AND P1, PT, R4, R7, PT ;  /* 0x000000070400720c */ /* 0x000fc60003f24070 */
[----:B------:R-:W-:-:S04]  /*b3b0*/  IMAD.MOV R6, RZ, RZ, -R6 ;  /* 0x000000ffff067224 */ /* 0x000fc800078e0a06 */
[----:B------:R-:W-:-:S06]  /*b3c0*/  IMAD R6, R4, R6, R9 ;  /* 0x0000000604067224 */ /* 0x000fcc00078e0209 */
[----:B------:R-:W-:Y:S01]  /*b3d0*/  @!P1 IMAD.IADD R7, R7, 0x1, -R4 ;  /* 0x0000000107079824 */ /* 0x000fe200078e0a04 */
[----:B------:R-:W-:Y:S01]  /*b3e0*/  ISETP.GT.U32.AND P1, PT, R4, R6, PT ;  /* 0x000000060400720c */ /* 0x000fe20003f24070 */
[----:B------:R-:W-:Y:S01]  /*b3f0*/  VIADD R9, R0, 0x73 ;  /* 0x0000007300097836 */ /* 0x000fe20000000000 */
[----:B------:R-:W-:Y:S01]  /*b400*/  ISETP.GE.AND P0, PT, R11, RZ, PT ;  /* 0x000000ff0b00720c */ /* 0x000fe20003f06270 */
[----:B------:R-:W-:-:S03]  /*b410*/  IMAD.MOV.U32 R18, RZ, RZ, R8 ;  /* 0x000000ffff127224 */ /* 0x000fc600078e0008 */
[----:B------:R-:W-:Y:S01]  /*b420*/  IABS R11, R9 ;  /* 0x00000009000b7213 */ /* 0x000fe20000000000 */
[----:B------:R-:W-:Y:S01]  /*b430*/  @!P6 IMAD.MOV R18, RZ, RZ, -R18 ;  /* 0x000000ffff12e224 */ /* 0x000fe200078e0a12 */
[----:B------:R-:W-:-:S05]  /*b440*/  ISETP.GE.AND P6, PT, R9, RZ, PT ;  /* 0x000000ff0900720c */ /* 0x000fca0003fc6270 */
[----:B------:R-:W-:Y:S02]  /*b450*/  @!P1 IMAD.IADD R6, R6, 0x1, -R4 ;  /* 0x0000000106069824 */ /* 0x000fe400078e0a04 */
[----:B------:R-:W-:-:S03]  /*b460*/  IMAD.HI.U32 R9, R5, R11, RZ ;  /* 0x0000000b05097227 */ /* 0x000fc600078e00ff */
[----:B------:R-:W-:Y:S01]  /*b470*/  ISETP.GT.U32.AND P1, PT, R4, R6, PT ;  /* 0x000000060400720c */ /* 0x000fe20003f24070 */
[----:B------:R-:W-:Y:S02]  /*b480*/  VIADD R8, R0, 0x74 ;  /* 0x0000007400087836 */ /* 0x000fe40000000000 */
[----:B------:R-:W-:Y:S02]  /*b490*/  IMAD.MOV.U32 R17, RZ, RZ, R7 ;  /* 0x000000ffff117224 */ /* 0x000fe400078e0007 */
[----:B------:R-:W-:Y:S01]  /*b4a0*/  IMAD.MOV R7, RZ, RZ, -R9 ;  /* 0x000000ffff077224 */ /* 0x000fe200078e0a09 */
[----:B------:R-:W-:Y:S01]  /*b4b0*/  IABS R12, R8 ;  /* 0x00000008000c7213 */ /* 0x000fe20000000000 */
[----:B------:R-:W-:Y:S01]  /*b4c0*/  @!P0 IMAD.MOV R17, RZ, RZ, -R17 ;  /* 0x000000ffff118224 */ /* 0x000fe200078e0a11 */
[----:B------:R-:W-:Y:S01]  /*b4d0*/  ISETP.GE.AND P0, PT, R8, RZ, PT ;  /* 0x000000ff0800720c */ /* 0x000fe20003f06270 */
[----:B------:R-:W-:Y:S02]  /*b4e0*/  IMAD R8, R4, R7, R11 ;  /* 0x0000000704087224 */ /* 0x000fe400078e020b */
[----:B------:R-:W-:-:S02]  /*b4f0*/  IMAD.MOV.U32 R9, RZ, RZ, R12 ;  /* 0x000000ffff097224 */ /* 0x000fc400078e000c */
[----:B------:R-:W-:Y:S01]  /*b500*/  @!P1 IMAD.IADD R6, R6, 0x1, -R4 ;  /* 0x0000000106069824 */ /* 0x000fe200078e0a04 */
[----:B------:R-:W-:Y:S01]  /*b510*/  ISETP.GT.U32.AND P1, PT, R4, R8, PT ;  /* 0x000000080400720c */ /* 0x000fe20003f24070 */
[----:B------:R-:W-:-:S04]  /*b520*/  IMAD.HI.U32 R7, R5, R9, RZ ;  /* 0x0000000905077227 */ /* 0x000fc800078e00ff */
[----:B------:R-:W-:Y:S02]  /*b530*/  IMAD.MOV R7, RZ, RZ, -R7 ;  /* 0x000000ffff077224 */ /* 0x000fe400078e0a07 */
[C---:B------:R-:W-:Y:S02]  /*b540*/  VIADD R13, R0.reuse, 0x75 ;  /* 0x00000075000d7836 */ /* 0x040fe40000000000 */
[----:B------:R-:W-:Y:S02]  /*b550*/  VIADD R32, R0, 0x76 ;  /* 0x0000007600207836 */ /* 0x000fe40000000000 */
[----:B------:R-:W-:Y:S01]  /*b560*/  IMAD R9, R4, R7, R9 ;  /* 0x0000000704097224 */ /* 0x000fe200078e0209 */
[----:B------:R-:W-:Y:S01]  /*b570*/  IABS R7, R13 ;  /* 0x0000000d00077213 */ /* 0x000fe20000000000 */
[----:B------:R-:W-:Y:S02]  /*b580*/  @!P1 IMAD.IADD R8, R8, 0x1, -R4 ;  /* 0x0000000108089824 */ /* 0x000fe400078e0a04 */
[----:B------:R-:W-:Y:S01]  /*b590*/  IMAD.MOV.U32 R16, RZ, RZ, R6 ;  /* 0x000000ffff107224 */ /* 0x000fe200078e0006 */
[----:B------:R-:W-:Y:S01]  /*b5a0*/  IABS R11, R32 ;  /* 0x00000020000b7213 */ /* 0x000fe20000000000 */
[----:B------:R-:W-:Y:S01]  /*b5b0*/  IMAD.HI.U32 R12, R5, R7, RZ ;  /* 0x00000007050c7227 */ /* 0x000fe200078e00ff */
[----:B------:R-:W-:-:S03]  /*b5c0*/  ISETP.GT.U32.AND P1, PT, R4, R8, PT ;  /* 0x000000080400720c */ /* 0x000fc60003f24070 */
[----:B------:R-:W-:Y:S01]  /*b5d0*/  @!P5 IMAD.MOV R16, RZ, RZ, -R16 ;  /* 0x000000ffff10d224 */ /* 0x000fe200078e0a10 */
[----:B------:R-:W-:Y:S01]  /*b5e0*/  ISETP.GT.U32.AND P5, PT, R4, R9, PT ;  /* 0x000000090400720c */ /* 0x000fe20003fa4070 */
[----:B------:R-:W-:Y:S02]  /*b5f0*/  IMAD.MOV.U32 R6, RZ, RZ, R11 ;  /* 0x000000ffff067224 */ /* 0x000fe400078e000b */
[----:B------:R-:W-:-:S04]  /*b600*/  IMAD.MOV R11, RZ, RZ, -R12 ;  /* 0x000000ffff0b7224 */ /* 0x000fc800078e0a0c */
[----:B------:R-:W-:Y:S02]  /*b610*/  IMAD R7, R4, R11, R7 ;  /* 0x0000000b04077224 */ /* 0x000fe400078e0207 */
[----:B------:R-:W-:-:S03]  /*b620*/  @!P1 IMAD.IADD R8, R8, 0x1, -R4 ;  /* 0x0000000108089824 */ /* 0x000fc600078e0a04 */
[----:B------:R-:W-:Y:S01]  /*b630*/  ISETP.GT.U32.AND P1, PT, R4, R7, PT ;  /* 0x000000070400720c */ /* 0x000fe20003f24070 */
[----:B------:R-:W-:Y:S02]  /*b640*/  @!P5 IMAD.IADD R9, R9, 0x1, -R4 ;  /* 0x000000010909d824 */ /* 0x000fe400078e0a04 */
[----:B------:R-:W-:-:S03]  /*b650*/  IMAD.HI.U32 R11, R5, R6, RZ ;  /* 0x00000006050b7227 */ /* 0x000fc600078e00ff */
[----:B------:R-:W-:Y:S01]  /*b660*/  ISETP.GT.U32.AND P5, PT, R4, R9, PT ;  /* 0x000000090400720c */ /* 0x000fe20003fa4070 */
[----:B------:R-:W-:Y:S02]  /*b670*/  IMAD.MOV R11, RZ, RZ, -R11 ;  /* 0x000000ffff0b7224 */ /* 0x000fe400078e0a0b */
[----:B------:R-:W-:Y:S02]  /*b680*/  VIADD R12, R0, 0x77 ;  /* 0x00000077000c7836 */ /* 0x000fe40000000000 */
[----:B------:R-:W-:Y:S02]  /*b690*/  IMAD R6, R4, R11, R6 ;  /* 0x0000000b04067224 */ /* 0x000fe400078e0206 */
[----:B------:R-:W-:Y:S01]  /*b6a0*/  IMAD.MOV.U32 R15, RZ, RZ, R8 ;  /* 0x000000ffff0f7224 */ /* 0x000fe200078e0008 */
[----:B------:R-:W-:Y:S01]  /*b6b0*/  IABS R11, R12 ;  /* 0x0000000c000b7213 */ /* 0x000fe20000000000 */
[----:B------:R-:W-:Y:S02]  /*b6c0*/  @!P1 IMAD.IADD R7, R7, 0x1, -R4 ;  /* 0x0000000107079824 */ /* 0x000fe400078e0a04 */
[----:B------:R-:W-:-:S02]  /*b6d0*/  @!P6 IMAD.MOV R15, RZ, RZ, -R15 ;  /* 0x000000ffff0fe224 */ /* 0x000fc400078e0a0f */
[----:B------:R-:W-:Y:S01]  /*b6e0*/  @!P5 IMAD.IADD R9, R9, 0x1, -R4 ;  /* 0x000000010909d824 */ /* 0x000fe200078e0a04 */
[C---:B------:R-:W-:Y:S01]  /*b6f0*/  ISETP.GT.U32.AND P6, PT, R4.reuse, R7, PT ;  /* 0x000000070400720c */ /* 0x040fe20003fc4070 */
[----:B------:R-:W-:Y:S01]  /*b700*/  IMAD.HI.U32 R8, R5, R11, RZ ;  /* 0x0000000b05087227 */ /* 0x000fe200078e00ff */
[----:B------:R-:W-:-:S03]  /*b710*/  ISETP.GT.U32.AND P5, PT, R4, R6, PT ;  /* 0x000000060400720c */ /* 0x000fc60003fa4070 */
[----:B------:R-:W-:-:S04]  /*b720*/  IMAD.MOV R8, RZ, RZ, -R8 ;  /* 0x000000ffff087224 */ /* 0x000fc800078e0a08 */
[----:B------:R-:W-:-:S04]  /*b730*/  IMAD R8, R4, R8, R11 ;  /* 0x0000000804087224 */ /* 0x000fc800078e020b */
[--C-:B------:R-:W-:Y:S01]  /*b740*/  @!P6 IMAD.IADD R7, R7, 0x1, -R4.reuse ;  /* 0x000000010707e824 */ /* 0x100fe200078e0a04 */
[----:B------:R-:W-:Y:S01]  /*b750*/  ISETP.GT.U32.AND P6, PT, R4, R8, PT ;  /* 0x000000080400720c */ /* 0x000fe20003fc4070 */
[----:B------:R-:W-:Y:S01]  /*b760*/  @!P5 IMAD.IADD R6, R6, 0x1, -R4 ;  /* 0x000000010606d824 */ /* 0x000fe200078e0a04 */
[----:B------:R-:W-:Y:S01]  /*b770*/  ISETP.GE.AND P1, PT, R13, RZ, PT ;  /* 0x000000ff0d00720c */ /* 0x000fe20003f26270 */
[----:B------:R-:W-:-:S03]  /*b780*/  IMAD.MOV.U32 R13, RZ, RZ, R7 ;  /* 0x000000ffff0d7224 */ /* 0x000fc600078e0007 */
[----:B------:R-:W-:Y:S01]  /*b790*/  ISETP.GT.U32.AND P5, PT, R4, R6, PT ;  /* 0x000000060400720c */ /* 0x000fe20003fa4070 */
[----:B------:R-:W-:-:S05]  /*b7a0*/  VIADD R7, R0, 0x79 ;  /* 0x0000007900077836 */ /* 0x000fca0000000000 */
[----:B------:R-:W-:Y:S01]  /*b7b0*/  IABS R11, R7 ;  /* 0x00000007000b7213 */ /* 0x000fe20000000000 */
[----:B------:R-:W-:Y:S02]  /*b7c0*/  @!P6 IMAD.IADD R8, R8, 0x1, -R4 ;  /* 0x000000010808e824 */ /* 0x000fe400078e0a04 */
[----:B------:R-:W-:Y:S02]  /*b7d0*/  IMAD.MOV.U32 R14, RZ, RZ, R9 ;  /* 0x000000ffff0e7224 */ /* 0x000fe400078e0009 */
[----:B------:R-:W-:Y:S01]  /*b7e0*/  IMAD.HI.U32 R9, R5, R11, RZ ;  /* 0x0000000b05097227 */ /* 0x000fe200078e00ff */
[----:B------:R-:W-:-:S03]  /*b7f0*/  ISETP.GT.U32.AND P6, PT, R4, R8, PT ;  /* 0x000000080400720c */ /* 0x000fc60003fc4070 */
[----:B------:R-:W-:Y:S02]  /*b800*/  @!P5 IMAD.IADD R6, R6, 0x1, -R4 ;  /* 0x000000010606d824 */ /* 0x000fe400078e0a04 */
[----:B------:R-:W-:Y:S01]  /*b810*/  @!P1 IMAD.MOV R13, RZ, RZ, -R13 ;  /* 0x000000ffff0d9224 */ /* 0x000fe200078e0a0d */
[----:B------:R-:W-:Y:S01]  /*b820*/  ISETP.GE.AND P1, PT, R12, RZ, PT ;  /* 0x000000ff0c00720c */ /* 0x000fe20003f26270 */
[----:B------:R-:W-:Y:S02]  /*b830*/  IMAD.MOV.U32 R12, RZ, RZ, R6 ;  /* 0x000000ffff0c7224 */ /* 0x000fe400078e0006 */
[----:B------:R-:W-:-:S04]  /*b840*/  IMAD.MOV R6, RZ, RZ, -R9 ;  /* 0x000000ffff067224 */ /* 0x000fc800078e0a09 */
[----:B------:R-:W-:Y:S02]  /*b850*/  IMAD R6, R4, R6, R11 ;  /* 0x0000000604067224 */ /* 0x000fe400078e020b */
[----:B------:R-:W-:-:S03]  /*b860*/  @!P6 IMAD.IADD R8, R8, 0x1, -R4 ;  /* 0x000000010808e824 */ /* 0x000fc600078e0a04 */
[----:B------:R-:W-:Y:S01]  /*b870*/  ISETP.GT.U32.AND P6, PT, R4, R6, PT ;  /* 0x000000060400720c */ /* 0x000fe20003fc4070 */
[----:B------:R-:W-:Y:S01]  /*b880*/  @!P0 IMAD.MOV R14, RZ, RZ, -R14 ;  /* 0x000000ffff0e8224 */ /* 0x000fe200078e0a0e */
[----:B------:R-:W-:Y:S02]  /*b890*/  ISETP.GE.AND P0, PT, R32, RZ, PT ;  /* 0x000000ff2000720c */ /* 0x000fe40003f06270 */
[----:B------:R-:W-:Y:S01]  /*b8a0*/  ISETP.GE.AND P5, PT, R7, RZ, PT ;  /* 0x000000ff0700720c */ /* 0x000fe20003fa6270 */
[----:B------:R-:W-:-:S05]  /*b8b0*/  VIADD R7, R0, 0x7a ;  /* 0x0000007a00077836 */ /* 0x000fca0000000000 */
[----:B------:R-:W-:-:S03]  /*b8c0*/  IABS R32, R7 ;  /* 0x0000000700207213 */ /* 0x000fc60000000000 */
[----:B------:R-:W-:Y:S02]  /*b8d0*/  @!P6 IMAD.IADD R6, R6, 0x1, -R4 ;  /* 0x000000010606e824 */ /* 0x000fe400078e0a04 */
[----:B------:R-:W-:Y:S02]  /*b8e0*/  IMAD.MOV.U32 R9, RZ, RZ, R32 ;  /* 0x000000ffff097224 */ /* 0x000fe400078e0020 */
[----:B------:R-:W-:Y:S01]  /*b8f0*/  @!P0 IMAD.MOV R12, RZ, RZ, -R12 ;  /* 0x000000ffff0c8224 */ /* 0x000fe200078e0a0c */
[----:B------:R-:W-:Y:S01]  /*b900*/  ISETP.GE.AND P0, PT, R7, RZ, PT ;  /* 0x000000ff0700720c */ /* 0x000fe20003f06270 */
[----:B------:R-:W-:Y:S01]  /*b910*/  IMAD.HI.U32 R7, R5, R9, RZ ;  /* 0x0000000905077227 */ /* 0x000fe200078e00ff */
[----:B------:R-:W-:-:S03]  /*b920*/  ISETP.GT.U32.AND P6, PT, R4, R6, PT ;  /* 0x000000060400720c */ /* 0x000fc60003fc4070 */
[----:B------:R-:W-:-:S04]  /*b930*/  IMAD.MOV R7, RZ, RZ, -R7 ;  /* 0x000000ffff077224 */ /* 0x000fc800078e0a07 */
[----:B------:R-:W-:-:S06]  /*b940*/  IMAD R7, R4, R7, R9 ;  /* 0x0000000704077224 */ /* 0x000fcc00078e0209 */
[----:B------:R-:W-:Y:S01]  /*b950*/  @!P6 IMAD.IADD R6, R6, 0x1, -R4 ;  /* 0x000000010606e824 */ /* 0x000fe200078e0a04 */
[----:B------:R-:W-:Y:S01]  /*b960*/  ISETP.GT.U32.AND P6, PT, R4, R7, PT ;  /* 0x000000070400720c */ /* 0x000fe20003fc4070 */
[C---:B------:R-:W-:Y:S02]  /*b970*/  VIADD R9, R0.reuse, 0x7b ;  /* 0x0000007b00097836 */ /* 0x040fe40000000000 */
[----:B------:R-:W-:-:S03]  /*b980*/  VIADD R40, R0, 0x7c ;  /* 0x0000007c00287836 */ /* 0x000fc60000000000 */
[----:B------:R-:W-:Y:S02]  /*b990*/  IABS R32, R9 ;  /* 0x0000000900207213 */ /* 0x000fe40000000000 */
[----:B------:R-:W-:Y:S01]  /*b9a0*/  IABS R33, R40 ;  /* 0x0000002800217213 */ /* 0x000fe20000000000 */
[----:B------:R-:W-:Y:S02]  /*b9b0*/  IMAD.MOV.U32 R11, RZ, RZ, R8 ;  /* 0x000000ffff0b7224 */ /* 0x000fe400078e0008 */
[----:B------:R-:W-:-:S04]  /*b9c0*/  IMAD.HI.U32 R36, R5, R32, RZ ;  /* 0x0000002005247227 */ /* 0x000fc800078e00ff */
[----:B------:R-:W-:Y:S02]  /*b9d0*/  @!P6 IMAD.IADD R7, R7, 0x1, -R4 ;  /* 0x000000010707e824 */ /* 0x000fe400078e0a04 */
[----:B------:R-:W-:-:S03]  /*b9e0*/  IMAD.HI.U32 R39, R5, R33, RZ ;  /* 0x0000002105277227 */ /* 0x000fc600078e00ff */
[C---:B------:R-:W-:Y:S01]  /*b9f0*/  ISETP.GT.U32.AND P6, PT, R4.reuse, R7, PT ;  /* 0x000000070400720c */ /* 0x040fe20003fc4070 */
[----:B------:R-:W-:Y:S02]  /*ba00*/  IMAD.MOV R8, RZ, RZ, -R36 ;  /* 0x000000ffff087224 */ /* 0x000fe400078e0a24 */
[----:B------:R-:W-:Y:S02]  /*ba10*/  IMAD.MOV R36, RZ, RZ, -R39 ;  /* 0x000000ffff247224 */ /* 0x000fe400078e0a27 */
[----:B------:R-:W-:Y:S01]  /*ba20*/  @!P1 IMAD.MOV R11, RZ, RZ, -R11 ;  /* 0x000000ffff0b9224 */ /* 0x000fe200078e0a0b */
[----:B------:R-:W-:Y:S01]  /*ba30*/  ISETP.GE.AND P1, PT, R9, RZ, PT ;  /* 0x000000ff0900720c */ /* 0x000fe20003f26270 */
[C---:B------:R-:W-:Y:S02]  /*ba40*/  IMAD R9, R4.reuse, R8, R32 ;  /* 0x0000000804097224 */ /* 0x040fe400078e0220 */
[----:B------:R-:W-:Y:S02]  /*ba50*/  IMAD R8, R4, R36, R33 ;  /* 0x0000002404087224 */ /* 0x000fe400078e0221 */
[----:B------:R-:W-:-:S02]  /*ba60*/  VIADD R36, R0, 0x7d ;  /* 0x0000007d00247836 */ /* 0x000fc40000000000 */
[----:B------:R-:W-:Y:S01]  /*ba70*/  @!P5 IMAD.MOV R6, RZ, RZ, -R6 ;  /* 0x000000ffff06d224 */ /* 0x000fe200078e0a06 */
[C---:B------:R-:W-:Y:S02]  /*ba80*/  ISETP.GT.U32.AND P5, PT, R4.reuse, R9, PT ;  /* 0x000000090400720c */ /* 0x040fe40003fa4070 */
[----:B------:R-:W-:Y:S01]  /*ba90*/  IABS R32, R36 ;  /* 0x0000002400207213 */ /* 0x000fe20000000000 */
[----:B------:R-:W-:Y:S01]  /*baa0*/  @!P6 IMAD.IADD R7, R7, 0x1, -R4 ;  /* 0x000000010707e824 */ /* 0x000fe200078e0a04 */
[----:B------:R-:W-:-:S03]  /*bab0*/  ISETP.GT.U32.AND P6, PT, R4, R8, PT ;  /* 0x000000080400720c */ /* 0x000fc60003fc4070 */
[----:B------:R-:W-:-:S04]  /*bac0*/  IMAD.HI.U32 R41, R5, R32, RZ ;  /* 0x0000002005297227 */ /* 0x000fc800078e00ff */
[----:B------:R-:W-:Y:S02]  /*bad0*/  VIADD R39, R0, 0x7e ;  /* 0x0000007e00277836 */ /* 0x000fe40000000000 */
[----:B------:R-:W-:Y:S01]  /*bae0*/  IMAD.MOV R44, RZ, RZ, -R41 ;  /* 0x000000ffff2c7224 */ /* 0x000fe200078e0a29 */
[----:B------:R-:W-:Y:S01]  /*baf0*/  SEL R41, R10, R6, !P4 ;  /* 0x000000060a297207 */ /* 0x000fe20006000000 */
[--C-:B------:R-:W-:Y:S01]  /*bb00*/  @!P5 IMAD.IADD R9, R9, 0x1, -R4.reuse ;  /* 0x000000010909d824 */ /* 0x100fe200078e0a04 */
[----:B------:R-:W-:Y:S01]  /*bb10*/  IABS R33, R39 ;  /* 0x0000002700217213 */ /* 0x000fe20000000000 */
[----:B------:R-:W-:Y:S02]  /*bb20*/  @!P6 IMAD.IADD R8, R8, 0x1, -R4 ;  /* 0x000000010808e824 */ /* 0x000fe400078e0a04 */
[----:B------:R-:W-:Y:S01]  /*bb30*/  IMAD R41, R41, UR14, RZ ;  /* 0x0000000e29297c24 */ /* 0x000fe2000f8e02ff */
[----:B------:R-:W-:Y:S01]  /*bb40*/  ISETP.GT.U32.AND P6, PT, R4, R9, PT ;  /* 0x000000090400720c */ /* 0x000fe20003fc4070 */
[----:B------:R-:W-:-:S03]  /*bb50*/  IMAD.HI.U32 R5, R5, R33, RZ ;  /* 0x0000002105057227 */ /* 0x000fc600078e00ff */
[----:B------:R-:W-:Y:S01]  /*bb60*/  IADD3 R45, P5, PT, R41, R3, RZ ;  /* 0x00000003292d7210 */ /* 0x000fe20007fbe0ff */
[----:B------:R-:W-:-:S03]  /*bb70*/  IMAD.MOV R5, RZ, RZ, -R5 ;  /* 0x000000ffff057224 */ /* 0x000fc600078e0a05 */
[----:B------:R-:W-:Y:S01]  /*bb80*/  LEA.HI.X.SX32 R46, R41, R2, 0x1, P5 ;  /* 0x00000002292e7211 */ /* 0x000fe200028f0eff */
[C---:B------:R-:W-:Y:S01]  /*bb90*/  IMAD R5, R4.reuse, R5, R33 ;  /* 0x0000000504057224 */ /* 0x040fe200078e0221 */
[----:B------:R-:W-:Y:S01]  /*bba0*/  PRMT R55, RZ, 0x7610, R55 ;  /* 0x00007610ff377816 */ /* 0x000fe20000000037 */
[C---:B------:R-:W-:Y:S02]  /*bbb0*/  IMAD R6, R4.reuse, R44, R32 ;  /* 0x0000002c04067224 */ /* 0x040fe400078e0220 */
[----:B------:R-:W-:Y:S02]  /*bbc0*/  @P3 IMAD.MOV.U32 R32, RZ, RZ, R45 ;  /* 0x000000ffff203224 */ /* 0x000fe400078e002d */
[----:B------:R-:W-:Y:S02]  /*bbd0*/  @P3 IMAD.MOV.U32 R33, RZ, RZ, R46 ;  /* 0x000000ffff213224 */ /* 0x000fe400078e002e */
[----:B------:R-:W-:Y:S01]  /*bbe0*/  @!P6 IMAD.IADD R9, R9, 0x1, -R4 ;  /* 0x000000010909e824 */ /* 0x000fe200078e0a04 */
[----:B------:R-:W-:-:S02]  /*bbf0*/  ISETP.GT.U32.AND P6, PT, R4, R5, PT ;  /* 0x000000050400720c */ /* 0x000fc40003fc4070 */
[----:B------:R0:W2:Y:S02]  /*bc00*/  @P3 LDG.E.U8 R55, desc[UR22][R32.64] ;  /* 0x0000001620373981 */ /* 0x0000a4000c1e1100 */
[----:B0-----:R-:W-:Y:S02]  /*bc10*/  SEL R32, R10, R88, !P4 ;  /* 0x000000580a207207 */ /* 0x001fe40006000000 */
[----:B------:R0:W-:Y:S03]  /*bc20*/  STL [R1+0x71c], R0 ;  /* 0x00071c0001007387 */ /* 0x0001e60000100800 */
[----:B------:R-:W-:-:S04]  /*bc30*/  IMAD R32, R32, UR14, RZ ;  /* 0x0000000e20207c24 */ /* 0x000fc8000f8e02ff */
[----:B------:R-:W-:Y:S01]  /*bc40*/  @!P6 IMAD.IADD R5, R5, 0x1, -R4 ;  /* 0x000000010505e824 */ /* 0x000fe200078e0a04 */
[C---:B0-----:R-:W-:Y:S02]  /*bc50*/  IADD3 R0, P6, PT, R32.reuse, R3, RZ ;  /* 0x0000000320007210 */ /* 0x041fe40007fde0ff */
[----:B------:R-:W-:Y:S02]  /*bc60*/  PRMT R54, RZ, 0x7610, R54 ;  /* 0x00007610ff367816 */ /* 0x000fe40000000036 */
[----:B------:R-:W-:Y:S01]  /*bc70*/  LEA.HI.X.SX32 R33, R32, R2, 0x1, P6 ;  /* 0x0000000220217211 */ /* 0x000fe200030f0eff */
[----:B------:R-:W-:-:S05]  /*bc80*/  @P3 IMAD.MOV.U32 R32, RZ, RZ, R0 ;  /* 0x000000ffff203224 */ /* 0x000fca00078e0000 */
[----:B------:R-:W2:Y:S01]  /*bc90*/  @P3 LDG.E.U8 R54, desc[UR22][R32.64] ;  /* 0x0000001620363981 */ /* 0x000ea2000c1e1100 */
[----:B------:R-:W-:Y:S01]  /*bca0*/  ISETP.GT.U32.AND P5, PT, R4, R6, PT ;  /* 0x000000060400720c */ /* 0x000fe20003fa4070 */
[----:B------:R-:W-:-:S12]  /*bcb0*/  @!P0 IMAD.MOV R7, RZ, RZ, -R7 ;  /* 0x000000ffff078224 */ /* 0x000fd800078e0a07 */
[----:B------:R-:W-:-:S05]  /*bcc0*/  @!P5 IMAD.IADD R6, R6, 0x1, -R4 ;  /* 0x000000010606d824 */ /* 0x000fca00078e0a04 */
[C---:B------:R-:W-:Y:S02]  /*bcd0*/  ISETP.GT.U32.AND P0, PT, R4.reuse, R6, PT ;  /* 0x000000060400720c */ /* 0x040fe40003f04070 */
[C---:B------:R-:W-:Y:S02]  /*bce0*/  ISETP.GT.U32.AND P6, PT, R4.reuse, R5, PT ;  /* 0x000000050400720c */ /* 0x040fe40003fc4070 */
[----:B------:R-:W-:-:S09]  /*bcf0*/  ISETP.GT.U32.AND P5, PT, R4, R8, PT ;  /* 0x000000080400720c */ /* 0x000fd20003fa4070 */
[--C-:B------:R-:W-:Y:S01]  /*bd00*/  @!P0 IMAD.IADD R6, R6, 0x1, -R4.reuse ;  /* 0x0000000106068824 */ /* 0x100fe200078e0a04 */
[----:B------:R-:W-:Y:S02]  /*bd10*/  ISETP.GE.AND P0, PT, R36, RZ, PT ;  /* 0x000000ff2400720c */ /* 0x000fe40003f06270 */
[----:B------:R-:W-:Y:S01]  /*bd20*/  SEL R36, R10, R89, !P4 ;  /* 0x000000590a247207 */ /* 0x000fe20006000000 */
[----:B------:R-:W-:Y:S04]  /*bd30*/  STL [R1+0x47c], R45 ;  /* 0x00047c2d01007387 */ /* 0x000fe80000100800 */
[----:B------:R-:W-:Y:S01]  /*bd40*/  IMAD R36, R36, UR14, RZ ;  /* 0x0000000e24247c24 */ /* 0x000fe2000f8e02ff */
[----:B------:R-:W-:Y:S01]  /*bd50*/  STL [R1+0x478], R46 ;  /* 0x0004782e01007387 */ /* 0x000fe20000100800 */
[----:B------:R-:W-:-:S03]  /*bd60*/  @!P6 IMAD.IADD R5, R5, 0x1, -R4 ;  /* 0x000000010505e824 */ /* 0x000fc600078e0a04 */
[----:B------:R0:W-:Y:S01]  /*bd70*/  STL [R1+0xd4], R0 ;  /* 0x0000d40001007387 */ /* 0x0001e20000100800 */
[----:B------:R-:W-:Y:S01]  /*bd80*/  @!P5 IMAD.IADD R8, R8, 0x1, -R4 ;  /* 0x000000010808d824 */ /* 0x000fe200078e0a04 */
[----:B------:R-:W-:Y:S02]  /*bd90*/  ISETP.GE.AND P5, PT, R40, RZ, PT ;  /* 0x000000ff2800720c */ /* 0x000fe40003fa6270 */
[----:B------:R-:W-:Y:S01]  /*bda0*/  STL [R1+0xd0], R33 ;  /* 0x0000d02101007387 */ /* 0x000fe20000100800 */
[----:B0-----:R-:W-:-:S04]  /*bdb0*/  IADD3 R0, P6, PT, R36, R3, RZ ;  /* 0x0000000324007210 */ /* 0x001fc80007fde0ff */
[----:B------:R-:W-:Y:S02]  /*bdc0*/  LEA.HI.X.SX32 R40, R36, R2, 0x1, P6 ;  /* 0x0000000224287211 */ /* 0x000fe400030f0eff */
[----:B------:R-:W-:Y:S01]  /*bdd0*/  SEL R45, R10, R90, !P4 ;  /* 0x0000005a0a2d7207 */ /* 0x000fe20006000000 */
[----:B------:R-:W-:Y:S01]  /*bde0*/  IMAD.MOV.U32 R58, RZ, RZ, R91 ;  /* 0x000000ffff3a7224 */ /* 0x000fe200078e005b */
[----:B--2---:R0:W-:Y:S04]  /*bdf0*/  STL [R1+0x720], R54 ;  /* 0x0007203601007387 */ /* 0x0041e80000100800 */
[----:B------:R-:W-:Y:S04]  /*be00*/  STL [R1+0x114], R0 ;  /* 0x0001140001007387 */ /* 0x000fe80000100800 */
[----:B------:R1:W-:Y:S04]  /*be10*/  STL [R1+0x110], R40 ;  /* 0x0001102801007387 */ /* 0x0003e80000100800 */
[----:B------:R-:W2:Y:S04]  /*be20*/  LDL.LU R85, [R1+0x164] ;  /* 0x0001640001557983 */ /* 0x000ea80000300800 */
[----:B------:R-:W3:Y:S04]  /*be30*/  LDL.LU R46, [R1+0x15c] ;  /* 0x00015c00012e7983 */ /* 0x000ee80000300800 */
[----:B------:R-:W3:Y:S04]  /*be40*/  LDL.LU R68, [R1+0x158] ;  /* 0x0001580001447983 */ /* 0x000ee80000300800 */
[----:B------:R-:W3:Y:S04]  /*be50*/  LDL.LU R87, [R1+0x154] ;  /* 0x0001540001577983 */ /* 0x000ee80000300800 */
[----:B------:R-:W4:Y:S04]  /*be60*/  LDL.LU R88, [R1+0x150] ;  /* 0x0001500001587983 */ /* 0x000f280000300800 */
[----:B------:R-:W4:Y:S04]  /*be70*/  LDL.LU R89, [R1+0x138] ;  /* 0x0001380001597983 */ /* 0x000f280000300800 */
[----:B------:R-:W4:Y:S04]  /*be80*/  LDL.LU R4, [R1+0x124] ;  /* 0x0001240001047983 */ /* 0x000f280000300800 */
[----:B------:R-:W4:Y:S04]  /*be90*/  LDL.LU R47, [R1+0x120] ;  /* 0x00012000012f7983 */ /* 0x000f280000300800 */
[----:B------:R-:W4:Y:S01]  /*bea0*/  LDL.LU R73, [R1+0x11c] ;  /* 0x00011c0001497983 */ /* 0x000f220000300800 */
[----:B0-----:R-:W-:-:S03]  /*beb0*/  IMAD.MOV.U32 R54, RZ, RZ, R92 ;  /* 0x000000ffff367224 */ /* 0x001fc600078e005c */
[----:B------:R-:W4:Y:S04]  /*bec0*/  LDL.LU R90, [R1+0x118] ;  /* 0x00011800015a7983 */ /* 0x000f280000300800 */
[----:B------:R-:W4:Y:S04]  /*bed0*/  LDL.LU R91, [R1+0xfc] ;  /* 0x0000fc00015b7983 */ /* 0x000f280000300800 */
[----:B------:R-:W4:Y:S01]  /*bee0*/  LDL.LU R92, [R1+0xf8] ;  /* 0x0000f800015c7983 */ /* 0x000f220000300800 */
[----:B------:R-:W-:Y:S01]  /*bef0*/  PRMT R52, RZ, 0x7610, R52 ;  /* 0x00007610ff347816 */ /* 0x000fe20000000034 */
[----:B------:R-:W-:-:S02]  /*bf00*/  @P3 IMAD.MOV.U32 R32, RZ, RZ, R0 ;  /* 0x000000ffff203224 */ /* 0x000fc400078e0000 */
[----:B------:R-:W-:Y:S02]  /*bf10*/  @P3 IMAD.MOV.U32 R33, RZ, RZ, R40 ;  /* 0x000000ffff213224 */ /* 0x000fe400078e0028 */
[----:B------:R-:W-:-:S03]  /*bf20*/  IMAD.MOV.U32 R84, RZ, RZ, R93 ;  /* 0x000000ffff547224 */ /* 0x000fc600078e005d */
[----:B------:R0:W4:Y:S01]  /*bf30*/  @P3 LDG.E.U8 R52, desc[UR22][R32.64] ;  /* 0x0000001620343981 */ /* 0x000122000c1e1100 */
[----:B------:R-:W-:-:S03]  /*bf40*/  ISETP.GE.AND P6, PT, R39, RZ, PT ;  /* 0x000000ff2700720c */ /* 0x000fc60003fc6270 */
[----:B------:R-:W4:Y:S04]  /*bf50*/  LDL.LU R32, [R1+0xf4] ;  /* 0x0000f40001207983 */ /* 0x000f280000300800 */
[----:B------:R-:W4:Y:S04]  /*bf60*/  LDL.LU R48, [R1+0xf0] ;  /* 0x0000f00001307983 */ /* 0x000f280000300800 */
[----:B------:R-:W4:Y:S04]  /*bf70*/  LDL.LU R74, [R1+0xec] ;  /* 0x0000ec00014a7983 */ /* 0x000f280000300800 */
[----:B------:R-:W4:Y:S04]  /*bf80*/  LDL.LU R93, [R1+0xe8] ;  /* 0x0000e800015d7983 */ /* 0x000f280000300800 */
[----:B------:R-:W0:Y:S04]  /*bf90*/  LDL.LU R33, [R1+0xe4] ;  /* 0x0000e40001217983 */ /* 0x000e280000300800 */
[----:B------:R-:W4:Y:S04]  /*bfa0*/  LDL.LU R39, [R1+0xe0] ;  /* 0x0000e00001277983 */ /* 0x000f280000300800 */
[----:B------:R-:W4:Y:S04]  /*bfb0*/  LDL.LU R36, [R1+0xdc] ;  /* 0x0000dc0001247983 */ /* 0x000f280000300800 */
[----:B------:R-:W4:Y:S01]  /*bfc0*/  LDL.LU R53, [R1+0xd8] ;  /* 0x0000d80001357983 */ /* 0x000f220000300800 */
[----:B------:R-:W-:-:S03]  /*bfd0*/  SEL R84, R10, R84, !P4 ;  /* 0x000000540a547207 */ /* 0x000fc60006000000 */
[----:B------:R-:W4:Y:S04]  /*bfe0*/  LDL.LU R78, [R1+0x1c] ;  /* 0x00001c00014e7983 */ /* 0x000f280000300800 */
[----:B-1----:R-:W4:Y:S04]  /*bff0*/  LDL.LU R40, [R1+0x18] ;  /* 0x0000180001287983 */ /* 0x002f280000300800 */
[----:B------:R-:W4:Y:S04]  /*c000*/  LDL.LU R41, [R1+0x14] ;  /* 0x0000140001297983 */ /* 0x000f280000300800 */
[----:B------:R-:W4:Y:S04]  /*c010*/  LDL.LU R44, [R1+0x10] ;  /* 0x00001000012c7983 */ /* 0x000f280000300800 */
[----:B------:R-:W4:Y:S04]  /*c020*/  LDL.LU R0, [R1+0xc] ;  /* 0x00000c0001007983 */ /* 0x000f280000300800 */
[----:B------:R-:W4:Y:S04]  /*c030*/  LDL.LU R56, [R1+0x8] ;  /* 0x0000080001387983 */ /* 0x000f280000300800 */
[----:B------:R-:W4:Y:S04]  /*c040*/  LDL.LU R86, [R1+0x4] ;  /* 0x0000040001567983 */ /* 0x000f280000300800 */
[----:B------:R-:W4:Y:S04]  /*c050*/  LDL.LU R57, [R1] ;  /* 0x0000000001397983 */ /* 0x000f280000300800 */
[----:B------:R1:W-:Y:S04]  /*c060*/  STL [R1+0x1fc], R84 ;  /* 0x0001fc5401007387 */ /* 0x0003e80000100800 */
[----:B-1----:R-:W4:Y:S01]  /*c070*/  LDL.LU R84, [R1+0x754] ;  /* 0x0007540001547983 */ /* 0x002f220000300800 */
[----:B--2---:R-:W-:-:S05]  /*c080*/  SEL R85, R10, R85, !P4 ;  /* 0x000000550a557207 */ /* 0x004fca0006000000 */
[----:B------:R1:W-:Y:S01]  /*c090*/  STL [R1+0x2c4], R85 ;  /* 0x0002c45501007387 */ /* 0x0003e20000100800 */
[----:B---3--:R-:W-:-:S03]  /*c0a0*/  SEL R87, R10, R87, !P4 ;  /* 0x000000570a577207 */ /* 0x008fc60006000000 */
[----:B-1----:R-:W2:Y:S01]  /*c0b0*/  LDL.LU R85, [R1+0x750] ;  /* 0x0007500001557983 */ /* 0x002ea20000300800 */
[----:B----4-:R-:W-:-:S03]  /*c0c0*/  SEL R88, R10, R88, !P4 ;  /* 0x000000580a587207 */ /* 0x010fc60006000000 */
[----:B------:R1:W-:Y:S01]  /*c0d0*/  STL [R1+0x1f8], R87 ;  /* 0x0001f85701007387 */ /* 0x0003e20000100800 */
[----:B------:R-:W-:-:S03]  /*c0e0*/  SEL R89, R10, R89, !P4 ;  /* 0x000000590a597207 */ /* 0x000fc60006000000 */
[----:B-1----:R-:W3:Y:S04]  /*c0f0*/  LDL.LU R87, [R1+0x74c] ;  /* 0x00074c0001577983 */ /* 0x002ee80000300800 */
[----:B------:R1:W-:Y:S01]  /*c100*/  STL [R1+0x204], R88 ;  /* 0x0002045801007387 */ /* 0x0003e20000100800 */
[C---:B------:R-:W-:Y:S02]  /*c110*/  SEL R90, R10.reuse, R90, !P4 ;  /* 0x0000005a0a5a7207 */ /* 0x040fe40006000000 */
[C---:B------:R-:W-:Y:S01]  /*c120*/  SEL R91, R10.reuse, R91, !P4 ;  /* 0x0000005b0a5b7207 */ /* 0x040fe20006000000 */
[----:B-1----:R-:W4:Y:S01]  /*c130*/  LDL.LU R88, [R1+0x748] ;  /* 0x0007480001587983 */ /* 0x002f220000300800 */
[----:B------:R-:W-:-:S03]  /*c140*/  SEL R92, R10, R92, !P4 ;  /* 0x0000005c0a5c7207 */ /* 0x000fc60006000000 */
[----:B------:R1:W-:Y:S04]  /*c150*/  STL [R1+0x384], R89 ;  /* 0x0003845901007387 */ /* 0x0003e80000100800 */
[----:B-1----:R-:W2:Y:S04]  /*c160*/  LDL.LU R89, [R1+0x744] ;  /* 0x0007440001597983 */ /* 0x002ea80000300800 */
[----:B------:R1:W-:Y:S04]  /*c170*/  STL [R1+0x1f4], R90 ;  /* 0x0001f45a01007387 */ /* 0x0003e80000100800 */
[----:B-1----:R-:W2:Y:S04]  /*c180*/  LDL.LU R90, [R1+0x740] ;  /* 0x00074000015a7983 */ /* 0x002ea80000300800 */
[----:B------:R1:W-:Y:S04]  /*c190*/  STL [R1+0x200], R91 ;  /* 0x0002005b01007387 */ /* 0x0003e80000100800 */
[----:B-1----:R-:W2:Y:S04]  /*c1a0*/  LDL.LU R91, [R1+0x73c] ;  /* 0x00073c00015b7983 */ /* 0x002ea80000300800 */
[----:B------:R1:W-:Y:S04]  /*c1b0*/  STL [R1+0x380], R92 ;  /* 0x0003805c01007387 */ /* 0x0003e80000100800 */
[----:B-1----:R-:W2:Y:S01]  /*c1c0*/  LDL.LU R92, [R1+0x738] ;  /* 0x00073800015c7983 */ /* 0x002ea20000300800 */
[----:B------:R-:W-:-:S02]  /*c1d0*/  SEL R93, R10, R93, !P4 ;  /* 0x0000005d0a5d7207 */ /* 0x000fc40006000000 */
[C---:B0-----:R-:W-:Y:S02]  /*c1e0*/  SEL R33, R10.reuse, R33, !P4 ;  /* 0x000000210a217207 */ /* 0x041fe40006000000 */
[C---:B------:R-:W-:Y:S01]  /*c1f0*/  SEL R39, R10.reuse, R39, !P4 ;  /* 0x000000270a277207 */ /* 0x040fe20006000000 */
[----:B------:R0:W-:Y:S04]  /*c200*/  STL [R1+0xf4], R93 ;  /* 0x0000f45d01007387 */ /* 0x0001e80000100800 */
[----:B0-----:R-:W3:Y:S04]  /*c210*/  LDL.LU R93, [R1+0x734] ;  /* 0x00073400015d7983 */ /* 0x001ee80000300800 */
[----:B------:R0:W-:Y:S04]  /*c220*/  STL [R1+0xfc], R33 ;  /* 0x0000fc2101007387 */ /* 0x0001e80000100800 */
[----:B------:R1:W-:Y:S01]  /*c230*/  STL [R1+0x344], R39 ;  /* 0x0003442701007387 */ /* 0x0003e20000100800 */
[----:B0-----:R-:W-:-:S02]  /*c240*/  SEL R33, R10, R36, !P4 ;  /* 0x000000240a217207 */ /* 0x001fc40006000000 */
[C---:B------:R-:W-:Y:S02]  /*c250*/  SEL R36, R10.reuse, R40, !P4 ;  /* 0x000000280a247207 */ /* 0x040fe40006000000 */
[C---:B------:R-:W-:Y:S02]  /*c260*/  SEL R40, R10.reuse, R41, !P4 ;  /* 0x000000290a287207 */ /* 0x040fe40006000000 */
[C---:B-1----:R-:W-:Y:S01]  /*c270*/  SEL R39, R10.reuse, R44, !P4 ;  /* 0x0000002c0a277207 */ /* 0x042fe20006000000 */
[----:B------:R0:W-:Y:S04]  /*c280*/  STL [R1+0xf0], R36 ;  /* 0x0000f02401007387 */ /* 0x0001e80000100800 */
[----:B------:R-:W-:Y:S04]  /*c290*/  STL [R1+0xf8], R40 ;  /* 0x0000f82801007387 */ /* 0x000fe80000100800 */
[----:B------:R1:W-:Y:S01]  /*c2a0*/  STL [R1+0x340], R39 ;  /* 0x0003402701007387 */ /* 0x0003e20000100800 */
[----:B0-----:R-:W-:-:S02]  /*c2b0*/  SEL R36, R10, R0, !P4 ;  /* 0x000000000a247207 */ /* 0x001fc40006000000 */
[----:B-1----:R-:W-:-:S05]  /*c2c0*/  SEL R39, R10, R57, !P4 ;  /* 0x000000390a277207 */ /* 0x002fca0006000000 */
[----:B------:R-:W-:Y:S01]  /*c2d0*/  STL [R1], R39 ;  /* 0x0000002701007387 */ /* 0x000fe20000100800 */
[C---:B------:R-:W-:Y:S02]  /*c2e0*/  SEL R71, R10.reuse, R71, !P4 ;  /* 0x000000470a477207 */ /* 0x040fe40006000000 */
[C---:B------:R-:W-:Y:S02]  /*c2f0*/  SEL R61, R10.reuse, R61, !P4 ;  /* 0x0000003d0a3d7207 */ /* 0x040fe40006000000 */
[C---:B------:R-:W-:Y:S02]  /*c300*/  SEL R42, R10.reuse, R42, !P4 ;  /* 0x0000002a0a2a7207 */ /* 0x040fe40006000000 */
[C---:B------:R-:W-:Y:S02]  /*c310*/  SEL R30, R10.reuse, R30, !P4 ;  /* 0x0000001e0a1e7207 */ /* 0x040fe40006000000 */
[----:B--2---:R-:W-:-:S05]  /*c320*/  SEL R0, R10, R92, !P4 ;  /* 0x0000005c0a007207 */ /* 0x004fca0006000000 */
[----:B------:R0:W-:Y:S02]  /*c330*/  STL [R1+0x304], R0 ;  /* 0x0003040001007387 */ /* 0x0001e40000100800 */
[----:B0-----:R-:W-:-:S05]  /*c340*/  SEL R0, R10, R85, !P4 ;  /* 0x000000550a007207 */ /* 0x001fca0006000000 */
[----:B------:R0:W-:Y:S02]  /*c350*/  STL [R1+0x300], R0 ;  /* 0x0003000001007387 */ /* 0x0001e40000100800 */
[----:B0-----:R-:W-:-:S05]  /*c360*/  SEL R0, R10, R79, !P4 ;  /* 0x0000004f0a007207 */ /* 0x001fca0006000000 */
[----:B------:R0:W-:Y:S04]  /*c370*/  STL [R1+0x714], R0 ;  /* 0x0007140001007387 */ /* 0x0001e80000100800 */
[----:B------:R-:W-:Y:S01]  /*c380*/  STL [R1+0x284], R71 ;  /* 0x0002844701007387 */ /* 0x000fe20000100800 */
[----:B0-----:R-:W-:-:S05]  /*c390*/  SEL R0, R10, R70, !P4 ;  /* 0x000000460a007207 */ /* 0x001fca0006000000 */
[----:B------:R0:W-:Y:S04]  /*c3a0*/  STL [R1+0x710], R0 ;  /* 0x0007100001007387 */ /* 0x0001e80000100800 */
[----:B------:R-:W-:Y:S01]  /*c3b0*/  STL [R1+0x280], R61 ;  /* 0x0002803d01007387 */ /* 0x000fe20000100800 */
[----:B0-----:R-:W-:-:S05]  /*c3c0*/  SEL R0, R10, R60, !P4 ;  /* 0x0000003c0a007207 */ /* 0x001fca0006000000 */
[----:B------:R0:W-:Y:S01]  /*c3d0*/  STL [R1+0x3f0], R0 ;  /* 0x0003f00001007387 */ /* 0x0001e20000100800 */
[C---:B------:R-:W-:Y:S02]  /*c3e0*/  SEL R39, R10.reuse, R91, !P4 ;  /* 0x0000005b0a277207 */ /* 0x040fe40006000000 */
[C---:B------:R-:W-:Y:S01]  /*c3f0*/  SEL R91, R10.reuse, R80, !P4 ;  /* 0x000000500a5b7207 */ /* 0x040fe20006000000 */
[----:B------:R-:W-:Y:S01]  /*c400*/  STL [R1+0x244], R42 ;  /* 0x0002442a01007387 */ /* 0x000fe20000100800 */
[C---:B------:R-:W-:Y:S02]  /*c410*/  SEL R80, R10.reuse, R31, !P4 ;  /* 0x0000001f0a507207 */ /* 0x040fe40006000000 */
[----:B0-----:R-:W-:-:S05]  /*c420*/  SEL R0, R10, R38, !P4 ;  /* 0x000000260a007207 */ /* 0x001fca0006000000 */
[----:B------:R0:W-:Y:S04]  /*c430*/  STL [R1+0x3c0], R0 ;  /* 0x0003c00001007387 */ /* 0x0001e80000100800 */
[----:B------:R-:W2:Y:S01]  /*c440*/  LDL.LU R31, [R1+0x1d8] ;  /* 0x0001d800011f7983 */ /* 0x000ea20000300800 */
[C---:B------:R-:W-:Y:S02]  /*c450*/  SEL R79, R10.reuse, R25, !P4 ;  /* 0x000000190a4f7207 */ /* 0x040fe40006000000 */
[C---:B0-----:R-:W-:Y:S01]  /*c460*/  SEL R0, R10.reuse, R29, !P4 ;  /* 0x0000001d0a007207 */ /* 0x041fe20006000000 */
[----:B------:R-:W-:Y:S01]  /*c470*/  STL [R1+0x240], R30 ;  /* 0x0002401e01007387 */ /* 0x000fe20000100800 */
[----:B------:R-:W-:-:S03]  /*c480*/  SEL R25, R10, R24, !P4 ;  /* 0x000000180a197207 */ /* 0x000fc60006000000 */
[----:B------:R0:W-:Y:S04]  /*c490*/  STL [R1+0x3bc], R0 ;  /* 0x0003bc0001007387 */ /* 0x0001e80000100800 */
[----:B------:R-:W3:Y:S01]  /*c4a0*/  LDL.LU R24, [R1+0x1e0] ;  /* 0x0001e00001187983 */ /* 0x000ee20000300800 */
[----:B0-----:R-:W-:-:S03]  /*c4b0*/  SEL R0, R10, R23, !P4 ;  /* 0x000000170a007207 */ /* 0x001fc60006000000 */
[----:B------:R0:W-:Y:S04]  /*c4c0*/  STL [R1+0x10], R25 ;  /* 0x0000101901007387 */ /* 0x0001e80000100800 */
[----:B------:R1:W-:Y:S04]  /*c4d0*/  STL [R1+0x3ec], R0 ;  /* 0x0003ec0001007387 */ /* 0x0003e80000100800 */
[----:B0-----:R-:W4:Y:S01]  /*c4e0*/  LDL.LU R25, [R1+0x1dc] ;  /* 0x0001dc0001197983 */ /* 0x001f220000300800 */
[C---:B------:R-:W-:Y:S02]  /*c4f0*/  SEL R18, R10.reuse, R18, !P4 ;  /* 0x000000120a127207 */ /* 0x040fe40006000000 */
[----:B-1----:R-:W-:-:S03]  /*c500*/  SEL R0, R10, R17, !P4 ;  /* 0x000000110a007207 */ /* 0x002fc60006000000 */
[----:B------:R-:W-:Y:S01]  /*c510*/  STL [R1+0xc], R18 ;  /* 0x00000c1201007387 */ /* 0x000fe20000100800 */
[----:B------:R-:W-:-:S03]  /*c520*/  SEL R70, R10, R63, !P4 ;  /* 0x0000003f0a467207 */ /* 0x000fc60006000000 */
[----:B------:R0:W-:Y:S01]  /*c530*/  STL [R1+0x420], R0 ;  /* 0x0004200001007387 */ /* 0x0001e20000100800 */
[C---:B------:R-:W-:Y:S02]  /*c540*/  SEL R63, R10.reuse, R26, !P4 ;  /* 0x0000001a0a3f7207 */ /* 0x040fe40006000000 */
[C---:B------:R-:W-:Y:S01]  /*c550*/  SEL R42, R10.reuse, R27, !P4 ;  /* 0x0000001b0a2a7207 */ /* 0x040fe20006000000 */
[----:B------:R-:W4:Y:S04]  /*c560*/  LDL.LU R26, [R1+0x21c] ;  /* 0x00021c00011a7983 */ /* 0x000f280000300800 */
[----:B------:R-:W4:Y:S01]  /*c570*/  LDL.LU R27, [R1+0x218] ;  /* 0x00021800011b7983 */ /* 0x000f220000300800 */
[C---:B0-----:R-:W-:Y:S01]  /*c580*/  SEL R0, R10.reuse, R12, !P4 ;  /* 0x0000000c0a007207 */ /* 0x041fe20006000000 */
[----:B------:R-:W0:Y:S04]  /*c590*/  S2R R30, SR_TID.X ;  /* 0x00000000001e7919 */ /* 0x000e280000002100 */
[----:B------:R-:W-:Y:S04]  /*c5a0*/  STL [R1+0x8], R0 ;  /* 0x0000080001007387 */ /* 0x000fe80000100800 */
[----:B------:R-:W4:Y:S01]  /*c5b0*/  LDL.LU R29, [R1+0x29c] ;  /* 0x00029c00011d7983 */ /* 0x000f220000300800 */
[----:B------:R-:W-:Y:S01]  /*c5c0*/  SEL R4, R10, R4, !P4 ;  /* 0x000000040a047207 */ /* 0x000fe20006000000 */
[----:B------:R-:W-:Y:S01]  /*c5d0*/  @!P0 IMAD.MOV R6, RZ, RZ, -R6 ;  /* 0x000000ffff068224 */ /* 0x000fe200078e0a06 */
[----:B------:R-:W-:-:S04]  /*c5e0*/  @!UP2 UIADD3 UR4, UPT, UPT, -UR6, 0x100000, URZ ;  /* 0x001000000604a890 */ /* 0x000fc8000fffe1ff */
[----:B------:R-:W-:Y:S02]  /*c5f0*/  @!UP2 USHF.L.U32 UR5, UR4, 0xb, URZ ;  /* 0x0000000b0405a899 */ /* 0x000fe400080006ff */
[----:B------:R-:W-:Y:S01]  /*c600*/  @!UP2 USHF.L.U32 UR4, UR4, 0x1, URZ ;  /* 0x000000010404a899 */ /* 0x000fe200080006ff */
[----:B------:R-:W-:Y:S01]  /*c610*/  IMAD R4, R4, UR14, RZ ;  /* 0x0000000e04047c24 */ /* 0x000fe2000f8e02ff */
[C---:B------:R-:W-:Y:S02]  /*c620*/  SEL R71, R10.reuse, R6, !P4 ;  /* 0x000000060a477207 */ /* 0x040fe40006000000 */
[----:B------:R-:W-:Y:S02]  /*c630*/  SEL R40, R10, R84, !P4 ;  /* 0x000000540a287207 */ /* 0x000fe40006000000 */
[----:B------:R-:W-:Y:S02]  /*c640*/  IADD3 R6, P0, PT, R4, R3, RZ ;  /* 0x0000000304067210 */ /* 0x000fe40007f1e0ff */
[C---:B------:R-:W-:Y:S01]  /*c650*/  SEL R84, R10.reuse, R62, !P4 ;  /* 0x0000003e0a547207 */ /* 0x040fe20006000000 */
[----:B------:R-:W-:Y:S01]  /*c660*/  VOTEU.ALL UP1, P2 ;  /* 0x0000000000ff7886 */ /* 0x000fe20001020000 */
[----:B------:R-:W-:-:S02]  /*c670*/  SEL R62, R10, R20, !P4 ;  /* 0x000000140a3e7207 */ /* 0x000fc40006000000 */
[----:B------:R-:W-:Y:S02]  /*c680*/  SEL R20, R10, R7, !P4 ;  /* 0x000000070a147207 */ /* 0x000fe40006000000 */
[----:B------:R-:W-:Y:S01]  /*c690*/  LEA.HI.X.SX32 R7, R4, R2, 0x1, P0 ;  /* 0x0000000204077211 */ /* 0x000fe200000f0eff */
[----:B------:R1:W1:Y:S01]  /*c6a0*/  @!UP1 SYNCS.EXCH.64 URZ, [UR10+0xc008], UR4 ;  /* 0x00c008040aff95b2 */ /* 0x0002620008000100 */
[----:B0-----:R-:W-:Y:S02]  /*c6b0*/  LOP3.LUT R23, R30, 0x7f, RZ, 0xc0, !PT ;  /* 0x0000007f1e177812 */ /* 0x001fe400078ec0ff */
[----:B------:R-:W4:Y:S04]  /*c6c0*/  LDL.LU R30, [R1+0x258] ;  /* 0x00025800011e7983 */ /* 0x000f280000300800 */
[----:B------:R-:W-:Y:S04]  /*c6d0*/  STL [R1+0x154], R6 ;  /* 0x0001540601007387 */ /* 0x000fe80000100800 */
[----:B------:R-:W-:Y:S01]  /*c6e0*/  STL [R1+0x150], R7 ;  /* 0x0001500701007387 */ /* 0x000fe20000100800 */
[----:B------:R-:W-:Y:S01]  /*c6f0*/  @!P6 IMAD.MOV R5, RZ, RZ, -R5 ;  /* 0x000000ffff05e224 */ /* 0x000fe200078e0a05 */
[----:B------:R-:W-:-:S02]  /*c700*/  SEL R32, R10, R32, !P4 ;  /* 0x000000200a207207 */ /* 0x000fc40006000000 */
[----:B--2---:R0:W-:Y:S04]  /*c710*/  STS.U8 [R23+UR10+0x8000], R31 ;  /* 0x0080001f17007988 */ /* 0x0041e8000800000a */
[----:B0-----:R-:W2:Y:S04]  /*c720*/  LDL.LU R31, [R1+0x2dc] ;  /* 0x0002dc00011f7983 */ /* 0x001ea80000300800 */
[----:B---3--:R0:W-:Y:S04]  /*c730*/  STS.U8 [R23+UR10+0x8200], R24 ;  /* 0x0082001817007988 */ /* 0x0081e8000800000a */
[----:B0-----:R-:W3:Y:S01]  /*c740*/  LDL.LU R24, [R1+0x25c] ;  /* 0x00025c0001187983 */ /* 0x001ee20000300800 */
[----:B------:R-:W-:-:S02]  /*c750*/  SEL R57, R10, R90, !P4 ;  /* 0x0000005a0a397207 */ /* 0x000fc40006000000 */
[----:B------:R-:W-:Y:S02]  /*c760*/  SEL R90, R10, R5, !P4 ;  /* 0x000000050a5a7207 */ /* 0x000fe40006000000 */
[----:B------:R-:W-:Y:S01]  /*c770*/  PRMT R5, RZ, 0x7610, R5 ;  /* 0x00007610ff057816 */ /* 0x000fe20000000005 */
[----:B------:R-:W-:-:S05]  /*c780*/  IMAD R4, R32, UR14, RZ ;  /* 0x0000000e20047c24 */ /* 0x000fca000f8e02ff */
[----:B------:R0:W3:Y:S02]  /*c790*/  @P3 LDG.E.U8 R5, desc[UR22][R6.64] ;  /* 0x0000001606053981 */ /* 0x0000e4000c1e1100 */
[----:B0-----:R-:W-:-:S04]  /*c7a0*/  IADD3 R6, P0, PT, R4, R3, RZ ;  /* 0x0000000304067210 */ /* 0x001fc80007f1e0ff */
[----:B------:R-:W-:Y:S01]  /*c7b0*/  LEA.HI.X.SX32 R7, R4, R2, 0x1, P0 ;  /* 0x0000000204077211 */ /* 0x000fe200000f0eff */
[----:B------:R-:W-:Y:S04]  /*c7c0*/  STL [R1+0x19c], R6 ;  /* 0x00019c0601007387 */ /* 0x000fe80000100800 */
[----:B----4-:R0:W-:Y:S04]  /*c7d0*/  STS.U8 [R23+UR10+0x8400], R25 ;  /* 0x0084001917007988 */ /* 0x0101e8000800000a */
[----:B------:R-:W-:Y:S04]  /*c7e0*/  STL [R1+0x198], R7 ;  /* 0x0001980701007387 */ /* 0x000fe80000100800 */
[----:B0-----:R-:W4:Y:S01]  /*c7f0*/  LDL.LU R25, [R1+0x31c] ;  /* 0x00031c0001197983 */ /* 0x001f220000300800 */
[----:B------:R-:W-:Y:S01]  /*c800*/  PRMT R4, RZ, 0x7610, R4 ;  /* 0x00007610ff047816 */ /* 0x000fe20000000004 */
[----:B------:R-:W-:-:S05]  /*c810*/  @!P5 IMAD.MOV R8, RZ, RZ, -R8 ;  /* 0x000000ffff08d224 */ /* 0x000fca00078e0a08 */
[----:B------:R0:W4:Y:S01]  /*c820*/  @P3 LDG.E.U8 R4, desc[UR22][R6.64] ;  /* 0x0000001606043981 */ /* 0x000122000c1e1100 */
[----:B------:R-:W-:Y:S01]  /*c830*/  @!P1 IMAD.MOV R9, RZ, RZ, -R9 ;  /* 0x000000ffff099224 */ /* 0x000fe200078e0a09 */
[----:B------:R-:W-:Y:S01]  /*c840*/  SEL R60, R10, R8, !P4 ;  /* 0x000000080a3c7207 */ /* 0x000fe20006000000 */
[----:B0-----:R-:W-:-:S03]  /*c850*/  IMAD R6, R33, UR14, RZ ;  /* 0x0000000e21067c24 */ /* 0x001fc6000f8e02ff */
[----:B------:R-:W-:Y:S02]  /*c860*/  SEL R38, R10, R9, !P4 ;  /* 0x000000090a267207 */ /* 0x000fe40006000000 */
[C---:B------:R-:W-:Y:S01]  /*c870*/  IADD3 R8, P0, PT, R6.reuse, R3, RZ ;  /* 0x0000000306087210 */ /* 0x040fe20007f1e0ff */
[----:B------:R0:W-:Y:S03]  /*c880*/  STS.U8 [R23+UR10+0x8600], R26 ;  /* 0x0086001a17007988 */ /* 0x0001e6000800000a */
[----:B------:R-:W-:Y:S01]  /*c890*/  LEA.HI.X.SX32 R9, R6, R2, 0x1, P0 ;  /* 0x0000000206097211 */ /* 0x000fe200000f0eff */
[----:B------:R-:W-:Y:S04]  /*c8a0*/  STS.U8 [R23+UR10+0x8800], R27 ;  /* 0x0088001b17007988 */ /* 0x000fe8000800000a */
[----:B------:R1:W-:Y:S04]  /*c8b0*/  STS.U8 [R23+UR10+0x8a00], R29 ;  /* 0x008a001d17007988 */ /* 0x0003e8000800000a */
[----:B0-----:R-:W4:Y:S04]  /*c8c0*/  LDL.LU R26, [R1+0x298] ;  /* 0x00029800011a7983 */ /* 0x001f280000300800 */
[----:B------:R0:W-:Y:S04]  /*c8d0*/  STL [R1+0x1dc], R8 ;  /* 0x0001dc0801007387 */ /* 0x0001e80000100800 */
[----:B------:R0:W-:Y:S04]  /*c8e0*/  STL [R1+0x1d8], R9 ;  /* 0x0001d80901007387 */ /* 0x0001e80000100800 */
[----:B-1----:R-:W4:Y:S01]  /*c8f0*/  LDL.LU R29, [R1+0x374] ;  /* 0x00037400011d7983 */ /* 0x002f220000300800 */
[----:B------:R-:W-:Y:S01]  /*c900*/  PRMT R7, RZ, 0x7610, R7 ;  /* 0x00007610ff077816 */ /* 0x000fe20000000007 */
[----:B------:R-:W-:-:S02]  /*c910*/  IMAD R6, R36, UR14, RZ ;  /* 0x0000000e24067c24 */ /* 0x000fc4000f8e02ff */
[----:B------:R-:W4:Y:S04]  /*c920*/  LDL.LU R27, [R1+0x2d8] ;  /* 0x0002d800011b7983 */ /* 0x000f280000300800 */
[----:B------:R0:W4:Y:S02]  /*c930*/  @P3 LDG.E.U8 R7, desc[UR22][R8.64] ;  /* 0x0000001608073981 */ /* 0x000124000c1e1100 */
[----:B0-----:R-:W-:-:S04]  /*c940*/  IADD3 R8, P0, PT, R6, R3, RZ ;  /* 0x0000000306087210 */ /* 0x001fc80007f1e0ff */
[----:B------:R-:W-:Y:S01]  /*c950*/  LEA.HI.X.SX32 R9, R6, R2, 0x1, P0 ;  /* 0x0000000206097211 */ /* 0x000fe200000f0eff */
[----:B------:R-:W-:Y:S04]  /*c960*/  STL [R1+0x21c], R8 ;  /* 0x00021c0801007387 */ /* 0x000fe80000100800 */
[----:B------:R0:W-:Y:S04]  /*c970*/  STS.U8 [R23+UR10+0x8c00], R30 ;  /* 0x008c001e17007988 */ /* 0x0001e8000800000a */
[----:B------:R-:W-:Y:S04]  /*c980*/  STL [R1+0x218], R9 ;  /* 0x0002180901007387 */ /* 0x000fe80000100800 */
[----:B0-----:R-:W4:Y:S04]  /*c990*/  LDL.LU R30, [R1+0x378] ;  /* 0x00037800011e7983 */ /* 0x001f280000300800 */
[----:B--2---:R0:W-:Y:S04]  /*c9a0*/  STS.U8 [R23+UR10+0x8e00], R31 ;  /* 0x008e001f17007988 */ /* 0x0041e8000800000a */
[----:B0-----:R-:W2:Y:S04]  /*c9b0*/  LDL.LU R31, [R1+0x318] ;  /* 0x00031800011f7983 */ /* 0x001ea80000300800 */
[----:B---3--:R0:W-:Y:S02]  /*c9c0*/  STS.U8 [R23+UR10+0x9000], R24 ;  /* 0x0090001817007988 */ /* 0x0081e4000800000a */
[----:B0-----:R-:W0:Y:S01]  /*c9d0*/  S2R R23, SR_TID.X ;  /* 0x0000000000177919 */ /* 0x001e220000002100 */
[----:B------:R-:W-:-:S02]  /*c9e0*/  PRMT R6, RZ, 0x7610, R6 ;  /* 0x00007610ff067816 */ /* 0x000fc40000000006 */
[C---:B------:R-:W-:Y:S02]  /*c9f0*/  SEL R92, R10.reuse, R87, !P4 ;  /* 0x000000570a5c7207 */ /* 0x040fe40006000000 */
[C---:B------:R-:W-:Y:S02]  /*ca00*/  SEL R87, R10.reuse, R81, !P4 ;  /* 0x000000510a577207 */ /* 0x040fe40006000000 */
[----:B------:R1:W3:Y:S01]  /*ca10*/  @P3 LDG.E.U8 R6, desc[UR22][R8.64] ;  /* 0x0000001608063981 */ /* 0x0002e2000c1e1100 */
[C---:B------:R-:W-:Y:S02]  /*ca20*/  SEL R44, R10.reuse, R69, !P4 ;  /* 0x000000450a2c7207 */ /* 0x040fe40006000000 */
[C---:B------:R-:W-:Y:S02]  /*ca30*/  SEL R69, R10.reuse, R49, !P4 ;  /* 0x000000310a457207 */ /* 0x040fe40006000000 */
[C---:B------:R-:W-:Y:S02]  /*ca40*/  SEL R81, R10.reuse, R43, !P4 ;  /* 0x0000002b0a517207 */ /* 0x040fe40006000000 */
[C---:B------:R-:W-:Y:S01]  /*ca50*/  SEL R41, R10.reuse, R77, !P4 ;  /* 0x0000004d0a297207 */ /* 0x040fe20006000000 */
[----:B-1----:R-:W-:Y:S01]  /*ca60*/  IMAD R8, R39, UR14, RZ ;  /* 0x0000000e27087c24 */ /* 0x002fe2000f8e02ff */
[----:B------:R-:W-:-:S02]  /*ca70*/  SEL R85, R10, R72, !P4 ;  /* 0x000000480a557207 */ /* 0x000fc40006000000 */
[C---:B------:R-:W-:Y:S02]  /*ca80*/  SEL R43, R10.reuse, R35, !P4 ;  /* 0x000000230a2b7207 */ /* 0x040fe40006000000 */
[C---:B------:R-:W-:Y:S02]  /*ca90*/  SEL R49, R10.reuse, R34, !P4 ;  /* 0x000000220a317207 */ /* 0x040fe40006000000 */
[C---:B------:R-:W-:Y:S02]  /*caa0*/  SEL R58, R10.reuse, R58, !P4 ;  /* 0x0000003a0a3a7207 */ /* 0x040fe40006000000 */
[C---:B------:R-:W-:Y:S02]  /*cab0*/  SEL R54, R10.reuse, R54, !P4 ;  /* 0x000000360a367207 */ /* 0x040fe40006000000 */
[C---:B------:R-:W-:Y:S02]  /*cac0*/  SEL R46, R10.reuse, R46, !P4 ;  /* 0x0000002e0a2e7207 */ /* 0x040fe40006000000 */
        /* <DEDUP_REMOVED lines=28> */
[----:B------:R-:W-:Y:S02]  /*cc90*/  SEL R0, R10, R11, !P4 ;  /* 0x0000000b0a007207 */ /* 0x000fe40006000000 */
[----:B------:R-:W-:-:S04]  /*cca0*/  IADD3 R10, P0, PT, R8, R3, RZ ;  /* 0x00000003080a7210 */ /* 0x000fc80007f1e0ff */
[----:B------:R-:W-:Y:S01]  /*ccb0*/  LEA.HI.X.SX32 R11, R8, R2, 0x1, P0 ;  /* 0x00000002080b7211 */ /* 0x000fe200000f0eff */
[----:B------:R-:W-:Y:S01]  /*ccc0*/  IMAD R8, R40, UR14, RZ ;  /* 0x0000000e28087c24 */ /* 0x000fe2000f8e02ff */
[----:B------:R-:W-:Y:S01]  /*ccd0*/  STL [R1+0x25c], R10 ;  /* 0x00025c0a01007387 */ /* 0x000fe20000100800 */
[----:B0-----:R-:W-:-:S03]  /*cce0*/  LOP3.LUT R40, R23, 0x7f, RZ, 0xc0, !PT ;  /* 0x0000007f17287812 */ /* 0x001fc600078ec0ff */
[----:B------:R-:W-:Y:S04]  /*ccf0*/  STL [R1+0x258], R11 ;  /* 0x0002580b01007387 */ /* 0x000fe80000100800 */
[----:B------:R-:W3:Y:S04]  /*cd00*/  LDL.LU R24, [R1+0x358] ;  /* 0x0003580001187983 */ /* 0x000ee80000300800 */
[----:B----4-:R0:W-:Y:S04]  /*cd10*/  STS.U8 [R40+UR10+0x9200], R25 ;  /* 0x0092001928007988 */ /* 0x0101e8000800000a */
[----:B0-----:R-:W4:Y:S01]  /*cd20*/  LDL.LU R25, [R1+0x35c] ;  /* 0x00035c0001197983 */ /* 0x001f220000300800 */
[----:B------:R-:W-:-:S06]  /*cd30*/  PRMT R9, RZ, 0x7610, R9 ;  /* 0x00007610ff097816 */ /* 0x000fcc0000000009 */
[----:B------:R0:W4:Y:S04]  /*cd40*/  @P3 LDG.E.U8 R9, desc[UR22][R10.64] ;  /* 0x000000160a093981 */ /* 0x000128000c1e1100 */
[----:B------:R1:W-:Y:S01]  /*cd50*/  STS.U8 [R40+UR10+0x9400], R26 ;  /* 0x0094001a28007988 */ /* 0x0003e2000800000a */
[----:B0-----:R-:W-:-:S04]  /*cd60*/  IADD3 R10, P0, PT, R8, R3, RZ ;  /* 0x00000003080a7210 */ /* 0x001fc80007f1e0ff */
[----:B------:R-:W-:Y:S01]  /*cd70*/  LEA.HI.X.SX32 R11, R8, R2, 0x1, P0 ;  /* 0x00000002080b7211 */ /* 0x000fe200000f0eff */
[----:B-1----:R-:W4:Y:S04]  /*cd80*/  LDL.LU R26, [R1+0x2fc] ;  /* 0x0002fc00011a7983 */ /* 0x002f280000300800 */
[----:B------:R-:W-:Y:S04]  /*cd90*/  STL [R1+0x29c], R10 ;  /* 0x00029c0a01007387 */ /* 0x000fe80000100800 */
[----:B------:R-:W-:Y:S04]  /*cda0*/  STL [R1+0x298], R11 ;  /* 0x0002980b01007387 */ /* 0x000fe80000100800 */
[----:B------:R0:W-:Y:S04]  /*cdb0*/  STS.U8 [R40+UR10+0x9600], R29 ;  /* 0x0096001d28007988 */ /* 0x0001e8000800000a */
[----:B0-----:R-:W4:Y:S01]  /*cdc0*/  LDL.LU R29, [R1+0x368] ;  /* 0x00036800011d7983 */ /* 0x001f220000300800 */
[----:B------:R-:W-:-:S06]  /*cdd0*/  PRMT R8, RZ, 0x7610, R8 ;  /* 0x00007610ff087816 */ /* 0x000fcc0000000008 */
[----:B------:R0:W4:Y:S02]  /*cde0*/  @P3 LDG.E.U8 R8, desc[UR22][R10.64] ;  /* 0x000000160a083981 */ /* 0x000124000c1e1100 */
[----:B0-----:R-:W-:Y:S02]  /*cdf0*/  IMAD R10, R41, UR14, RZ ;  /* 0x0000000e290a7c24 */ /* 0x001fe4000f8e02ff */
[----:B------:R0:W-:Y:S03]  /*ce00*/  STS.U8 [R40+UR10+0x9800], R27 ;  /* 0x0098001b28007988 */ /* 0x0001e6000800000a */
[----:B------:R-:W-:-:S04]  /*ce10*/  IADD3 R12, P0, PT, R10, R3, RZ ;  /* 0x000000030a0c7210 */ /* 0x000fc80007f1e0ff */
[----:B------:R-:W-:Y:S01]  /*ce20*/  LEA.HI.X.SX32 R13, R10, R2, 0x1, P0 ;  /* 0x000000020a0d7211 */ /* 0x000fe200000f0eff */
[----:B0-----:R-:W4:Y:S04]  /*ce30*/  LDL.LU R27, [R1+0x2f4] ;  /* 0x0002f400011b7983 */ /* 0x001f280000300800 */
[----:B------:R-:W-:Y:S04]  /*ce40*/  STL [R1+0x2dc], R12 ;  /* 0x0002dc0c01007387 */ /* 0x000fe80000100800 */
[----:B------:R-:W-:Y:S04]  /*ce50*/  STL [R1+0x2d8], R13 ;  /* 0x0002d80d01007387 */ /* 0x000fe80000100800 */
[----:B------:R0:W-:Y:S04]  /*ce60*/  STS.U8 [R40+UR10+0x9a00], R30 ;  /* 0x009a001e28007988 */ /* 0x0001e8000800000a */
[----:B0-----:R-:W4:Y:S04]  /*ce70*/  LDL.LU R30, [R1+0x338] ;  /* 0x00033800011e7983 */ /* 0x001f280000300800 */
[----:B--2---:R0:W-:Y:S04]  /*ce80*/  STS.U8 [R40+UR10+0x9c00], R31 ;  /* 0x009c001f28007988 */ /* 0x0041e8000800000a */
[----:B0-----:R-:W2:Y:S01]  /*ce90*/  LDL.LU R31, [R1+0x334] ;  /* 0x00033400011f7983 */ /* 0x001ea20000300800 */
[----:B------:R-:W-:Y:S01]  /*cea0*/  PRMT R11, RZ, 0x7610, R11 ;  /* 0x00007610ff0b7816 */ /* 0x000fe2000000000b */
[----:B------:R-:W-:-:S05]  /*ceb0*/  IMAD R10, R44, UR14, RZ ;  /* 0x0000000e2c0a7c24 */ /* 0x000fca000f8e02ff */
[----:B------:R0:W2:Y:S01]  /*cec0*/  @P3 LDG.E.U8 R11, desc[UR22][R12.64] ;  /* 0x000000160c0b3981 */ /* 0x0000a2000c1e1100 */
[----:B------:R-:W-:Y:S02]  /*ced0*/  LOP3.LUT R23, R40, 0x10, RZ, 0x3c, !PT ;  /* 0x0000001028177812 */ /* 0x000fe400078e3cff */
[----:B0-----:R-:W-:-:S04]  /*cee0*/  IADD3 R12, P0, PT, R10, R3, RZ ;  /* 0x000000030a0c7210 */ /* 0x001fc80007f1e0ff */
[----:B------:R-:W-:Y:S01]  /*cef0*/  LEA.HI.X.SX32 R13, R10, R2, 0x1, P0 ;  /* 0x000000020a0d7211 */ /* 0x000fe200000f0eff */
[----:B------:R0:W-:Y:S04]  /*cf00*/  STL [R1+0x31c], R12 ;  /* 0x00031c0c01007387 */ /* 0x0001e80000100800 */
[----:B------:R1:W-:Y:S01]  /*cf10*/  STL [R1+0x318], R13 ;  /* 0x0003180d01007387 */ /* 0x0003e20000100800 */
[----:B------:R-:W-:-:S06]  /*cf20*/  PRMT R10, RZ, 0x7610, R10 ;  /* 0x00007610ff0a7816 */ /* 0x000fcc000000000a */
[----:B------:R0:W2:Y:S02]  /*cf30*/  @P3 LDG.E.U8 R10, desc[UR22][R12.64] ;  /* 0x000000160c0a3981 */ /* 0x0000a4000c1e1100 */
[----:B0-----:R-:W-:-:S05]  /*cf40*/  IMAD R12, R51, UR14, RZ ;  /* 0x0000000e330c7c24 */ /* 0x001fca000f8e02ff */
[----:B------:R-:W-:-:S04]  /*cf50*/  IADD3 R14, P0, PT, R12, R3, RZ ;  /* 0x000000030c0e7210 */ /* 0x000fc80007f1e0ff */
[----:B------:R-:W-:Y:S02]  /*cf60*/  LEA.HI.X.SX32 R15, R12, R2, 0x1, P0 ;  /* 0x000000020c0f7211 */ /* 0x000fe400000f0eff */
[----:B-1----:R-:W-:Y:S01]  /*cf70*/  PRMT R13, RZ, 0x7610, R13 ;  /* 0x00007610ff0d7816 */ /* 0x002fe2000000000d */
[----:B------:R-:W-:-:S05]  /*cf80*/  IMAD R12, R37, UR14, RZ ;  /* 0x0000000e250c7c24 */ /* 0x000fca000f8e02ff */
[----:B------:R0:W2:Y:S04]  /*cf90*/  @P3 LDG.E.U8 R13, desc[UR22][R14.64] ;  /* 0x000000160e0d3981 */ /* 0x0000a8000c1e1100 */
[----:B---3--:R1:W-:Y:S04]  /*cfa0*/  STS.U8 [R40+UR10+0x9e00], R24 ;  /* 0x009e001828007988 */ /* 0x0083e8000800000a */
[----:B-1----:R-:W3:Y:S04]  /*cfb0*/  LDL.LU R24, [R1+0x364] ;  /* 0x0003640001187983 */ /* 0x002ee80000300800 */
[----:B----4-:R1:W-:Y:S04]  /*cfc0*/  STS.U8 [R23+UR10+0x8080], R25 ;  /* 0x0080801917007988 */ /* 0x0103e8000800000a */
[----:B-1----:R-:W4:Y:S04]  /*cfd0*/  LDL.LU R25, [R1+0x2e8] ;  /* 0x0002e80001197983 */ /* 0x002f280000300800 */
[----:B------:R0:W-:Y:S04]  /*cfe0*/  STL [R1+0x35c], R14 ;  /* 0x00035c0e01007387 */ /* 0x0001e80000100800 */
[----:B------:R-:W-:Y:S04]  /*cff0*/  STL [R1+0x358], R15 ;  /* 0x0003580f01007387 */ /* 0x000fe80000100800 */
[----:B------:R-:W-:Y:S04]  /*d000*/  STS.U8 [R23+UR10+0x8280], R26 ;  /* 0x0082801a17007988 */ /* 0x000fe8000800000a */
[----:B------:R-:W4:Y:S01]  /*d010*/  LDL.LU R21, [R1+0x370] ;  /* 0x0003700001157983 */ /* 0x000f220000300800 */
[----:B0-----:R-:W-:-:S03]  /*d020*/  IADD3 R14, P0, PT, R12, R3, RZ ;  /* 0x000000030c0e7210 */ /* 0x001fc60007f1e0ff */
[----:B------:R0:W-:Y:S04]  /*d030*/  STS.U8 [R23+UR10+0x8480], R29 ;  /* 0x0084801d17007988 */ /* 0x0001e8000800000a */
[----:B0-----:R-:W4:Y:S01]  /*d040*/  LDL.LU R29, [R1+0x2bc] ;  /* 0x0002bc00011d7983 */ /* 0x001f220000300800 */
[----:B------:R-:W-:Y:S02]  /*d050*/  LEA.HI.X.SX32 R15, R12, R2, 0x1, P0 ;  /* 0x000000020c0f7211 */ /* 0x000fe400000f0eff */
[----:B------:R-:W-:Y:S01]  /*d060*/  PRMT R12, RZ, 0x7610, R12 ;  /* 0x00007610ff0c7816 */ /* 0x000fe2000000000c */
[----:B------:R0:W-:Y:S05]  /*d070*/  STL [R1+0x398], R14 ;  /* 0x0003980e01007387 */ /* 0x0001ea0000100800 */
[----:B------:R0:W4:Y:S04]  /*d080*/  @P3 LDG.E.U8 R12, desc[UR22][R14.64] ;  /* 0x000000160e0c3981 */ /* 0x000128000c1e1100 */
[----:B------:R-:W-:Y:S04]  /*d090*/  STL [R1+0x394], R15 ;  /* 0x0003940f01007387 */ /* 0x000fe80000100800 */
[----:B------:R-:W4:Y:S01]  /*d0a0*/  LDL.LU R26, [R1+0x360] ;  /* 0x00036000011a7983 */ /* 0x000f220000300800 */
[----:B0-----:R-:W-:-:S03]  /*d0b0*/  IMAD R14, R28, UR14, RZ ;  /* 0x0000000e1c0e7c24 */ /* 0x001fc6000f8e02ff */
[----:B------:R0:W-:Y:S02]  /*d0c0*/  STS.U8 [R23+UR10+0x8680], R27 ;  /* 0x0086801b17007988 */ /* 0x0001e4000800000a */
        /* <DEDUP_REMOVED lines=11> */
[----:B------:R0:W2:Y:S02]  /*d180*/  @P3 LDG.E.U8 R15, desc[UR22][R16.64] ;  /* 0x00000016100f3981 */ /* 0x0000a4000c1e1100 */
[----:B0-----:R-:W-:-:S04]  /*d190*/  IADD3 R16, P0, PT, R14, R3, RZ ;  /* 0x000000030e107210 */ /* 0x001fc80007f1e0ff */
[----:B------:R-:W-:Y:S01]  /*d1a0*/  LEA.HI.X.SX32 R17, R14, R2, 0x1, P0 ;  /* 0x000000020e117211 */ /* 0x000fe200000f0eff */
[----:B------:R0:W-:Y:S04]  /*d1b0*/  STL [R1+0x3f8], R16 ;  /* 0x0003f81001007387 */ /* 0x0001e80000100800 */
[----:B------:R-:W-:Y:S01]  /*d1c0*/  STL [R1+0x3f4], R17 ;  /* 0x0003f41101007387 */ /* 0x000fe20000100800 */
[----:B------:R-:W-:-:S06]  /*d1d0*/  PRMT R14, RZ, 0x7610, R14 ;  /* 0x00007610ff0e7816 */ /* 0x000fcc000000000e */
[----:B------:R0:W2:Y:S02]  /*d1e0*/  @P3 LDG.E.U8 R14, desc[UR22][R16.64] ;  /* 0x00000016100e3981 */ /* 0x0000a4000c1e1100 */
[----:B0-----:R-:W-:Y:S02]  /*d1f0*/  IMAD R16, R18, UR14, RZ ;  /* 0x0000000e12107c24 */ /* 0x001fe4000f8e02ff */
[----:B---3--:R0:W-:Y:S04]  /*d200*/  STS.U8 [R23+UR10+0x8c80], R24 ;  /* 0x008c801817007988 */ /* 0x0081e8000800000a */
[----:B0-----:R-:W3:Y:S04]  /*d210*/  LDL.LU R24, [R1+0x36c] ;  /* 0x00036c0001187983 */ /* 0x001ee80000300800 */
[----:B----4-:R0:W-:Y:S04]  /*d220*/  STS.U8 [R23+UR10+0x8e80], R25 ;  /* 0x008e801917007988 */ /* 0x0101e8000800000a */
[----:B0-----:R-:W4:Y:S04]  /*d230*/  LDL.LU R25, [R1+0x220] ;  /* 0x0002200001197983 */ /* 0x001f280000300800 */
[----:B------:R-:W-:Y:S01]  /*d240*/  STS.U8 [R23+UR10+0x9080], R21 ;  /* 0x0090801517007988 */ /* 0x000fe2000800000a */
[----:B------:R-:W-:-:S02]  /*d250*/  IADD3 R18, P0, PT, R16, R3, RZ ;  /* 0x0000000310127210 */ /* 0x000fc40007f1e0ff */
[----:B------:R-:W-:Y:S02]  /*d260*/  PRMT R17, RZ, 0x7610, R17 ;  /* 0x00007610ff117816 */ /* 0x000fe40000000011 */
[----:B------:R-:W-:Y:S01]  /*d270*/  LEA.HI.X.SX32 R19, R16, R2, 0x1, P0 ;  /* 0x0000000210137211 */ /* 0x000fe200000f0eff */
[----:B------:R-:W-:-:S04]  /*d280*/  IMAD R16, R20, UR14, RZ ;  /* 0x0000000e14107c24 */ /* 0x000fc8000f8e02ff */
[----:B------:R0:W4:Y:S04]  /*d290*/  @P3 LDG.E.U8 R17, desc[UR22][R18.64] ;  /* 0x0000001612113981 */ /* 0x000128000c1e1100 */
[----:B------:R1:W-:Y:S04]  /*d2a0*/  STS.U8 [R23+UR10+0x9280], R29 ;  /* 0x0092801d17007988 */ /* 0x0003e8000800000a */
[----:B-1----:R-:W4:Y:S04]  /*d2b0*/  LDL.LU R29, [R1+0x324] ;  /* 0x00032400011d7983 */ /* 0x002f280000300800 */
[----:B------:R0:W-:Y:S04]  /*d2c0*/  STL [R1+0x428], R18 ;  /* 0x0004281201007387 */ /* 0x0001e80000100800 */
[----:B------:R1:W-:Y:S04]  /*d2d0*/  STL [R1+0x424], R19 ;  /* 0x0004241301007387 */ /* 0x0003e80000100800 */
[----:B------:R1:W-:Y:S01]  /*d2e0*/  STS.U8 [R23+UR10+0x9480], R26 ;  /* 0x0094801a17007988 */ /* 0x0003e2000800000a */
[----:B0-----:R-:W-:-:S04]  /*d2f0*/  IADD3 R18, P0, PT, R16, R3, RZ ;  /* 0x0000000310127210 */ /* 0x001fc80007f1e0ff */
[----:B-1----:R-:W-:Y:S01]  /*d300*/  LEA.HI.X.SX32 R19, R16, R2, 0x1, P0 ;  /* 0x0000000210137211 */ /* 0x002fe200000f0eff */
[----:B------:R-:W4:Y:S04]  /*d310*/  LDL.LU R26, [R1+0x2f8] ;  /* 0x0002f800011a7983 */ /* 0x000f280000300800 */
[----:B------:R0:W-:Y:S04]  /*d320*/  STS.U8 [R23+UR10+0x9680], R27 ;  /* 0x0096801b17007988 */ /* 0x0001e8000800000a */
[----:B0-----:R-:W4:Y:S04]  /*d330*/  LDL.LU R27, [R1+0x264] ;  /* 0x00026400011b7983 */ /* 0x001f280000300800 */
[----:B------:R-:W-:Y:S04]  /*d340*/  STL [R1+0x450], R18 ;  /* 0x0004501201007387 */ /* 0x000fe80000100800 */
[----:B------:R-:W-:Y:S04]  /*d350*/  STL [R1+0x44c], R19 ;  /* 0x00044c1301007387 */ /* 0x000fe80000100800 */
[----:B------:R0:W-:Y:S04]  /*d360*/  STS.U8 [R23+UR10+0x9880], R30 ;  /* 0x0098801e17007988 */ /* 0x0001e8000800000a */
[----:B0-----:R-:W4:Y:S04]  /*d370*/  LDL.LU R30, [R1+0x2f0] ;  /* 0x0002f000011e7983 */ /* 0x001f280000300800 */
[----:B--2---:R0:W-:Y:S04]  /*d380*/  STS.U8 [R23+UR10+0x9a80], R31 ;  /* 0x009a801f17007988 */ /* 0x0041e8000800000a */
[----:B0-----:R-:W2:Y:S01]  /*d390*/  LDL.LU R31, [R1+0x1e4] ;  /* 0x0001e400011f7983 */ /* 0x001ea20000300800 */
[----:B------:R-:W-:-:S06]  /*d3a0*/  PRMT R16, RZ, 0x7610, R16 ;  /* 0x00007610ff107816 */ /* 0x000fcc0000000010 */
[----:B------:R0:W2:Y:S02]  /*d3b0*/  @P3 LDG.E.U8 R16, desc[UR22][R18.64] ;  /* 0x0000001612103981 */ /* 0x0000a4000c1e1100 */
[----:B0-----:R-:W-:-:S05]  /*d3c0*/  IMAD R18, R45, UR14, RZ ;  /* 0x0000000e2d127c24 */ /* 0x001fca000f8e02ff */
[----:B------:R-:W-:-:S04]  /*d3d0*/  IADD3 R20, P0, PT, R18, R3, RZ ;  /* 0x0000000312147210 */ /* 0x000fc80007f1e0ff */
[----:B------:R-:W-:Y:S01]  /*d3e0*/  LEA.HI.X.SX32 R21, R18, R2, 0x1, P0 ;  /* 0x0000000212157211 */ /* 0x000fe200000f0eff */
[----:B------:R0:W-:Y:S04]  /*d3f0*/  STL [R1+0xdc], R20 ;  /* 0x0000dc1401007387 */ /* 0x0001e80000100800 */
[----:B------:R1:W-:Y:S01]  /*d400*/  STL [R1+0xd8], R21 ;  /* 0x0000d81501007387 */ /* 0x0003e20000100800 */
[----:B------:R-:W-:Y:S01]  /*d410*/  PRMT R19, RZ, 0x7610, R19 ;  /* 0x00007610ff137816 */ /* 0x000fe20000000013 */
[----:B------:R-:W-:-:S05]  /*d420*/  IMAD R18, R46, UR14, RZ ;  /* 0x0000000e2e127c24 */ /* 0x000fca000f8e02ff */
[----:B------:R0:W2:Y:S01]  /*d430*/  @P3 LDG.E.U8 R19, desc[UR22][R20.64] ;  /* 0x0000001614133981 */ /* 0x0000a2000c1e1100 */
[----:B------:R-:W-:Y:S02]  /*d440*/  LOP3.LUT R28, R40, 0x20, RZ, 0x3c, !PT ;  /* 0x00000020281c7812 */ /* 0x000fe400078e3cff */
[----:B0-----:R-:W-:-:S04]  /*d450*/  IADD3 R20, P0, PT, R18, R3, RZ ;  /* 0x0000000312147210 */ /* 0x001fc80007f1e0ff */
[----:B-1----:R-:W-:Y:S02]  /*d460*/  LEA.HI.X.SX32 R21, R18, R2, 0x1, P0 ;  /* 0x0000000212157211 */ /* 0x002fe400000f0eff */
[----:B------:R-:W-:-:S06]  /*d470*/  PRMT R18, RZ, 0x7610, R18 ;  /* 0x00007610ff127816 */ /* 0x000fcc0000000012 */
[----:B------:R0:W2:Y:S04]  /*d480*/  @P3 LDG.E.U8 R18, desc[UR22][R20.64] ;  /* 0x0000001614123981 */ /* 0x0000a8000c1e1100 */
[----:B---3--:R1:W-:Y:S04]  /*d490*/  STS.U8 [R23+UR10+0x9c80], R24 ;  /* 0x009c801817007988 */ /* 0x0083e8000800000a */
[----:B-1----:R-:W3:Y:S04]  /*d4a0*/  LDL.LU R24, [R1+0x330] ;  /* 0x0003300001187983 */ /* 0x002ee80000300800 */
[----:B----4-:R1:W-:Y:S04]  /*d4b0*/  STS.U8 [R23+UR10+0x9e80], R25 ;  /* 0x009e801917007988 */ /* 0x0103e8000800000a */
[----:B-1----:R-:W4:Y:S04]  /*d4c0*/  LDL.LU R25, [R1+0x224] ;  /* 0x0002240001197983 */ /* 0x002f280000300800 */
[----:B------:R0:W-:Y:S04]  /*d4d0*/  STL [R1+0x11c], R20 ;  /* 0x00011c1401007387 */ /* 0x0001e80000100800 */
[----:B------:R-:W-:Y:S01]  /*d4e0*/  STL [R1+0x118], R21 ;  /* 0x0001181501007387 */ /* 0x000fe20000100800 */
[----:B0-----:R-:W-:-:S03]  /*d4f0*/  IMAD R20, R47, UR14, RZ ;  /* 0x0000000e2f147c24 */ /* 0x001fc6000f8e02ff */
[----:B------:R0:W-:Y:S04]  /*d500*/  STS.U8 [R28+UR10+0x8100], R29 ;  /* 0x0081001d1c007988 */ /* 0x0001e8000800000a */
[----:B0-----:R-:W4:Y:S04]  /*d510*/  LDL.LU R29, [R1+0x2e4] ;  /* 0x0002e400011d7983 */ /* 0x001f280000300800 */
[----:B------:R-:W4:Y:S01]  /*d520*/  LDL.LU R32, [R1+0x2e0] ;  /* 0x0002e00001207983 */ /* 0x000f220000300800 */
[----:B------:R-:W-:Y:S02]  /*d530*/  IADD3 R22, P0, PT, R20, R3, RZ ;  /* 0x0000000314167210 */ /* 0x000fe40007f1e0ff */
[----:B------:R-:W-:-:S02]  /*d540*/  PRMT R21, RZ, 0x7610, R21 ;  /* 0x00007610ff157816 */ /* 0x000fc40000000015 */
[----:B------:R-:W-:Y:S01]  /*d550*/  LEA.HI.X.SX32 R23, R20, R2, 0x1, P0 ;  /* 0x0000000214177211 */ /* 0x000fe200000f0eff */
[----:B------:R-:W-:Y:S01]  /*d560*/  IMAD R20, R48, UR14, RZ ;  /* 0x0000000e30147c24 */ /* 0x000fe2000f8e02ff */
[----:B------:R-:W-:Y:S04]  /*d570*/  STL [R1+0x15c], R22 ;  /* 0x00015c1601007387 */ /* 0x000fe80000100800 */
[----:B------:R0:W-:Y:S04]  /*d580*/  STS.U8 [R28+UR10+0x8300], R26 ;  /* 0x0083001a1c007988 */ /* 0x0001e8000800000a */
[----:B------:R1:W-:Y:S04]  /*d590*/  STL [R1+0x158], R23 ;  /* 0x0001581701007387 */ /* 0x0003e80000100800 */
[----:B------:R1:W4:Y:S04]  /*d5a0*/  @P3 LDG.E.U8 R21, desc[UR22][R22.64] ;  /* 0x0000001616153981 */ /* 0x000328000c1e1100 */
[----:B0-----:R-:W4:Y:S01]  /*d5b0*/  LDL.LU R26, [R1+0x2b8] ;  /* 0x0002b800011a7983 */ /* 0x001f220000300800 */
[----:B-1----:R-:W-:-:S03]  /*d5c0*/  IADD3 R22, P0, PT, R20, R3, RZ ;  /* 0x0000000314167210 */ /* 0x002fc60007f1e0ff */
[----:B------:R0:W-:Y:S01]  /*d5d0*/  STS.U8 [R28+UR10+0x8500], R27 ;  /* 0x0085001b1c007988 */ /* 0x0001e2000800000a */
[----:B------:R-:W-:-:S03]  /*d5e0*/  LEA.HI.X.SX32 R23, R20, R2, 0x1, P0 ;  /* 0x0000000214177211 */ /* 0x000fc600000f0eff */
[----:B0-----:R-:W4:Y:S04]  /*d5f0*/  LDL.LU R27, [R1+0x260] ;  /* 0x00026000011b7983 */ /* 0x001f280000300800 */
[----:B------:R-:W-:Y:S04]  /*d600*/  STL [R1+0x1a4], R22 ;  /* 0x0001a41601007387 */ /* 0x000fe80000100800 */
[----:B------:R0:W-:Y:S04]  /*d610*/  STS.U8 [R28+UR10+0x8700], R30 ;  /* 0x0087001e1c007988 */ /* 0x0001e8000800000a */
[----:B------:R-:W-:Y:S04]  /*d620*/  STL [R1+0x1a0], R23 ;  /* 0x0001a01701007387 */ /* 0x000fe80000100800 */
[----:B0-----:R-:W4:Y:S04]  /*d630*/  LDL.LU R30, [R1+0x2a0] ;  /* 0x0002a000011e7983 */ /* 0x001f280000300800 */
[----:B--2---:R0:W-:Y:S04]  /*d640*/  STS.U8 [R28+UR10+0x8900], R31 ;  /* 0x0089001f1c007988 */ /* 0x0041e8000800000a */
[----:B0-----:R-:W2:Y:S01]  /*d650*/  LDL.LU R31, [R1+0x26c] ;  /* 0x00026c00011f7983 */ /* 0x001ea20000300800 */
[----:B------:R-:W-:-:S06]  /*d660*/  PRMT R20, RZ, 0x7610, R20 ;  /* 0x00007610ff147816 */ /* 0x000fcc0000000014 */
[----:B------:R0:W2:Y:S02]  /*d670*/  @P3 LDG.E.U8 R20, desc[UR22][R22.64] ;  /* 0x0000001616143981 */ /* 0x0000a4000c1e1100 */
[----:B0-----:R-:W-:Y:S01]  /*d680*/  IMAD R22, R53, UR14, RZ ;  /* 0x0000000e35167c24 */ /* 0x001fe2000f8e02ff */
[----:B------:R-:W-:Y:S01]  /*d690*/  PRMT R23, RZ, 0x7610, R23 ;  /* 0x00007610ff177816 */ /* 0x000fe20000000017 */
[----:B---3--:R0:W-:Y:S03]  /*d6a0*/  STS.U8 [R28+UR10+0x8b00], R24 ;  /* 0x008b00181c007988 */ /* 0x0081e6000800000a */
[C---:B0-----:R-:W-:Y:S01]  /*d6b0*/  IADD3 R24, P0, PT, R22.reuse, R3, RZ ;  /* 0x0000000316187210 */ /* 0x041fe20007f1e0ff */
[----:B----4-:R0:W-:Y:S04]  /*d6c0*/  STS.U8 [R28+UR10+0x8d00], R25 ;  /* 0x008d00191c007988 */ /* 0x0101e8000800000a */
[----:B------:R1:W-:Y:S01]  /*d6d0*/  STL [R1+0x1e4], R24 ;  /* 0x0001e41801007387 */ /* 0x0003e20000100800 */
[----:B0-----:R-:W-:-:S05]  /*d6e0*/  LEA.HI.X.SX32 R25, R22, R2, 0x1, P0 ;  /* 0x0000000216197211 */ /* 0x001fca00000f0eff */
[----:B------:R0:W-:Y:S04]  /*d6f0*/  STL [R1+0x1e0], R25 ;  /* 0x0001e01901007387 */ /* 0x0001e80000100800 */
[----:B------:R-:W3:Y:S01]  /*d700*/  LDL.LU R39, [R1+0x328] ;  /* 0x0003280001277983 */ /* 0x000ee20000300800 */
[----:B------:R-:W-:-:S03]  /*d710*/  IMAD R22, R56, UR14, RZ ;  /* 0x0000000e38167c24 */ /* 0x000fc6000f8e02ff */
[----:B------:R1:W4:Y:S02]  /*d720*/  @P3 LDG.E.U8 R23, desc[UR22][R24.64] ;  /* 0x0000001618173981 */ /* 0x000324000c1e1100 */
[----:B-1----:R-:W-:-:S04]  /*d730*/  IADD3 R24, P0, PT, R22, R3, RZ ;  /* 0x0000000316187210 */ /* 0x002fc80007f1e0ff */
[----:B0-----:R-:W-:Y:S01]  /*d740*/  LEA.HI.X.SX32 R25, R22, R2, 0x1, P0 ;  /* 0x0000000216197211 */ /* 0x001fe200000f0eff */
[----:B------:R0:W-:Y:S04]  /*d750*/  STS.U8 [R28+UR10+0x8f00], R29 ;  /* 0x008f001d1c007988 */ /* 0x0001e8000800000a */
[----:B------:R1:W-:Y:S04]  /*d760*/  STS.U8 [R28+UR10+0x9100], R32 ;  /* 0x009100201c007988 */ /* 0x0003e8000800000a */
[----:B0-----:R-:W4:Y:S04]  /*d770*/  LDL.LU R29, [R1+0x2ac] ;  /* 0x0002ac00011d7983 */ /* 0x001f280000300800 */
[----:B------:R0:W-:Y:S04]  /*d780*/  STL [R1+0x224], R24 ;  /* 0x0002241801007387 */ /* 0x0001e80000100800 */
[----:B------:R-:W-:Y:S04]  /*d790*/  STL [R1+0x220], R25 ;  /* 0x0002201901007387 */ /* 0x000fe80000100800 */
[----:B------:R-:W4:Y:S04]  /*d7a0*/  LDL.LU R33, [R1+0x2a8] ;  /* 0x0002a80001217983 */ /* 0x000f280000300800 */
[----:B-1----:R-:W4:Y:S01]  /*d7b0*/  LDL.LU R32, [R1+0x320] ;  /* 0x0003200001207983 */ /* 0x002f220000300800 */
[----:B------:R-:W-:-:S03]  /*d7c0*/  PRMT R22, RZ, 0x7610, R22 ;  /* 0x00007610ff167816 */ /* 0x000fc60000000016 */
[----:B------:R1:W-:Y:S04]  /*d7d0*/  STS.U8 [R28+UR10+0x9300], R26 ;  /* 0x0093001a1c007988 */ /* 0x0003e8000800000a */
[----:B------:R0:W4:Y:S04]  /*d7e0*/  @P3 LDG.E.U8 R22, desc[UR22][R24.64] ;  /* 0x0000001618163981 */ /* 0x000128000c1e1100 */
[----:B------:R-:W4:Y:S01]  /*d7f0*/  LDL.LU R36, [R1+0x268] ;  /* 0x0002680001247983 */ /* 0x000f220000300800 */
[----:B0-----:R-:W-:-:S03]  /*d800*/  IMAD R24, R57, UR14, RZ ;  /* 0x0000000e39187c24 */ /* 0x001fc6000f8e02ff */
[----:B------:R0:W-:Y:S02]  /*d810*/  STS.U8 [R28+UR10+0x9500], R27 ;  /* 0x0095001b1c007988 */ /* 0x0001e4000800000a */
[----:B-1----:R-:W-:-:S04]  /*d820*/  IADD3 R26, P0, PT, R24, R3, RZ ;  /* 0x00000003181a7210 */ /* 0x002fc80007f1e0ff */
[----:B0-----:R-:W-:Y:S01]  /*d830*/  LEA.HI.X.SX32 R27, R24, R2, 0x1, P0 ;  /* 0x00000002181b7211 */ /* 0x001fe200000f0eff */
        /* <DEDUP_REMOVED lines=10> */
[----:B------:R-:W-:Y:S02]  /*d8e0*/  LEA.HI.X.SX32 R27, R24, R2, 0x1, P0 ;  /* 0x00000002181b7211 */ /* 0x000fe400000f0eff */
[----:B------:R-:W-:Y:S01]  /*d8f0*/  PRMT R24, RZ, 0x7610, R24 ;  /* 0x00007610ff187816 */ /* 0x000fe20000000018 */
[----:B------:R0:W-:Y:S05]  /*d900*/  STL [R1+0x2a4], R26 ;  /* 0x0002a41a01007387 */ /* 0x0001ea0000100800 */
[----:B------:R0:W2:Y:S02]  /*d910*/  @P3 LDG.E.U8 R24, desc[UR22][R26.64] ;  /* 0x000000161a183981 */ /* 0x0000a4000c1e1100 */
[----:B0-----:R-:W-:Y:S01]  /*d920*/  IMAD R26, R76, UR14, RZ ;  /* 0x0000000e4c1a7c24 */ /* 0x001fe2000f8e02ff */
[----:B------:R-:W-:-:S04]  /*d930*/  LOP3.LUT R76, R40, 0x20, RZ, 0x3c, !PT ;  /* 0x00000020284c7812 */ /* 0x000fc800078e3cff */
[----:B------:R-:W-:Y:S01]  /*d940*/  IADD3 R28, P0, PT, R26, R3, RZ ;  /* 0x000000031a1c7210 */ /* 0x000fe20007f1e0ff */
[----:B------:R0:W-:Y:S04]  /*d950*/  STL [R1+0x2a0], R27 ;  /* 0x0002a01b01007387 */ /* 0x0001e80000100800 */
[----:B------:R-:W2:Y:S04]  /*d960*/  LDL.LU R41, [R1+0x274] ;  /* 0x0002740001297983 */ /* 0x000ea80000300800 */
[----:B------:R-:W2:Y:S04]  /*d970*/  LDL.LU R40, [R1+0x270] ;  /* 0x0002700001287983 */ /* 0x000ea80000300800 */
[----:B------:R-:W-:Y:S01]  /*d980*/  STL [R1+0x2e4], R28 ;  /* 0x0002e41c01007387 */ /* 0x000fe20000100800 */
[----:B0-----:R-:W-:-:S03]  /*d990*/  PRMT R27, RZ, 0x7610, R27 ;  /* 0x00007610ff1b7816 */ /* 0x001fc6000000001b */
[----:B---3--:R0:W-:Y:S02]  /*d9a0*/  STS.U8 [R76+UR10+0x9b00], R39 ;  /* 0x009b00274c007988 */ /* 0x0081e4000800000a */
[----:B0-----:R-:W0:Y:S02]  /*d9b0*/  S2R R39, SR_TID.X ;  /* 0x0000000000277919 */ /* 0x001e240000002100 */
[----:B----4-:R1:W-:Y:S01]  /*d9c0*/  STS.U8 [R76+UR10+0x9d00], R29 ;  /* 0x009d001d4c007988 */ /* 0x0103e2000800000a */
[----:B0-----:R-:W-:Y:S02]  /*d9d0*/  LOP3.LUT R83, R39, 0x7f, RZ, 0xc0, !PT ;  /* 0x0000007f27537812 */ /* 0x001fe400078ec0ff */
[----:B-1----:R-:W-:Y:S02]  /*d9e0*/  LEA.HI.X.SX32 R29, R26, R2, 0x1, P0 ;  /* 0x000000021a1d7211 */ /* 0x002fe400000f0eff */
[----:B------:R-:W-:Y:S01]  /*d9f0*/  LOP3.LUT R37, R83, 0x30, RZ, 0x3c, !PT ;  /* 0x0000003053257812 */ /* 0x000fe200078e3cff */
[----:B------:R0:W-:Y:S04]  /*da00*/  STS.U8 [R76+UR10+0x9f00], R33 ;  /* 0x009f00214c007988 */ /* 0x0001e8000800000a */
[----:B------:R-:W-:Y:S04]  /*da10*/  STL [R1+0x2e0], R29 ;  /* 0x0002e01d01007387 */ /* 0x000fe80000100800 */
[----:B------:R1:W-:Y:S04]  /*da20*/  STS.U8 [R37+UR10+0x8180], R32 ;  /* 0x0081802025007988 */ /* 0x0003e8000800000a */
[----:B0-----:R-:W3:Y:S01]  /*da30*/  LDL.LU R33, [R1+0x2b0] ;  /* 0x0002b00001217983 */ /* 0x001ee20000300800 */
[----:B------:R-:W-:-:S03]  /*da40*/  IMAD R26, R66, UR14, RZ ;  /* 0x0000000e421a7c24 */ /* 0x000fc6000f8e02ff */
[----:B------:R0:W4:Y:S04]  /*da50*/  @P3 LDG.E.U8 R27, desc[UR22][R28.64] ;  /* 0x000000161c1b3981 */ /* 0x000128000c1e1100 */
[----:B-1----:R-:W4:Y:S01]  /*da60*/  LDL.LU R32, [R1+0x238] ;  /* 0x0002380001207983 */ /* 0x002f220000300800 */
[----:B0-----:R-:W-:-:S04]  /*da70*/  IADD3 R28, P0, PT, R26, R3, RZ ;  /* 0x000000031a1c7210 */ /* 0x001fc80007f1e0ff */
[----:B------:R-:W-:Y:S01]  /*da80*/  LEA.HI.X.SX32 R29, R26, R2, 0x1, P0 ;  /* 0x000000021a1d7211 */ /* 0x000fe200000f0eff */
[----:B------:R-:W-:Y:S01]  /*da90*/  STL [R1+0x324], R28 ;  /* 0x0003241c01007387 */ /* 0x000fe20000100800 */
[----:B------:R-:W-:-:S03]  /*daa0*/  PRMT R26, RZ, 0x7610, R26 ;  /* 0x00007610ff1a7816 */ /* 0x000fc6000000001a */
[----:B------:R0:W-:Y:S04]  /*dab0*/  STS.U8 [R37+UR10+0x8580], R36 ;  /* 0x0085802425007988 */ /* 0x0001e8000800000a */
[----:B------:R-:W-:Y:S04]  /*dac0*/  STL [R1+0x320], R29 ;  /* 0x0003201d01007387 */ /* 0x000fe80000100800 */
[----:B------:R1:W4:Y:S04]  /*dad0*/  @P3 LDG.E.U8 R26, desc[UR22][R28.64] ;  /* 0x000000161c1a3981 */ /* 0x000328000c1e1100 */
[----:B0-----:R-:W4:Y:S04]  /*dae0*/  LDL.LU R36, [R1+0x2b4] ;  /* 0x0002b40001247983 */ /* 0x001f280000300800 */
[----:B------:R0:W-:Y:S01]  /*daf0*/  STS.U8 [R37+UR10+0x8980], R30 ;  /* 0x0089801e25007988 */ /* 0x0001e2000800000a */
[----:B-1----:R-:W-:-:S03]  /*db00*/  IMAD R28, R50, UR14, RZ ;  /* 0x0000000e321c7c24 */ /* 0x002fc6000f8e02ff */
[----:B------:R-:W4:Y:S02]  /*db10*/  LDL.LU R51, [R1+0x27c] ;  /* 0x00027c0001337983 */ /* 0x000f240000300800 */
[----:B0-----:R-:W-:-:S05]  /*db20*/  IADD3 R30, P0, PT, R28, R3, RZ ;  /* 0x000000031c1e7210 */ /* 0x001fca0007f1e0ff */
[----:B------:R-:W-:Y:S04]  /*db30*/  STL [R1+0x364], R30 ;  /* 0x0003641e01007387 */ /* 0x000fe80000100800 */
[----:B--2---:R0:W-:Y:S02]  /*db40*/  STS.U8 [R37+UR10+0x8d80], R31 ;  /* 0x008d801f25007988 */ /* 0x0041e4000800000a */
[----:B0-----:R-:W-:-:S05]  /*db50*/  LEA.HI.X.SX32 R31, R28, R2, 0x1, P0 ;  /* 0x000000021c1f7211 */ /* 0x001fca00000f0eff */
[----:B------:R0:W-:Y:S04]  /*db60*/  STL [R1+0x360], R31 ;  /* 0x0003601f01007387 */ /* 0x0001e80000100800 */
[----:B------:R-:W2:Y:S01]  /*db70*/  LDL.LU R39, [R1+0x278] ;  /* 0x0002780001277983 */ /* 0x000ea20000300800 */
[----:B------:R-:W-:Y:S01]  /*db80*/  PRMT R29, RZ, 0x7610, R29 ;  /* 0x00007610ff1d7816 */ /* 0x000fe2000000001d */
[----:B------:R-:W-:Y:S02]  /*db90*/  IMAD R28, R43, UR14, RZ ;  /* 0x0000000e2b1c7c24 */ /* 0x000fe4000f8e02ff */
[----:B------:R-:W2:Y:S04]  /*dba0*/  LDL.LU R45, [R1+0x230] ;  /* 0x00023000012d7983 */ /* 0x000ea80000300800 */
[----:B------:R1:W2:Y:S02]  /*dbb0*/  @P3 LDG.E.U8 R29, desc[UR22][R30.64] ;  /* 0x000000161e1d3981 */ /* 0x0002a4000c1e1100 */
[----:B-1----:R-:W-:-:S04]  /*dbc0*/  IADD3 R30, P0, PT, R28, R3, RZ ;  /* 0x000000031c1e7210 */ /* 0x002fc80007f1e0ff */
[----:B0-----:R-:W-:Y:S02]  /*dbd0*/  LEA.HI.X.SX32 R31, R28, R2, 0x1, P0 ;  /* 0x000000021c1f7211 */ /* 0x001fe400000f0eff */
[----:B------:R-:W-:Y:S01]  /*dbe0*/  PRMT R28, RZ, 0x7610, R28 ;  /* 0x00007610ff1c7816 */ /* 0x000fe2000000001c */
[----:B------:R0:W-:Y:S05]  /*dbf0*/  STL [R1+0x3a0], R30 ;  /* 0x0003a01e01007387 */ /* 0x0001ea0000100800 */
[----:B------:R0:W2:Y:S04]  /*dc00*/  @P3 LDG.E.U8 R28, desc[UR22][R30.64] ;  /* 0x000000161e1c3981 */ /* 0x0000a8000c1e1100 */
[----:B------:R1:W-:Y:S04]  /*dc10*/  STS.U8 [R37+UR10+0x9180], R41 ;  /* 0x0091802925007988 */ /* 0x0003e8000800000a */
[----:B------:R-:W-:Y:S01]  /*dc20*/  STS.U8 [R37+UR10+0x9580], R40 ;  /* 0x0095802825007988 */ /* 0x000fe2000800000a */
[----:B0-----:R-:W-:-:S03]  /*dc30*/  IMAD R30, R42, UR14, RZ ;  /* 0x0000000e2a1e7c24 */ /* 0x001fc6000f8e02ff */
[----:B------:R0:W-:Y:S04]  /*dc40*/  STL [R1+0x39c], R31 ;  /* 0x00039c1f01007387 */ /* 0x0001e80000100800 */
[----:B------:R-:W2:Y:S04]  /*dc50*/  LDL.LU R44, [R1+0x234] ;  /* 0x00023400012c7983 */ /* 0x000ea80000300800 */
[----:B-1----:R-:W2:Y:S01]  /*dc60*/  LDL.LU R41, [R1+0x22c] ;  /* 0x00022c0001297983 */ /* 0x002ea20000300800 */
[----:B0-----:R-:W-:-:S03]  /*dc70*/  PRMT R31, RZ, 0x7610, R31 ;  /* 0x00007610ff1f7816 */ /* 0x001fc6000000001f */
[----:B---3--:R-:W-:Y:S04]  /*dc80*/  STS.U8 [R37+UR10+0x9980], R33 ;  /* 0x0099802125007988 */ /* 0x008fe8000800000a */
[----:B----4-:R0:W-:Y:S02]  /*dc90*/  STS.U8 [R37+UR10+0x9d80], R32 ;  /* 0x009d802025007988 */ /* 0x0101e4000800000a */
[----:B0-----:R-:W-:-:S04]  /*dca0*/  IADD3 R32, P0, PT, R30, R3, RZ ;  /* 0x000000031e207210 */ /* 0x001fc80007f1e0ff */
[----:B------:R-:W-:Y:S01]  /*dcb0*/  LEA.HI.X.SX32 R33, R30, R2, 0x1, P0 ;  /* 0x000000021e217211 */ /* 0x000fe200000f0eff */
[----:B------:R-:W-:Y:S04]  /*dcc0*/  STL [R1+0x3d0], R32 ;  /* 0x0003d02001007387 */ /* 0x000fe80000100800 */
[----:B------:R-:W-:Y:S04]  /*dcd0*/  STL [R1+0x3cc], R33 ;  /* 0x0003cc2101007387 */ /* 0x000fe80000100800 */
[----:B------:R-:W3:Y:S01]  /*dce0*/  LDL.LU R40, [R1+0x228] ;  /* 0x0002280001287983 */ /* 0x000ee20000300800 */
[----:B------:R-:W-:-:S03]  /*dcf0*/  IMAD R30, R35, UR14, RZ ;  /* 0x0000000e231e7c24 */ /* 0x000fc6000f8e02ff */
[----:B------:R0:W-:Y:S04]  /*dd00*/  STS.U8 [R37+UR10+0x8380], R36 ;  /* 0x0083802425007988 */ /* 0x0001e8000800000a */
[----:B------:R1:W4:Y:S04]  /*dd10*/  @P3 LDG.E.U8 R31, desc[UR22][R32.64] ;  /* 0x00000016201f3981 */ /* 0x000328000c1e1100 */
[----:B0-----:R-:W4:Y:S01]  /*dd20*/  LDL.LU R36, [R1+0x1ec] ;  /* 0x0001ec0001247983 */ /* 0x001f220000300800 */
[----:B-1----:R-:W-:-:S04]  /*dd30*/  IADD3 R32, P0, PT, R30, R3, RZ ;  /* 0x000000031e207210 */ /* 0x002fc80007f1e0ff */
[----:B------:R-:W-:Y:S02]  /*dd40*/  LEA.HI.X.SX32 R33, R30, R2, 0x1, P0 ;  /* 0x000000021e217211 */ /* 0x000fe400000f0eff */
[----:B------:R-:W-:Y:S01]  /*dd50*/  PRMT R30, RZ, 0x7610, R30 ;  /* 0x00007610ff1e7816 */ /* 0x000fe2000000001e */
[----:B------:R-:W-:Y:S04]  /*dd60*/  STL [R1+0x400], R32 ;  /* 0x0004002001007387 */ /* 0x000fe80000100800 */
[----:B------:R0:W-:Y:S04]  /*dd70*/  STS.U8 [R37+UR10+0x8780], R51 ;  /* 0x0087803325007988 */ /* 0x0001e8000800000a */
[----:B------:R1:W4:Y:S04]  /*dd80*/  @P3 LDG.E.U8 R30, desc[UR22][R32.64] ;  /* 0x00000016201e3981 */ /* 0x000328000c1e1100 */
[----:B------:R-:W-:Y:S04]  /*dd90*/  STL [R1+0x3fc], R33 ;  /* 0x0003fc2101007387 */ /* 0x000fe80000100800 */
[----:B0-----:R-:W4:Y:S01]  /*dda0*/  LDL.LU R51, [R1+0x1e8] ;  /* 0x0001e80001337983 */ /* 0x001f220000300800 */
[----:B-1----:R-:W-:-:S05]  /*ddb0*/  IMAD R32, R34, UR14, RZ ;  /* 0x0000000e22207c24 */ /* 0x002fca000f8e02ff */
[----:B------:R-:W-:-:S04]  /*ddc0*/  IADD3 R34, P0, PT, R32, R3, RZ ;  /* 0x0000000320227210 */ /* 0x000fc80007f1e0ff */
[----:B------:R-:W-:Y:S01]  /*ddd0*/  LEA.HI.X.SX32 R35, R32, R2, 0x1, P0 ;  /* 0x0000000220237211 */ /* 0x000fe200000f0eff */
[----:B--2---:R0:W-:Y:S04]  /*dde0*/  STS.U8 [R37+UR10+0x8b80], R39 ;  /* 0x008b802725007988 */ /* 0x0041e8000800000a */
[----:B0-----:R-:W2:Y:S04]  /*ddf0*/  LDL.LU R39, [R1+0x1c4] ;  /* 0x0001c40001277983 */ /* 0x001ea80000300800 */
[----:B------:R0:W-:Y:S04]  /*de00*/  STL [R1+0x430], R34 ;  /* 0x0004302201007387 */ /* 0x0001e80000100800 */
[----:B------:R1:W-:Y:S04]  /*de10*/  STL [R1+0x42c], R35 ;  /* 0x00042c2301007387 */ /* 0x0003e80000100800 */
[----:B------:R-:W2:Y:S04]  /*de20*/  LDL.LU R47, [R1+0x1c0] ;  /* 0x0001c000012f7983 */ /* 0x000ea80000300800 */
[----:B------:R-:W2:Y:S01]  /*de30*/  LDL.LU R46, [R1+0x160] ;  /* 0x00016000012e7983 */ /* 0x000ea20000300800 */
[----:B------:R-:W-:Y:S01]  /*de40*/  PRMT R33, RZ, 0x7610, R33 ;  /* 0x00007610ff217816 */ /* 0x000fe20000000021 */
[----:B------:R-:W-:-:S05]  /*de50*/  IMAD R32, R38, UR14, RZ ;  /* 0x0000000e26207c24 */ /* 0x000fca000f8e02ff */
[----:B------:R0:W2:Y:S02]  /*de60*/  @P3 LDG.E.U8 R33, desc[UR22][R34.64] ;  /* 0x0000001622213981 */ /* 0x0000a4000c1e1100 */
[----:B0-----:R-:W-:-:S04]  /*de70*/  IADD3 R34, P0, PT, R32, R3, RZ ;  /* 0x0000000320227210 */ /* 0x001fc80007f1e0ff */
[----:B-1----:R-:W-:Y:S02]  /*de80*/  LEA.HI.X.SX32 R35, R32, R2, 0x1, P0 ;  /* 0x0000000220237211 */ /* 0x002fe400000f0eff */
[----:B------:R-:W-:Y:S01]  /*de90*/  PRMT R32, RZ, 0x7610, R32 ;  /* 0x00007610ff207816 */ /* 0x000fe20000000020 */
[----:B------:R-:W-:Y:S04]  /*dea0*/  STS.U8 [R37+UR10+0x8f80], R45 ;  /* 0x008f802d25007988 */ /* 0x000fe8000800000a */
[----:B------:R-:W-:Y:S04]  /*deb0*/  STS.U8 [R37+UR10+0x9380], R44 ;  /* 0x0093802c25007988 */ /* 0x000fe8000800000a */
[----:B------:R-:W-:Y:S04]  /*dec0*/  STL [R1+0x458], R34 ;  /* 0x0004582201007387 */ /* 0x000fe80000100800 */
[----:B------:R0:W-:Y:S04]  /*ded0*/  STS.U8 [R37+UR10+0x9780], R41 ;  /* 0x0097802925007988 */ /* 0x0001e8000800000a */
[----:B------:R1:W-:Y:S04]  /*dee0*/  STL [R1+0x454], R35 ;  /* 0x0004542301007387 */ /* 0x0003e80000100800 */
[----:B------:R1:W2:Y:S04]  /*def0*/  @P3 LDG.E.U8 R32, desc[UR22][R34.64] ;  /* 0x0000001622203981 */ /* 0x0002a8000c1e1100 */
[----:B0-----:R-:W2:Y:S01]  /*df00*/  LDL.LU R41, [R1+0x1ac] ;  /* 0x0001ac0001297983 */ /* 0x001ea20000300800 */
[----:B-1----:R-:W-:-:S05]  /*df10*/  IMAD R34, R58, UR14, RZ ;  /* 0x0000000e3a227c24 */ /* 0x002fca000f8e02ff */
[C---:B------:R-:W-:Y:S01]  /*df20*/  IADD3 R35, P0, PT, R34.reuse, R3, RZ ;  /* 0x0000000322237210 */ /* 0x040fe20007f1e0ff */
[----:B---3--:R0:W-:Y:S04]  /*df30*/  STS.U8 [R37+UR10+0x9b80], R40 ;  /* 0x009b802825007988 */ /* 0x0081e8000800000a */
[----:B0-----:R-:W3:Y:S04]  /*df40*/  LDL.LU R40, [R1+0x1a8] ;  /* 0x0001a80001287983 */ /* 0x001ee80000300800 */
[----:B----4-:R0:W-:Y:S04]  /*df50*/  STS.U8 [R37+UR10+0x9f80], R36 ;  /* 0x009f802425007988 */ /* 0x0101e8000800000a */
[----:B------:R-:W-:Y:S01]  /*df60*/  STL [R1+0xe4], R35 ;  /* 0x0000e42301007387 */ /* 0x000fe20000100800 */
[----:B0-----:R-:W-:-:S02]  /*df70*/  LEA.HI.X.SX32 R36, R34, R2, 0x1, P0 ;  /* 0x0000000222247211 */ /* 0x001fc400000f0eff */
[----:B------:R-:W-:-:S03]  /*df80*/  PRMT R34, RZ, 0x7610, R34 ;  /* 0x00007610ff227816 */ /* 0x000fc60000000022 */
[----:B------:R0:W-:Y:S01]  /*df90*/  STL [R1+0xe0], R36 ;  /* 0x0000e02401007387 */ /* 0x0001e20000100800 */
[----:B------:R-:W-:-:S03]  /*dfa0*/  @P3 IMAD.MOV.U32 R37, RZ, RZ, R36 ;  /* 0x000000ffff253224 */ /* 0x000fc600078e0024 */
[----:B------:R-:W4:Y:S04]  /*dfb0*/  LDL.LU R45, [R1+0x1bc] ;  /* 0x0001bc00012d7983 */ /* 0x000f280000300800 */
[----:B------:R-:W4:Y:S01]  /*dfc0*/  LDL.LU R44, [R1+0x1b8] ;  /* 0x0001b800012c7983 */ /* 0x000f220000300800 */
[----:B0-----:R-:W-:Y:S02]  /*dfd0*/  @P3 IMAD.MOV.U32 R36, RZ, RZ, R35 ;  /* 0x000000ffff243224 */ /* 0x001fe400078e0023 */
[----:B------:R-:W-:-:S03]  /*dfe0*/  IMAD R35, R68, UR14, RZ ;  /* 0x0000000e44237c24 */ /* 0x000fc6000f8e02ff */
[----:B------:R0:W4:Y:S02]  /*dff0*/  @P3 LDG.E.U8 R34, desc[UR22][R36.64] ;  /* 0x0000001624223981 */ /* 0x000124000c1e1100 */
[C---:B0-----:R-:W-:Y:S02]  /*e000*/  IADD3 R37, P0, PT, R35.reuse, R3, RZ ;  /* 0x0000000323257210 */ /* 0x041fe40007f1e0ff */
[----:B------:R0:W-:Y:S02]  /*e010*/  STS.U8 [R83+UR10], R51 ;  /* 0x0000003353007988 */ /* 0x0001e4000800000a */
[----:B------:R-:W-:Y:S01]  /*e020*/  LEA.HI.X.SX32 R38, R35, R2, 0x1, P0 ;  /* 0x0000000223267211 */ /* 0x000fe200000f0eff */
[----:B------:R-:W-:Y:S01]  /*e030*/  IMAD R35, R73, UR14, RZ ;  /* 0x0000000e49237c24 */ /* 0x000fe2000f8e02ff */
[----:B------:R-:W-:Y:S01]  /*e040*/  STL [R1+0x124], R37 ;  /* 0x0001242501007387 */ /* 0x000fe20000100800 */
[----:B------:R-:W-:-:S03]  /*e050*/  PRMT R36, RZ, 0x7610, R36 ;  /* 0x00007610ff247816 */ /* 0x000fc60000000024 */
[----:B------:R-:W-:Y:S04]  /*e060*/  STL [R1+0x120], R38 ;  /* 0x0001202601007387 */ /* 0x000fe80000100800 */
[----:B------:R-:W4:Y:S04]  /*e070*/  LDL.LU R48, [R1+0x1b4] ;  /* 0x0001b40001307983 */ /* 0x000f280000300800 */
[----:B0-----:R-:W4:Y:S04]  /*e080*/  LDL.LU R51, [R1+0x1b0] ;  /* 0x0001b00001337983 */ /* 0x001f280000300800 */
[----:B------:R-:W4:Y:S04]  /*e090*/  LDL.LU R73, [R1+0x730] ;  /* 0x0007300001497983 */ /* 0x000f280000300800 */
[----:B--2---:R0:W-:Y:S02]  /*e0a0*/  STS.U8 [R83+UR10+0x400], R39 ;  /* 0x0004002753007988 */ /* 0x0041e4000800000a */
[----:B0-----:R-:W-:-:S02]  /*e0b0*/  @P3 IMAD.MOV.U32 R39, RZ, RZ, R38 ;  /* 0x000000ffff273224 */ /* 0x001fc400078e0026 */
[----:B------:R-:W-:Y:S01]  /*e0c0*/  @P3 IMAD.MOV.U32 R38, RZ, RZ, R37 ;  /* 0x000000ffff263224 */ /* 0x000fe200078e0025 */
[----:B------:R-:W-:-:S04]  /*e0d0*/  IADD3 R37, P0, PT, R35, R3, RZ ;  /* 0x0000000323257210 */ /* 0x000fc80007f1e0ff */
[----:B------:R0:W2:Y:S04]  /*e0e0*/  @P3 LDG.E.U8 R36, desc[UR22][R38.64] ;  /* 0x0000001626243981 */ /* 0x0000a8000c1e1100 */
[----:B------:R-:W-:Y:S01]  /*e0f0*/  STL [R1+0x164], R37 ;  /* 0x0001642501007387 */ /* 0x000fe20000100800 */
[----:B0-----:R-:W-:-:S03]  /*e100*/  LEA.HI.X.SX32 R38, R35, R2, 0x1, P0 ;  /* 0x0000000223267211 */ /* 0x001fc600000f0eff */
[----:B------:R0:W-:Y:S04]  /*e110*/  STS.U8 [R83+UR10+0x800], R47 ;  /* 0x0008002f53007988 */ /* 0x0001e8000800000a */
[----:B------:R-:W-:Y:S04]  /*e120*/  STL [R1+0x160], R38 ;  /* 0x0001602601007387 */ /* 0x000fe80000100800 */
[----:B------:R1:W-:Y:S04]  /*e130*/  STS.U8 [R83+UR10+0xc00], R46 ;  /* 0x000c002e53007988 */ /* 0x0003e8000800000a */
[----:B0-----:R-:W2:Y:S04]  /*e140*/  LDL.LU R47, [R1+0x184] ;  /* 0x00018400012f7983 */ /* 0x001ea80000300800 */
[----:B-1----:R-:W2:Y:S01]  /*e150*/  LDL.LU R46, [R1+0x180] ;  /* 0x00018000012e7983 */ /* 0x002ea20000300800 */
[----:B------:R-:W-:Y:S01]  /*e160*/  PRMT R35, RZ, 0x7610, R35 ;  /* 0x00007610ff237816 */ /* 0x000fe20000000023 */
[----:B------:R-:W-:-:S02]  /*e170*/  @P3 IMAD.MOV.U32 R39, RZ, RZ, R38 ;  /* 0x000000ffff273224 */ /* 0x000fc400078e0026 */
[----:B------:R-:W-:Y:S02]  /*e180*/  @P3 IMAD.MOV.U32 R38, RZ, RZ, R37 ;  /* 0x000000ffff263224 */ /* 0x000fe400078e0025 */
[----:B------:R-:W-:Y:S02]  /*e190*/  IMAD R37, R74, UR14, RZ ;  /* 0x0000000e4a257c24 */ /* 0x000fe4000f8e02ff */
[----:B------:R-:W2:Y:S04]  /*e1a0*/  LDL.LU R74, [R1+0x72c] ;  /* 0x00072c00014a7983 */ /* 0x000ea80000300800 */
[----:B------:R0:W2:Y:S04]  /*e1b0*/  @P3 LDG.E.U8 R35, desc[UR22][R38.64] ;  /* 0x0000001626233981 */ /* 0x0000a8000c1e1100 */
[----:B------:R-:W-:Y:S01]  /*e1c0*/  STS.U8 [R83+UR10+0x1000], R41 ;  /* 0x0010002953007988 */ /* 0x000fe2000800000a */
[----:B0-----:R-:W-:-:S02]  /*e1d0*/  IADD3 R39, P0, PT, R37, R3, RZ ;  /* 0x0000000325277210 */ /* 0x001fc40007f1e0ff */
[----:B------:R-:W-:-:S03]  /*e1e0*/  PRMT R38, RZ, 0x7610, R38 ;  /* 0x00007610ff267816 */ /* 0x000fc60000000026 */
[----:B------:R-:W-:Y:S04]  /*e1f0*/  STL [R1+0x1ac], R39 ;  /* 0x0001ac2701007387 */ /* 0x000fe80000100800 */
[----:B---3--:R0:W-:Y:S02]  /*e200*/  STS.U8 [R83+UR10+0x1400], R40 ;  /* 0x0014002853007988 */ /* 0x0081e4000800000a */
[----:B0-----:R-:W-:Y:S01]  /*e210*/  LEA.HI.X.SX32 R40, R37, R2, 0x1, P0 ;  /* 0x0000000225287211 */ /* 0x001fe200000f0eff */
[----:B------:R-:W-:-:S04]  /*e220*/  IMAD R37, R78, UR14, RZ ;  /* 0x0000000e4e257c24 */ /* 0x000fc8000f8e02ff */
[----:B------:R0:W-:Y:S01]  /*e230*/  STL [R1+0x1a8], R40 ;  /* 0x0001a82801007387 */ /* 0x0001e20000100800 */
[----:B------:R-:W-:-:S03]  /*e240*/  @P3 IMAD.MOV.U32 R41, RZ, RZ, R40 ;  /* 0x000000ffff293224 */ /* 0x000fc600078e0028 */
[----:B------:R-:W3:Y:S01]  /*e250*/  LDL.LU R78, [R1+0x728] ;  /* 0x00072800014e7983 */ /* 0x000ee20000300800 */
[----:B0-----:R-:W-:Y:S01]  /*e260*/  @P3 IMAD.MOV.U32 R40, RZ, RZ, R39 ;  /* 0x000000ffff283224 */ /* 0x001fe200078e0027 */
[C---:B------:R-:W-:Y:S02]  /*e270*/  IADD3 R39, P0, PT, R37.reuse, R3, RZ ;  /* 0x0000000325277210 */ /* 0x040fe40007f1e0ff */
[----:B----4-:R0:W-:Y:S04]  /*e280*/  STS.U8 [R83+UR10+0x1800], R45 ;  /* 0x0018002d53007988 */ /* 0x0101e8000800000a */
[----:B------:R1:W4:Y:S04]  /*e290*/  @P3 LDG.E.U8 R38, desc[UR22][R40.64] ;  /* 0x0000001628263981 */ /* 0x000328000c1e1100 */
[----:B------:R1:W-:Y:S04]  /*e2a0*/  STS.U8 [R83+UR10+0x1c00], R44 ;  /* 0x001c002c53007988 */ /* 0x0003e8000800000a */
[----:B0-----:R-:W3:Y:S01]  /*e2b0*/  LDL.LU R45, [R1+0x17c] ;  /* 0x00017c00012d7983 */ /* 0x001ee20000300800 */
[----:B-1----:R-:W-:-:S02]  /*e2c0*/  LEA.HI.X.SX32 R40, R37, R2, 0x1, P0 ;  /* 0x0000000225287211 */ /* 0x002fc400000f0eff */
[----:B------:R-:W-:Y:S01]  /*e2d0*/  PRMT R37, RZ, 0x7610, R37 ;  /* 0x00007610ff257816 */ /* 0x000fe20000000025 */
[----:B------:R-:W4:Y:S02]  /*e2e0*/  LDL.LU R44, [R1+0x178] ;  /* 0x00017800012c7983 */ /* 0x000f240000300800 */
[----:B------:R-:W-:Y:S02]  /*e2f0*/  @P3 IMAD.MOV.U32 R41, RZ, RZ, R40 ;  /* 0x000000ffff293224 */ /* 0x000fe400078e0028 */
[----:B------:R-:W-:Y:S04]  /*e300*/  STL [R1+0x1ec], R39 ;  /* 0x0001ec2701007387 */ /* 0x000fe80000100800 */
[----:B------:R0:W-:Y:S02]  /*e310*/  STL [R1+0x1e8], R40 ;  /* 0x0001e82801007387 */ /* 0x0001e40000100800 */
[----:B0-----:R-:W-:-:S02]  /*e320*/  @P3 IMAD.MOV.U32 R40, RZ, RZ, R39 ;  /* 0x000000ffff283224 */ /* 0x001fc400078e0027 */
[----:B------:R-:W-:Y:S01]  /*e330*/  IMAD R39, R86, UR14, RZ ;  /* 0x0000000e56277c24 */ /* 0x000fe2000f8e02ff */
[----:B------:R-:W-:Y:S04]  /*e340*/  STS.U8 [R83+UR10+0x2000], R48 ;  /* 0x0020003053007988 */ /* 0x000fe8000800000a */
[----:B------:R0:W4:Y:S04]  /*e350*/  @P3 LDG.E.U8 R37, desc[UR22][R40.64] ;  /* 0x0000001628253981 */ /* 0x000128000c1e1100 */
[----:B------:R-:W4:Y:S01]  /*e360*/  LDL.LU R86, [R1+0x724] ;  /* 0x0007240001567983 */ /* 0x000f220000300800 */
[----:B0-----:R-:W-:-:S03]  /*e370*/  IADD3 R41, P0, PT, R39, R3, RZ ;  /* 0x0000000327297210 */ /* 0x001fc60007f1e0ff */
[----:B------:R0:W-:Y:S01]  /*e380*/  STS.U8 [R83+UR10+0x2400], R51 ;  /* 0x0024003353007988 */ /* 0x0001e2000800000a */
[----:B------:R-:W-:Y:S01]  /*e390*/  LEA.HI.X.SX32 R42, R39, R2, 0x1, P0 ;  /* 0x00000002272a7211 */ /* 0x000fe200000f0eff */
[----:B------:R-:W-:Y:S01]  /*e3a0*/  IMAD R39, R89, UR14, RZ ;  /* 0x0000000e59277c24 */ /* 0x000fe2000f8e02ff */
[----:B------:R-:W-:-:S03]  /*e3b0*/  PRMT R40, RZ, 0x7610, R40 ;  /* 0x00007610ff287816 */ /* 0x000fc60000000028 */
[----:B------:R-:W-:Y:S01]  /*e3c0*/  @P3 IMAD.MOV.U32 R43, RZ, RZ, R42 ;  /* 0x000000ffff2b3224 */ /* 0x000fe200078e002a */
[----:B0-----:R-:W4:Y:S04]  /*e3d0*/  LDL.LU R51, [R1+0x170] ;  /* 0x0001700001337983 */ /* 0x001f280000300800 */
[----:B------:R-:W-:Y:S04]  /*e3e0*/  STL [R1+0x22c], R41 ;  /* 0x00022c2901007387 */ /* 0x000fe80000100800 */
[----:B------:R0:W-:Y:S02]  /*e3f0*/  STL [R1+0x228], R42 ;  /* 0x0002282a01007387 */ /* 0x0001e40000100800 */
[----:B0-----:R-:W-:Y:S01]  /*e400*/  @P3 IMAD.MOV.U32 R42, RZ, RZ, R41 ;  /* 0x000000ffff2a3224 */ /* 0x001fe200078e0029 */
[----:B------:R-:W-:-:S04]  /*e410*/  IADD3 R41, P0, PT, R39, R3, RZ ;  /* 0x0000000327297210 */ /* 0x000fc80007f1e0ff */
[----:B------:R0:W4:Y:S02]  /*e420*/  @P3 LDG.E.U8 R40, desc[UR22][R42.64] ;  /* 0x000000162a283981 */ /* 0x000124000c1e1100 */
[----:B0-----:R-:W-:Y:S02]  /*e430*/  LEA.HI.X.SX32 R42, R39, R2, 0x1, P0 ;  /* 0x00000002272a7211 */ /* 0x001fe400000f0eff */
[----:B------:R-:W-:-:S03]  /*e440*/  PRMT R39, RZ, 0x7610, R39 ;  /* 0x00007610ff277816 */ /* 0x000fc60000000027 */
[----:B------:R-:W-:Y:S01]  /*e450*/  @P3 IMAD.MOV.U32 R43, RZ, RZ, R42 ;  /* 0x000000ffff2b3224 */ /* 0x000fe200078e002a */
[----:B--2---:R0:W-:Y:S04]  /*e460*/  STS.U8 [R83+UR10+0x2800], R47 ;  /* 0x0028002f53007988 */ /* 0x0041e8000800000a */
[----:B------:R1:W-:Y:S04]  /*e470*/  STS.U8 [R83+UR10+0x2c00], R46 ;  /* 0x002c002e53007988 */ /* 0x0003e8000800000a */
[----:B0-----:R-:W2:Y:S04]  /*e480*/  LDL.LU R47, [R1+0x16c] ;  /* 0x00016c00012f7983 */ /* 0x001ea80000300800 */
[----:B-1----:R-:W2:Y:S04]  /*e490*/  LDL.LU R46, [R1+0x168] ;  /* 0x00016800012e7983 */ /* 0x002ea80000300800 */
[----:B------:R-:W-:Y:S04]  /*e4a0*/  STL [R1+0x26c], R41 ;  /* 0x00026c2901007387 */ /* 0x000fe80000100800 */
[----:B------:R0:W-:Y:S04]  /*e4b0*/  STL [R1+0x268], R42 ;  /* 0x0002682a01007387 */ /* 0x0001e80000100800 */
[----:B------:R-:W2:Y:S04]  /*e4c0*/  LDL.LU R89, [R1+0x13c] ;  /* 0x00013c0001597983 */ /* 0x000ea80000300800 */
[----:B------:R-:W2:Y:S01]  /*e4d0*/  LDL.LU R50, [R1+0x134] ;  /* 0x0001340001327983 */ /* 0x000ea20000300800 */
[----:B0-----:R-:W-:-:S05]  /*e4e0*/  @P3 IMAD.MOV.U32 R42, RZ, RZ, R41 ;  /* 0x000000ffff2a3224 */ /* 0x001fca00078e0029 */
[----:B------:R0:W2:Y:S04]  /*e4f0*/  @P3 LDG.E.U8 R39, desc[UR22][R42.64] ;  /* 0x000000162a273981 */ /* 0x0000a8000c1e1100 */
[----:B------:R-:W2:Y:S04]  /*e500*/  LDL.LU R43, [R1+0x174] ;  /* 0x00017400012b7983 */ /* 0x000ea80000300800 */
[----:B------:R-:W2:Y:S04]  /*e510*/  LDL.LU R66, [R1+0x130] ;  /* 0x0001300001427983 */ /* 0x000ea80000300800 */
[----:B------:R-:W2:Y:S01]  /*e520*/  LDL.LU R48, [R1+0x12c] ;  /* 0x00012c0001307983 */ /* 0x000ea20000300800 */
[----:B------:R-:W1:Y:S01]  /*e530*/  S2R R68, SR_TID.X ;  /* 0x0000000000447919 */ /* 0x000e620000002100 */
[----:B------:R-:W-:Y:S01]  /*e540*/  IMAD R41, R82, UR14, RZ ;  /* 0x0000000e52297c24 */ /* 0x000fe2000f8e02ff */
[----:B0-----:R-:W-:-:S02]  /*e550*/  PRMT R42, RZ, 0x7610, R42 ;  /* 0x00007610ff2a7816 */ /* 0x001fc4000000002a */
[C---:B-1----:R-:W-:Y:S02]  /*e560*/  LOP3.LUT R82, R68.reuse, 0x7f, RZ, 0xc0, !PT ;  /* 0x0000007f44527812 */ /* 0x042fe400078ec0ff */
[----:B------:R-:W-:-:S04]  /*e570*/  LOP3.LUT R68, R68, 0x7f, RZ, 0xc0, !PT ;  /* 0x0000007f44447812 */ /* 0x000fc800078ec0ff */
[----:B------:R-:W-:Y:S01]  /*e580*/  LOP3.LUT R68, R68, 0x10, RZ, 0x3c, !PT ;  /* 0x0000001044447812 */ /* 0x000fe200078e3cff */
[----:B---3--:R-:W-:Y:S04]  /*e590*/  STS.U8 [R82+UR10+0x3000], R45 ;  /* 0x0030002d52007988 */ /* 0x008fe8000800000a */
[----:B----4-:R0:W-:Y:S02]  /*e5a0*/  STS.U8 [R82+UR10+0x3400], R44 ;  /* 0x0034002c52007988 */ /* 0x0101e4000800000a */
[----:B0-----:R-:W-:-:S04]  /*e5b0*/  IADD3 R44, P0, PT, R41, R3, RZ ;  /* 0x00000003292c7210 */ /* 0x001fc80007f1e0ff */
[----:B------:R-:W-:Y:S01]  /*e5c0*/  LEA.HI.X.SX32 R45, R41, R2, 0x1, P0 ;  /* 0x00000002292d7211 */ /* 0x000fe200000f0eff */
[----:B------:R-:W-:Y:S04]  /*e5d0*/  STL [R1+0x2ac], R44 ;  /* 0x0002ac2c01007387 */ /* 0x000fe80000100800 */
[----:B------:R-:W-:Y:S01]  /*e5e0*/  STL [R1+0x2a8], R45 ;  /* 0x0002a82d01007387 */ /* 0x000fe20000100800 */
[----:B------:R-:W-:-:S03]  /*e5f0*/  IMAD R41, R75, UR14, RZ ;  /* 0x0000000e4b297c24 */ /* 0x000fc6000f8e02ff */
[----:B------:R0:W3:Y:S04]  /*e600*/  @P3 LDG.E.U8 R42, desc[UR22][R44.64] ;  /* 0x000000162c2a3981 */ /* 0x0000e8000c1e1100 */
[----:B--2---:R-:W-:Y:S04]  /*e610*/  STS.U8 [R82+UR10+0x3800], R43 ;  /* 0x0038002b52007988 */ /* 0x004fe8000800000a */
[----:B------:R1:W-:Y:S04]  /*e620*/  STS.U8 [R82+UR10+0x3c00], R51 ;  /* 0x003c003352007988 */ /* 0x0003e8000800000a */
[----:B-1----:R-:W2:Y:S01]  /*e630*/  LDL.LU R51, [R1+0x128] ;  /* 0x0001280001337983 */ /* 0x002ea20000300800 */
[----:B------:R-:W-:-:S04]  /*e640*/  IADD3 R43, P0, PT, R41, R3, RZ ;  /* 0x00000003292b7210 */ /* 0x000fc80007f1e0ff */
[----:B0-----:R-:W-:Y:S01]  /*e650*/  LEA.HI.X.SX32 R44, R41, R2, 0x1, P0 ;  /* 0x00000002292c7211 */ /* 0x001fe200000f0eff */
[----:B------:R-:W-:Y:S01]  /*e660*/  STL [R1+0x2ec], R43 ;  /* 0x0002ec2b01007387 */ /* 0x000fe20000100800 */
[----:B------:R-:W-:-:S03]  /*e670*/  PRMT R41, RZ, 0x7610, R41 ;  /* 0x00007610ff297816 */ /* 0x000fc60000000029 */
[----:B------:R0:W-:Y:S01]  /*e680*/  STL [R1+0x2e8], R44 ;  /* 0x0002e82c01007387 */ /* 0x0001e20000100800 */
[----:B------:R-:W-:Y:S02]  /*e690*/  @P3 IMAD.MOV.U32 R45, RZ, RZ, R44 ;  /* 0x000000ffff2d3224 */ /* 0x000fe400078e002c */
[----:B0-----:R-:W-:Y:S02]  /*e6a0*/  @P3 IMAD.MOV.U32 R44, RZ, RZ, R43 ;  /* 0x000000ffff2c3224 */ /* 0x001fe400078e002b */
[----:B------:R-:W-:-:S03]  /*e6b0*/  IMAD R43, R70, UR14, RZ ;  /* 0x0000000e462b7c24 */ /* 0x000fc6000f8e02ff */
[----:B------:R0:W4:Y:S04]  /*e6c0*/  @P3 LDG.E.U8 R41, desc[UR22][R44.64] ;  /* 0x000000162c293981 */ /* 0x000128000c1e1100 */
[----:B------:R-:W-:Y:S01]  /*e6d0*/  STS.U8 [R68+UR10+0x80], R47 ;  /* 0x0000802f44007988 */ /* 0x000fe2000800000a */
[----:B0-----:R-:W-:-:S03]  /*e6e0*/  IADD3 R45, P0, PT, R43, R3, RZ ;  /* 0x000000032b2d7210 */ /* 0x001fc60007f1e0ff */
[----:B------:R0:W-:Y:S01]  /*e6f0*/  STS.U8 [R68+UR10+0x480], R46 ;  /* 0x0004802e44007988 */ /* 0x0001e2000800000a */
[----:B------:R-:W-:-:S03]  /*e700*/  PRMT R44, RZ, 0x7610, R44 ;  /* 0x00007610ff2c7816 */ /* 0x000fc6000000002c */
[----:B------:R-:W-:Y:S01]  /*e710*/  STL [R1+0x32c], R45 ;  /* 0x00032c2d01007387 */ /* 0x000fe20000100800 */
[----:B0-----:R-:W-:Y:S01]  /*e720*/  LEA.HI.X.SX32 R46, R43, R2, 0x1, P0 ;  /* 0x000000022b2e7211 */ /* 0x001fe200000f0eff */
[----:B------:R-:W-:-:S04]  /*e730*/  IMAD R43, R69, UR14, RZ ;  /* 0x0000000e452b7c24 */ /* 0x000fc8000f8e02ff */
[----:B------:R0:W-:Y:S01]  /*e740*/  STL [R1+0x328], R46 ;  /* 0x0003282e01007387 */ /* 0x0001e20000100800 */
[----:B------:R-:W-:Y:S02]  /*e750*/  @P3 IMAD.MOV.U32 R47, RZ, RZ, R46 ;  /* 0x000000ffff2f3224 */ /* 0x000fe400078e002e */
[----:B0-----:R-:W-:Y:S01]  /*e760*/  @P3 IMAD.MOV.U32 R46, RZ, RZ, R45 ;  /* 0x000000ffff2e3224 */ /* 0x001fe200078e002d */
[----:B------:R-:W-:-:S04]  /*e770*/  IADD3 R45, P0, PT, R43, R3, RZ ;  /* 0x000000032b2d7210 */ /* 0x000fc80007f1e0ff */
[----:B------:R0:W3:Y:S04]  /*e780*/  @P3 LDG.E.U8 R44, desc[UR22][R46.64] ;  /* 0x000000162e2c3981 */ /* 0x0000e8000c1e1100 */
[----:B------:R-:W-:Y:S01]  /*e790*/  STL [R1+0x36c], R45 ;  /* 0x00036c2d01007387 */ /* 0x000fe20000100800 */
[----:B0-----:R-:W-:Y:S02]  /*e7a0*/  LEA.HI.X.SX32 R46, R43, R2, 0x1, P0 ;  /* 0x000000022b2e7211 */ /* 0x001fe400000f0eff */
[----:B------:R-:W-:-:S03]  /*e7b0*/  PRMT R43, RZ, 0x7610, R43 ;  /* 0x00007610ff2b7816 */ /* 0x000fc6000000002b */
[----:B------:R0:W-:Y:S01]  /*e7c0*/  STL [R1+0x368], R46 ;  /* 0x0003682e01007387 */ /* 0x0001e20000100800 */
[----:B------:R-:W-:-:S03]  /*e7d0*/  @P3 IMAD.MOV.U32 R47, RZ, RZ, R46 ;  /* 0x000000ffff2f3224 */ /* 0x000fc600078e002e */
[----:B------:R-:W-:Y:S01]  /*e7e0*/  STS.U8 [R68+UR10+0x880], R89 ;  /* 0x0008805944007988 */ /* 0x000fe2000800000a */
[----:B0-----:R-:W-:Y:S02]  /*e7f0*/  @P3 IMAD.MOV.U32 R46, RZ, RZ, R45 ;  /* 0x000000ffff2e3224 */ /* 0x001fe400078e002d */
[----:B------:R-:W-:Y:S01]  /*e800*/  IMAD R45, R49, UR14, RZ ;  /* 0x0000000e312d7c24 */ /* 0x000fe2000f8e02ff */
[----:B------:R-:W-:Y:S04]  /*e810*/  STS.U8 [R68+UR10+0xc80], R50 ;  /* 0x000c803244007988 */ /* 0x000fe8000800000a */
[----:B------:R0:W3:Y:S04]  /*e820*/  @P3 LDG.E.U8 R43, desc[UR22][R46.64] ;  /* 0x000000162e2b3981 */ /* 0x0000e8000c1e1100 */
        /* <DEDUP_REMOVED lines=13> */
[----:B0-----:R-:W-:-:S05]  /*e900*/  LEA.HI.X.SX32 R48, R45, R2, 0x1, P0 ;  /* 0x000000022d307211 */ /* 0x001fca00000f0eff */
[----:B------:R0:W-:Y:S04]  /*e910*/  STL [R1+0x3d4], R48 ;  /* 0x0003d43001007387 */ /* 0x0001e80000100800 */
[----:B------:R-:W3:Y:S01]  /*e920*/  LDL.LU R66, [R1+0x1f8] ;  /* 0x0001f80001427983 */ /* 0x000ee20000300800 */
[----:B------:R-:W-:Y:S02]  /*e930*/  @P3 IMAD.MOV.U32 R49, RZ, RZ, R48 ;  /* 0x000000ffff313224 */ /* 0x000fe400078e0030 */
[----:B0-----:R-:W-:Y:S02]  /*e940*/  @P3 IMAD.MOV.U32 R48, RZ, RZ, R47 ;  /* 0x000000ffff303224 */ /* 0x001fe400078e002f */
[----:B------:R-:W-:Y:S01]  /*e950*/  IMAD R47, R62, UR14, RZ ;  /* 0x0000000e3e2f7c24 */ /* 0x000fe2000f8e02ff */
[----:B------:R-:W-:-:S04]  /*e960*/  PRMT R45, RZ, 0x7610, R45 ;  /* 0x00007610ff2d7816 */ /* 0x000fc8000000002d */
[C---:B------:R-:W-:Y:S02]  /*e970*/  IADD3 R50, P0, PT, R47.reuse, R3, RZ ;  /* 0x000000032f327210 */ /* 0x040fe40007f1e0ff */
[----:B------:R0:W4:Y:S04]  /*e980*/  @P3 LDG.E.U8 R45, desc[UR22][R48.64] ;  /* 0x00000016302d3981 */ /* 0x000128000c1e1100 */
[----:B------:R-:W-:Y:S01]  /*e990*/  STL [R1+0x408], R50 ;  /* 0x0004083201007387 */ /* 0x000fe20000100800 */
[----:B0-----:R-:W-:Y:S02]  /*e9a0*/  PRMT R48, RZ, 0x7610, R48 ;  /* 0x00007610ff307816 */ /* 0x001fe40000000030 */
[----:B------:R-:W-:Y:S01]  /*e9b0*/  PRMT R53, RZ, 0x7610, R53 ;  /* 0x00007610ff357816 */ /* 0x000fe20000000035 */
[----:B--2---:R0:W-:Y:S02]  /*e9c0*/  STS.U8 [R68+UR10+0x1880], R51 ;  /* 0x0018803344007988 */ /* 0x0041e4000800000a */
[----:B0-----:R-:W-:Y:S01]  /*e9d0*/  LEA.HI.X.SX32 R51, R47, R2, 0x1, P0 ;  /* 0x000000022f337211 */ /* 0x001fe200000f0eff */
[----:B------:R-:W-:-:S04]  /*e9e0*/  IMAD R47, R61, UR14, RZ ;  /* 0x0000000e3d2f7c24 */ /* 0x000fc8000f8e02ff */
[----:B------:R0:W2:Y:S01]  /*e9f0*/  @P3 LDG.E.U8 R48, desc[UR22][R50.64] ;  /* 0x0000001632303981 */ /* 0x0000a2000c1e1100 */
[----:B------:R-:W-:-:S03]  /*ea00*/  IADD3 R49, P0, PT, R47, R3, RZ ;  /* 0x000000032f317210 */ /* 0x000fc60007f1e0ff */
[----:B------:R-:W-:Y:S04]  /*ea10*/  STL [R1+0x404], R51 ;  /* 0x0004043301007387 */ /* 0x000fe80000100800 */
[----:B------:R-:W2:Y:S01]  /*ea20*/  LDL.LU R75, [R1+0x1f4] ;  /* 0x0001f400014b7983 */ /* 0x000ea20000300800 */
[----:B0-----:R-:W-:-:S03]  /*ea30*/  @P3 IMAD.MOV.U32 R50, RZ, RZ, R49 ;  /* 0x000000ffff323224 */ /* 0x001fc600078e0031 */
[----:B------:R0:W-:Y:S01]  /*ea40*/  STL [R1+0x438], R49 ;  /* 0x0004383101007387 */ /* 0x0001e20000100800 */
[----:B------:R-:W-:Y:S01]  /*ea50*/  LEA.HI.X.SX32 R62, R47, R2, 0x1, P0 ;  /* 0x000000022f3e7211 */ /* 0x000fe200000f0eff */
[----:B0-----:R-:W-:-:S04]  /*ea60*/  IMAD R49, R60, UR14, RZ ;  /* 0x0000000e3c317c24 */ /* 0x001fc8000f8e02ff */
[----:B------:R0:W-:Y:S01]  /*ea70*/  STL [R1+0x434], R62 ;  /* 0x0004343e01007387 */ /* 0x0001e20000100800 */
[----:B------:R-:W-:Y:S01]  /*ea80*/  @P3 IMAD.MOV.U32 R51, RZ, RZ, R62 ;  /* 0x000000ffff333224 */ /* 0x000fe200078e003e */
[C---:B------:R-:W-:Y:S02]  /*ea90*/  IADD3 R61, P0, PT, R49.reuse, R3, RZ ;  /* 0x00000003313d7210 */ /* 0x040fe40007f1e0ff */
[----:B------:R-:W4:Y:S02]  /*eaa0*/  LDL.LU R89, [R1+0xf4] ;  /* 0x0000f40001597983 */ /* 0x000f240000300800 */
[----:B0-----:R-:W-:Y:S02]  /*eab0*/  LEA.HI.X.SX32 R62, R49, R2, 0x1, P0 ;  /* 0x00000002313e7211 */ /* 0x001fe400000f0eff */
[----:B------:R-:W-:Y:S01]  /*eac0*/  STL [R1+0x460], R61 ;  /* 0x0004603d01007387 */ /* 0x000fe20000100800 */
[----:B------:R-:W-:-:S03]  /*ead0*/  IMAD R49, R54, UR14, RZ ;  /* 0x0000000e36317c24 */ /* 0x000fc6000f8e02ff */
[----:B------:R-:W-:Y:S04]  /*eae0*/  STL [R1+0x45c], R62 ;  /* 0x00045c3e01007387 */ /* 0x000fe80000100800 */
[----:B------:R-:W4:Y:S04]  /*eaf0*/  LDL.LU R54, [R1+0x720] ;  /* 0x0007200001367983 */ /* 0x000f280000300800 */
[----:B------:R-:W-:Y:S04]  /*eb00*/  STS.U8 [R68+UR10+0x1c80], R86 ;  /* 0x001c805644007988 */ /* 0x000fe8000800000a */
[----:B------:R-:W-:Y:S04]  /*eb10*/  STS.U8 [R68+UR10+0x2080], R78 ;  /* 0x0020804e44007988 */ /* 0x000fe8000800000a */
[----:B------:R-:W-:Y:S01]  /*eb20*/  STS.U8 [R68+UR10+0x2480], R74 ;  /* 0x0024804a44007988 */ /* 0x000fe2000800000a */
[----:B------:R-:W-:-:S03]  /*eb30*/  PRMT R47, RZ, 0x7610, R47 ;  /* 0x00007610ff2f7816 */ /* 0x000fc6000000002f */
[----:B------:R-:W-:Y:S04]  /*eb40*/  STS.U8 [R68+UR10+0x2880], R73 ;  /* 0x0028804944007988 */ /* 0x000fe8000800000a */
[----:B------:R-:W-:Y:S04]  /*eb50*/  STS.U8 [R68+UR10+0x2c80], R67 ;  /* 0x002c804344007988 */ /* 0x000fe8000800000a */
[----:B------:R-:W-:Y:S04]  /*eb60*/  STS.U8 [R68+UR10+0x3080], R65 ;  /* 0x0030804144007988 */ /* 0x000fe8000800000a */
[----:B------:R-:W-:Y:S04]  /*eb70*/  STS.U8 [R68+UR10+0x3480], R64 ;  /* 0x0034804044007988 */ /* 0x000fe8000800000a */
[----:B------:R-:W-:Y:S04]  /*eb80*/  STS.U8 [R68+UR10+0x3880], R59 ;  /* 0x0038803b44007988 */ /* 0x000fe8000800000a */
[----:B------:R0:W-:Y:S04]  /*eb90*/  STS.U8 [R68+UR10+0x3c80], R55 ;  /* 0x003c803744007988 */ /* 0x0001e8000800000a */
[----:B------:R1:W4:Y:S04]  /*eba0*/  @P3 LDG.E.U8 R47, desc[UR22][R50.64] ;  /* 0x00000016322f3981 */ /* 0x000328000c1e1100 */
[----:B0-----:R-:W4:Y:S01]  /*ebb0*/  LDL.LU R68, [R1+0xf0] ;  /* 0x0000f00001447983 */ /* 0x001f220000300800 */
[----:B-1----:R-:W-:-:S02]  /*ebc0*/  @P3 IMAD.MOV.U32 R50, RZ, RZ, R61 ;  /* 0x000000ffff323224 */ /* 0x002fc400078e003d */
[----:B------:R-:W-:-:S05]  /*ebd0*/  @P3 IMAD.MOV.U32 R51, RZ, RZ, R62 ;  /* 0x000000ffff333224 */ /* 0x000fca00078e003e */
[----:B------:R0:W4:Y:S02]  /*ebe0*/  @P3 LDG.E.U8 R53, desc[UR22][R50.64] ;  /* 0x0000001632353981 */ /* 0x000124000c1e1100 */
[----:B0-----:R-:W-:-:S04]  /*ebf0*/  IADD3 R50, P0, PT, R49, R3, RZ ;  /* 0x0000000331327210 */ /* 0x001fc80007f1e0ff */
[----:B------:R-:W-:Y:S01]  /*ec00*/  LEA.HI.X.SX32 R51, R49, R2, 0x1, P0 ;  /* 0x0000000231337211 */ /* 0x000fe200000f0eff */
[----:B------:R0:W-:Y:S04]  /*ec10*/  STL [R1+0xec], R50 ;  /* 0x0000ec3201007387 */ /* 0x0001e80000100800 */
[----:B------:R1:W-:Y:S01]  /*ec20*/  STL [R1+0xe8], R51 ;  /* 0x0000e83301007387 */ /* 0x0003e20000100800 */
[----:B---3--:R-:W-:-:S03]  /*ec30*/  IMAD R49, R66, UR14, RZ ;  /* 0x0000000e42317c24 */ /* 0x008fc6000f8e02ff */
[----:B------:R-:W3:Y:S01]  /*ec40*/  LDL.LU R66, [R1] ;  /* 0x0000000001427983 */ /* 0x000ee20000300800 */
[----:B------:R-:W-:-:S06]  /*ec50*/  PRMT R58, RZ, 0x7610, R58 ;  /* 0x00007610ff3a7816 */ /* 0x000fcc000000003a */
[----:B------:R0:W3:Y:S02]  /*ec60*/  @P3 LDG.E.U8 R58, desc[UR22][R50.64] ;  /* 0x00000016323a3981 */ /* 0x0000e4000c1e1100 */
[----:B0-----:R-:W-:-:S04]  /*ec70*/  IADD3 R50, P0, PT, R49, R3, RZ ;  /* 0x0000000331327210 */ /* 0x001fc80007f1e0ff */
[----:B-1----:R-:W-:Y:S02]  /*ec80*/  LEA.HI.X.SX32 R51, R49, R2, 0x1, P0 ;  /* 0x0000000231337211 */ /* 0x002fe400000f0eff */
[----:B------:R-:W-:Y:S01]  /*ec90*/  PRMT R59, RZ, 0x7610, R59 ;  /* 0x00007610ff3b7816 */ /* 0x000fe2000000003b */
[----:B------:R0:W-:Y:S04]  /*eca0*/  STL [R1+0x12c], R50 ;  /* 0x00012c3201007387 */ /* 0x0001e80000100800 */
[----:B------:R-:W-:Y:S01]  /*ecb0*/  STL [R1+0x128], R51 ;  /* 0x0001283301007387 */ /* 0x000fe20000100800 */
[----:B------:R-:W-:Y:S02]  /*ecc0*/  PRMT R55, RZ, 0x7610, R55 ;  /* 0x00007610ff377816 */ /* 0x000fe40000000037 */
[----:B------:R-:W-:-:S02]  /*ecd0*/  PRMT R56, RZ, 0x7610, R56 ;  /* 0x00007610ff387816 */ /* 0x000fc40000000038 */
[----:B------:R-:W-:-:S06]  /*ece0*/  PRMT R57, RZ, 0x7610, R57 ;  /* 0x00007610ff397816 */ /* 0x000fcc0000000039 */
[----:B------:R0:W3:Y:S02]  /*ecf0*/  @P3 LDG.E.U8 R57, desc[UR22][R50.64] ;  /* 0x0000001632393981 */ /* 0x0000e4000c1e1100 */
[----:B0-----:R-:W-:Y:S01]  /*ed00*/  PRMT R50, RZ, 0x7610, R50 ;  /* 0x00007610ff327816 */ /* 0x001fe20000000032 */
[----:B--2---:R-:W-:-:S05]  /*ed10*/  IMAD R49, R75, UR14, RZ ;  /* 0x0000000e4b317c24 */ /* 0x004fca000f8e02ff */
[----:B------:R-:W-:-:S04]  /*ed20*/  IADD3 R60, P0, PT, R49, R3, RZ ;  /* 0x00000003313c7210 */ /* 0x000fc80007f1e0ff */
[----:B------:R-:W-:Y:S01]  /*ed30*/  LEA.HI.X.SX32 R61, R49, R2, 0x1, P0 ;  /* 0x00000002313d7211 */ /* 0x000fe200000f0eff */
[----:B------:R-:W-:Y:S04]  /*ed40*/  STL [R1+0x16c], R60 ;  /* 0x00016c3c01007387 */ /* 0x000fe80000100800 */
[----:B----4-:R-:W-:Y:S04]  /*ed50*/  STS.U8 [R76+UR10+0x100], R54 ;  /* 0x000100364c007988 */ /* 0x010fe8000800000a */
[----:B------:R-:W-:Y:S04]  /*ed60*/  STS.U8 [R76+UR10+0x500], R52 ;  /* 0x000500344c007988 */ /* 0x000fe8000800000a */
[----:B------:R0:W-:Y:S04]  /*ed70*/  STS.U8 [R76+UR10+0x900], R5 ;  /* 0x000900054c007988 */ /* 0x0001e8000800000a */
[----:B------:R1:W-:Y:S01]  /*ed80*/  STS.U8 [R76+UR10+0xd00], R4 ;  /* 0x000d00044c007988 */ /* 0x0003e2000800000a */
[----:B0-----:R-:W-:-:S02]  /*ed90*/  @P3 IMAD.MOV.U32 R5, RZ, RZ, R61 ;  /* 0x000000ffff053224 */ /* 0x001fc400078e003d */
[----:B-1----:R-:W-:-:S05]  /*eda0*/  @P3 IMAD.MOV.U32 R4, RZ, RZ, R60 ;  /* 0x000000ffff043224 */ /* 0x002fca00078e003c */
[----:B------:R0:W2:Y:S02]  /*edb0*/  @P3 LDG.E.U8 R59, desc[UR22][R4.64] ;  /* 0x00000016043b3981 */ /* 0x0000a4000c1e1100 */
[----:B0-----:R-:W-:-:S05]  /*edc0*/  IMAD R4, R89, UR14, RZ ;  /* 0x0000000e59047c24 */ /* 0x001fca000f8e02ff */
[C---:B------:R-:W-:Y:S01]  /*edd0*/  IADD3 R5, P0, PT, R4.reuse, R3, RZ ;  /* 0x0000000304057210 */ /* 0x040fe20007f1e0ff */
[----:B------:R-:W-:Y:S03]  /*ede0*/  STL [R1+0x168], R61 ;  /* 0x0001683d01007387 */ /* 0x000fe60000100800 */
[----:B------:R-:W-:Y:S01]  /*edf0*/  LEA.HI.X.SX32 R60, R4, R2, 0x1, P0 ;  /* 0x00000002043c7211 */ /* 0x000fe200000f0eff */
[----:B------:R0:W-:Y:S01]  /*ee00*/  STL [R1+0x1b4], R5 ;  /* 0x0001b40501007387 */ /* 0x0001e20000100800 */
[----:B------:R-:W-:-:S03]  /*ee10*/  @P3 IMAD.MOV.U32 R4, RZ, RZ, R5 ;  /* 0x000000ffff043224 */ /* 0x000fc600078e0005 */
[----:B0-----:R-:W-:-:S05]  /*ee20*/  @P3 IMAD.MOV.U32 R5, RZ, RZ, R60 ;  /* 0x000000ffff053224 */ /* 0x001fca00078e003c */
[----:B------:R0:W4:Y:S02]  /*ee30*/  @P3 LDG.E.U8 R55, desc[UR22][R4.64] ;  /* 0x0000001604373981 */ /* 0x000124000c1e1100 */
[----:B0-----:R-:W-:Y:S02]  /*ee40*/  IMAD R4, R68, UR14, RZ ;  /* 0x0000000e44047c24 */ /* 0x001fe4000f8e02ff */
[----:B------:R0:W-:Y:S03]  /*ee50*/  STL [R1+0x1b0], R60 ;  /* 0x0001b03c01007387 */ /* 0x0001e60000100800 */
[----:B------:R-:W-:-:S04]  /*ee60*/  IADD3 R5, P0, PT, R4, R3, RZ ;  /* 0x0000000304057210 */ /* 0x000fc80007f1e0ff */
[----:B0-----:R-:W-:Y:S01]  /*ee70*/  LEA.HI.X.SX32 R60, R4, R2, 0x1, P0 ;  /* 0x00000002043c7211 */ /* 0x001fe200000f0eff */
[----:B------:R0:W-:Y:S01]  /*ee80*/  STL [R1+0x1f4], R5 ;  /* 0x0001f40501007387 */ /* 0x0001e20000100800 */
[----:B------:R-:W-:-:S03]  /*ee90*/  @P3 IMAD.MOV.U32 R4, RZ, RZ, R5 ;  /* 0x000000ffff043224 */ /* 0x000fc600078e0005 */
[----:B0-----:R-:W-:-:S05]  /*eea0*/  @P3 IMAD.MOV.U32 R5, RZ, RZ, R60 ;  /* 0x000000ffff053224 */ /* 0x001fca00078e003c */
[----:B------:R3:W2:Y:S04]  /*eeb0*/  @P3 LDG.E.U8 R56, desc[UR22][R4.64] ;  /* 0x0000001604383981 */ /* 0x0006a8000c1e1100 */
[----:B------:R-:W-:Y:S01]  /*eec0*/  STS.U8 [R76+UR10+0x1100], R7 ;  /* 0x001100074c007988 */ /* 0x000fe2000800000a */
[----:B---3--:R-:W-:-:S03]  /*eed0*/  IMAD R4, R66, UR14, RZ ;  /* 0x0000000e42047c24 */ /* 0x008fc6000f8e02ff */
[----:B------:R-:W-:Y:S02]  /*eee0*/  STS.U8 [R76+UR10+0x1500], R6 ;  /* 0x001500064c007988 */ /* 0x000fe4000800000a */
[----:B------:R-:W-:Y:S02]  /*eef0*/  IADD3 R5, P0, PT, R4, R3, RZ ;  /* 0x0000000304057210 */ /* 0x000fe40007f1e0ff */
[----:B------:R0:W-:Y:S01]  /*ef00*/  STS.U8 [R76+UR10+0x1900], R9 ;  /* 0x001900094c007988 */ /* 0x0001e2000800000a */
[----:B------:R-:W-:-:S03]  /*ef10*/  PRMT R52, RZ, 0x7610, R52 ;  /* 0x00007610ff347816 */ /* 0x000fc60000000034 */
[----:B------:R-:W-:Y:S01]  /*ef20*/  STL [R1+0x1f0], R60 ;  /* 0x0001f03c01007387 */ /* 0x000fe20000100800 */
[----:B0-----:R-:W-:-:S03]  /*ef30*/  LEA.HI.X.SX32 R9, R4, R2, 0x1, P0 ;  /* 0x0000000204097211 */ /* 0x001fc600000f0eff */
[----:B------:R0:W-:Y:S01]  /*ef40*/  STL [R1+0x234], R5 ;  /* 0x0002340501007387 */ /* 0x0001e20000100800 */
[----:B------:R-:W-:Y:S02]  /*ef50*/  @P3 IMAD.MOV.U32 R4, RZ, RZ, R5 ;  /* 0x000000ffff043224 */ /* 0x000fe400078e0005 */
[----:B0-----:R-:W-:-:S05]  /*ef60*/  @P3 IMAD.MOV.U32 R5, RZ, RZ, R9 ;  /* 0x000000ffff053224 */ /* 0x001fca00078e0009 */
[----:B------:R0:W3:Y:S04]  /*ef70*/  @P3 LDG.E.U8 R52, desc[UR22][R4.64] ;  /* 0x0000001604343981 */ /* 0x0000e8000c1e1100 */
[----:B------:R1:W-:Y:S01]  /*ef80*/  STL [R1+0x230], R9 ;  /* 0x0002300901007387 */ /* 0x0003e20000100800 */
[----:B0-----:R-:W-:-:S05]  /*ef90*/  IMAD R4, R88, UR14, RZ ;  /* 0x0000000e58047c24 */ /* 0x001fca000f8e02ff */
[----:B-1----:R-:W-:-:S04]  /*efa0*/  IADD3 R9, P0, PT, R4, R3, RZ ;  /* 0x0000000304097210 */ /* 0x002fc80007f1e0ff */
[----:B------:R-:W-:Y:S01]  /*efb0*/  LEA.HI.X.SX32 R60, R4, R2, 0x1, P0 ;  /* 0x00000002043c7211 */ /* 0x000fe200000f0eff */
[----:B------:R-:W-:Y:S01]  /*efc0*/  @P3 IMAD.MOV.U32 R4, RZ, RZ, R9 ;  /* 0x000000ffff043224 */ /* 0x000fe200078e0009 */
[----:B------:R-:W-:-:S03]  /*efd0*/  PRMT R54, RZ, 0x7610, R54 ;  /* 0x00007610ff367816 */ /* 0x000fc60000000036 */
[----:B------:R-:W-:-:S05]  /*efe0*/  @P3 IMAD.MOV.U32 R5, RZ, RZ, R60 ;  /* 0x000000ffff053224 */ /* 0x000fca00078e003c */
[----:B------:R0:W2:Y:S04]  /*eff0*/  @P3 LDG.E.U8 R54, desc[UR22][R4.64] ;  /* 0x0000001604363981 */ /* 0x0000a8000c1e1100 */
[----:B------:R-:W-:Y:S01]  /*f000*/  STS.U8 [R76+UR10+0x1d00], R8 ;  /* 0x001d00084c007988 */ /* 0x000fe2000800000a */
[----:B0-----:R-:W-:-:S03]  /*f010*/  IMAD R4, R87, UR14, RZ ;  /* 0x0000000e57047c24 */ /* 0x001fc6000f8e02ff */
[----:B------:R0:W-:Y:S04]  /*f020*/  STL [R1+0x274], R9 ;  /* 0x0002740901007387 */ /* 0x0001e80000100800 */
[----:B------:R-:W-:Y:S04]  /*f030*/  STS.U8 [R76+UR10+0x2100], R11 ;  /* 0x0021000b4c007988 */ /* 0x000fe8000800000a */
[----:B------:R-:W-:Y:S01]  /*f040*/  STS.U8 [R76+UR10+0x2500], R10 ;  /* 0x0025000a4c007988 */ /* 0x000fe2000800000a */
[----:B0-----:R-:W-:-:S03]  /*f050*/  IADD3 R9, P0, PT, R4, R3, RZ ;  /* 0x0000000304097210 */ /* 0x001fc60007f1e0ff */
[----:B------:R-:W-:Y:S04]  /*f060*/  STS.U8 [R76+UR10+0x2900], R13 ;  /* 0x0029000d4c007988 */ /* 0x000fe8000800000a */
[----:B------:R0:W-:Y:S02]  /*f070*/  STS.U8 [R76+UR10+0x2d00], R12 ;  /* 0x002d000c4c007988 */ /* 0x0001e4000800000a */
[----:B0-----:R-:W-:Y:S01]  /*f080*/  LEA.HI.X.SX32 R12, R4, R2, 0x1, P0 ;  /* 0x00000002040c7211 */ /* 0x001fe200000f0eff */
[----:B------:R-:W-:-:S04]  /*f090*/  @P3 IMAD.MOV.U32 R4, RZ, RZ, R9 ;  /* 0x000000ffff043224 */ /* 0x000fc800078e0009 */
[----:B------:R-:W-:-:S05]  /*f0a0*/  @P3 IMAD.MOV.U32 R5, RZ, RZ, R12 ;  /* 0x000000ffff053224 */ /* 0x000fca00078e000c */
[----:B------:R0:W2:Y:S02]  /*f0b0*/  @P3 LDG.E.U8 R50, desc[UR22][R4.64] ;  /* 0x0000001604323981 */ /* 0x0000a4000c1e1100 */
[----:B0-----:R-:W-:Y:S02]  /*f0c0*/  IMAD R4, R85, UR14, RZ ;  /* 0x0000000e55047c24 */ /* 0x001fe4000f8e02ff */
[----:B------:R-:W-:Y:S03]  /*f0d0*/  STL [R1+0x270], R60 ;  /* 0x0002703c01007387 */ /* 0x000fe60000100800 */
[----:B------:R-:W-:Y:S01]  /*f0e0*/  IADD3 R5, P0, PT, R4, R3, RZ ;  /* 0x0000000304057210 */ /* 0x000fe20007f1e0ff */
[----:B------:R0:W-:Y:S01]  /*f0f0*/  STL [R1+0x2b4], R9 ;  /* 0x0002b40901007387 */ /* 0x0001e20000100800 */
[----:B------:R-:W-:-:S03]  /*f100*/  PRMT R51, RZ, 0x7610, R51 ;  /* 0x00007610ff337816 */ /* 0x000fc60000000033 */
[----:B------:R-:W-:Y:S01]  /*f110*/  STL [R1+0x2b0], R12 ;  /* 0x0002b00c01007387 */ /* 0x000fe20000100800 */
[----:B0-----:R-:W-:-:S03]  /*f120*/  LEA.HI.X.SX32 R9, R4, R2, 0x1, P0 ;  /* 0x0000000204097211 */ /* 0x001fc600000f0eff */
[----:B------:R0:W-:Y:S01]  /*f130*/  STL [R1+0x2f4], R5 ;  /* 0x0002f40501007387 */ /* 0x0001e20000100800 */
[----:B------:R-:W-:Y:S02]  /*f140*/  @P3 IMAD.MOV.U32 R4, RZ, RZ, R5 ;  /* 0x000000ffff043224 */ /* 0x000fe400078e0005 */
[----:B0-----:R-:W-:-:S05]  /*f150*/  @P3 IMAD.MOV.U32 R5, RZ, RZ, R9 ;  /* 0x000000ffff053224 */ /* 0x001fca00078e0009 */
[----:B------:R0:W2:Y:S01]  /*f160*/  @P3 LDG.E.U8 R51, desc[UR22][R4.64] ;  /* 0x0000001604333981 */ /* 0x0000a2000c1e1100 */
[----:B------:R-:W-:-:S03]  /*f170*/  LOP3.LUT R89, R83, 0x30, RZ, 0x3c, !PT ;  /* 0x0000003053597812 */ /* 0x000fc600078e3cff */
[----:B------:R1:W-:Y:S01]  /*f180*/  STL [R1+0x2f0], R9 ;  /* 0x0002f00901007387 */ /* 0x0003e20000100800 */
[----:B0-----:R-:W-:-:S03]  /*f190*/  IMAD R4, R84, UR14, RZ ;  /* 0x0000000e54047c24 */ /* 0x001fc6000f8e02ff */
[----:B------:R-:W-:Y:S02]  /*f1a0*/  STS.U8 [R76+UR10+0x3100], R15 ;  /* 0x0031000f4c007988 */ /* 0x000fe4000800000a */
[C---:B-1----:R-:W-:Y:S02]  /*f1b0*/  IADD3 R9, P0, PT, R4.reuse, R3, RZ ;  /* 0x0000000304097210 */ /* 0x042fe40007f1e0ff */
[----:B------:R-:W-:Y:S02]  /*f1c0*/  STS.U8 [R76+UR10+0x3500], R14 ;  /* 0x0035000e4c007988 */ /* 0x000fe4000800000a */
[----:B------:R-:W-:Y:S02]  /*f1d0*/  LEA.HI.X.SX32 R12, R4, R2, 0x1, P0 ;  /* 0x00000002040c7211 */ /* 0x000fe400000f0eff */
[----:B------:R-:W-:Y:S04]  /*f1e0*/  STS.U8 [R76+UR10+0x3900], R17 ;  /* 0x003900114c007988 */ /* 0x000fe8000800000a */
[----:B------:R-:W-:Y:S01]  /*f1f0*/  STS.U8 [R76+UR10+0x3d00], R16 ;  /* 0x003d00104c007988 */ /* 0x000fe2000800000a */
[----:B------:R-:W-:-:S03]  /*f200*/  @P3 IMAD.MOV.U32 R4, RZ, RZ, R9 ;  /* 0x000000ffff043224 */ /* 0x000fc600078e0009 */
[----:B------:R-:W-:Y:S01]  /*f210*/  STS.U8 [R89+UR10+0x180], R19 ;  /* 0x0001801359007988 */ /* 0x000fe2000800000a */
[----:B------:R-:W-:-:S03]  /*f220*/  @P3 IMAD.MOV.U32 R5, RZ, RZ, R12 ;  /* 0x000000ffff053224 */ /* 0x000fc600078e000c */
[----:B------:R0:W-:Y:S02]  /*f230*/  STS.U8 [R89+UR10+0x580], R18 ;  /* 0x0005801259007988 */ /* 0x0001e4000800000a */
[----:B0-----:R-:W-:Y:S02]  /*f240*/  PRMT R18, RZ, 0x7610, R18 ;  /* 0x00007610ff127816 */ /* 0x001fe40000000012 */
[----:B------:R0:W-:Y:S04]  /*f250*/  STL [R1+0x334], R9 ;  /* 0x0003340901007387 */ /* 0x0001e80000100800 */
[----:B------:R1:W2:Y:S02]  /*f260*/  @P3 LDG.E.U8 R18, desc[UR22][R4.64] ;  /* 0x0000001604123981 */ /* 0x0002a4000c1e1100 */
[----:B-1----:R-:W-:-:S02]  /*f270*/  IMAD R4, R81, UR14, RZ ;  /* 0x0000000e51047c24 */ /* 0x002fc4000f8e02ff */
[----:B------:R1:W-:Y:S03]  /*f280*/  STL [R1+0x330], R12 ;  /* 0x0003300c01007387 */ /* 0x0003e60000100800 */
[C---:B0-----:R-:W-:Y:S02]  /*f290*/  IADD3 R9, P0, PT, R4.reuse, R3, RZ ;  /* 0x0000000304097210 */ /* 0x041fe40007f1e0ff */
[----:B------:R-:W-:Y:S02]  /*f2a0*/  PRMT R49, RZ, 0x7610, R49 ;  /* 0x00007610ff317816 */ /* 0x000fe40000000031 */
[----:B-1----:R-:W-:Y:S01]  /*f2b0*/  LEA.HI.X.SX32 R12, R4, R2, 0x1, P0 ;  /* 0x00000002040c7211 */ /* 0x002fe200000f0eff */
[----:B------:R-:W-:-:S04]  /*f2c0*/  @P3 IMAD.MOV.U32 R4, RZ, RZ, R9 ;  /* 0x000000ffff043224 */ /* 0x000fc800078e0009 */
[----:B------:R-:W-:-:S05]  /*f2d0*/  @P3 IMAD.MOV.U32 R5, RZ, RZ, R12 ;  /* 0x000000ffff053224 */ /* 0x000fca00078e000c */
[----:B------:R0:W2:Y:S04]  /*f2e0*/  @P3 LDG.E.U8 R49, desc[UR22][R4.64] ;  /* 0x0000001604313981 */ /* 0x0000a8000c1e1100 */
[----:B------:R1:W-:Y:S01]  /*f2f0*/  STL [R1+0x374], R9 ;  /* 0x0003740901007387 */ /* 0x0003e20000100800 */
[----:B0-----:R-:W-:-:S03]  /*f300*/  IMAD R4, R80, UR14, RZ ;  /* 0x0000000e50047c24 */ /* 0x001fc6000f8e02ff */
[----:B------:R0:W-:Y:S02]  /*f310*/  STL [R1+0x370], R12 ;  /* 0x0003700c01007387 */ /* 0x0001e40000100800 */
[C---:B-1----:R-:W-:Y:S02]  /*f320*/  IADD3 R9, P0, PT, R4.reuse, R3, RZ ;  /* 0x0000000304097210 */ /* 0x042fe40007f1e0ff */
[----:B------:R1:W-:Y:S02]  /*f330*/  STS.U8 [R89+UR10+0x980], R21 ;  /* 0x0009801559007988 */ /* 0x0003e4000800000a */
[----:B0-----:R-:W-:Y:S01]  /*f340*/  LEA.HI.X.SX32 R12, R4, R2, 0x1, P0 ;  /* 0x00000002040c7211 */ /* 0x001fe200000f0eff */
[----:B------:R-:W-:Y:S01]  /*f350*/  @P3 IMAD.MOV.U32 R4, RZ, RZ, R9 ;  /* 0x000000ffff043224 */ /* 0x000fe200078e0009 */
[----:B-1----:R-:W-:-:S03]  /*f360*/  PRMT R21, RZ, 0x7610, R21 ;  /* 0x00007610ff157816 */ /* 0x002fc60000000015 */
[----:B------:R-:W-:-:S05]  /*f370*/  @P3 IMAD.MOV.U32 R5, RZ, RZ, R12 ;  /* 0x000000ffff053224 */ /* 0x000fca00078e000c */
[----:B------:R0:W2:Y:S04]  /*f380*/  @P3 LDG.E.U8 R21, desc[UR22][R4.64] ;  /* 0x0000001604153981 */ /* 0x0000a8000c1e1100 */
[----:B------:R1:W-:Y:S01]  /*f390*/  STL [R1+0x3b0], R9 ;  /* 0x0003b00901007387 */ /* 0x0003e20000100800 */
[----:B0-----:R-:W-:-:S03]  /*f3a0*/  IMAD R4, R79, UR14, RZ ;  /* 0x0000000e4f047c24 */ /* 0x001fc6000f8e02ff */
[----:B------:R0:W-:Y:S02]  /*f3b0*/  STL [R1+0x3ac], R12 ;  /* 0x0003ac0c01007387 */ /* 0x0001e40000100800 */
[----:B-1----:R-:W-:-:S04]  /*f3c0*/  IADD3 R9, P0, PT, R4, R3, RZ ;  /* 0x0000000304097210 */ /* 0x002fc80007f1e0ff */
[----:B0-----:R-:W-:Y:S01]  /*f3d0*/  LEA.HI.X.SX32 R12, R4, R2, 0x1, P0 ;  /* 0x00000002040c7211 */ /* 0x001fe200000f0eff */
[----:B------:R-:W-:Y:S04]  /*f3e0*/  STL [R1+0x3e0], R9 ;  /* 0x0003e00901007387 */ /* 0x000fe80000100800 */
[----:B------:R-:W-:Y:S04]  /*f3f0*/  STL [R1+0x3dc], R12 ;  /* 0x0003dc0c01007387 */ /* 0x000fe80000100800 */
[----:B------:R-:W2:Y:S01]  /*f400*/  LDL.LU R83, [R1+0x1fc] ;  /* 0x0001fc0001537983 */ /* 0x000ea20000300800 */
[----:B------:R-:W-:-:S03]  /*f410*/  @P3 IMAD.MOV.U32 R4, RZ, RZ, R9 ;  /* 0x000000ffff043224 */ /* 0x000fc600078e0009 */
[----:B------:R0:W-:Y:S01]  /*f420*/  STS.U8 [R89+UR10+0xd80], R20 ;  /* 0x000d801459007988 */ /* 0x0001e2000800000a */
[----:B------:R-:W-:Y:S01]  /*f430*/  @P3 IMAD.MOV.U32 R5, RZ, RZ, R12 ;  /* 0x000000ffff053224 */ /* 0x000fe200078e000c */
[----:B0-----:R-:W-:-:S06]  /*f440*/  PRMT R20, RZ, 0x7610, R20 ;  /* 0x00007610ff147816 */ /* 0x001fcc0000000014 */
[----:B------:R0:W3:Y:S02]  /*f450*/  @P3 LDG.E.U8 R20, desc[UR22][R4.64] ;  /* 0x0000001604143981 */ /* 0x0000e4000c1e1100 */
[----:B0-----:R-:W-:-:S05]  /*f460*/  IMAD R4, R77, UR14, RZ ;  /* 0x0000000e4d047c24 */ /* 0x001fca000f8e02ff */
[----:B------:R-:W-:-:S04]  /*f470*/  IADD3 R9, P0, PT, R4, R3, RZ ;  /* 0x0000000304097210 */ /* 0x000fc80007f1e0ff */
[----:B------:R-:W-:Y:S01]  /*f480*/  LEA.HI.X.SX32 R12, R4, R2, 0x1, P0 ;  /* 0x00000002040c7211 */ /* 0x000fe200000f0eff */
[----:B------:R-:W-:Y:S01]  /*f490*/  @P3 IMAD.MOV.U32 R4, RZ, RZ, R9 ;  /* 0x000000ffff043224 */ /* 0x000fe200078e0009 */
[----:B------:R-:W-:Y:S01]  /*f4a0*/  PRMT R17, RZ, 0x7610, R17 ;  /* 0x00007610ff117816 */ /* 0x000fe20000000011 */
[----:B------:R0:W-:Y:S02]  /*f4b0*/  STL [R1+0x410], R9 ;  /* 0x0004100901007387 */ /* 0x0001e40000100800 */
[----:B------:R-:W-:Y:S02]  /*f4c0*/  @P3 IMAD.MOV.U32 R5, RZ, RZ, R12 ;  /* 0x000000ffff053224 */ /* 0x000fe400078e000c */
[----:B------:R1:W-:Y:S04]  /*f4d0*/  STL [R1+0x40c], R12 ;  /* 0x00040c0c01007387 */ /* 0x0003e80000100800 */
[----:B------:R-:W3:Y:S04]  /*f4e0*/  LDL.LU R68, [R1+0x204] ;  /* 0x0002040001447983 */ /* 0x000ee80000300800 */
[----:B------:R0:W4:Y:S01]  /*f4f0*/  @P3 LDG.E.U8 R17, desc[UR22][R4.64] ;  /* 0x0000001604113981 */ /* 0x000122000c1e1100 */
[----:B------:R-:W-:-:S03]  /*f500*/  PRMT R16, RZ, 0x7610, R16 ;  /* 0x00007610ff107816 */ /* 0x000fc60000000010 */
[----:B------:R-:W4:Y:S01]  /*f510*/  LDL.LU R66, [R1+0x200] ;  /* 0x0002000001427983 */ /* 0x000f220000300800 */
[----:B0-----:R-:W-:-:S05]  /*f520*/  IMAD R4, R72, UR14, RZ ;  /* 0x0000000e48047c24 */ /* 0x001fca000f8e02ff */
[----:B------:R-:W-:-:S04]  /*f530*/  IADD3 R9, P0, PT, R4, R3, RZ ;  /* 0x0000000304097210 */ /* 0x000fc80007f1e0ff */
[----:B-1----:R-:W-:Y:S01]  /*f540*/  LEA.HI.X.SX32 R12, R4, R2, 0x1, P0 ;  /* 0x00000002040c7211 */ /* 0x002fe200000f0eff */
[----:B------:R-:W-:-:S04]  /*f550*/  @P3 IMAD.MOV.U32 R4, RZ, RZ, R9 ;  /* 0x000000ffff043224 */ /* 0x000fc800078e0009 */
[----:B------:R-:W-:-:S05]  /*f560*/  @P3 IMAD.MOV.U32 R5, RZ, RZ, R12 ;  /* 0x000000ffff053224 */ /* 0x000fca00078e000c */
[----:B------:R0:W4:Y:S04]  /*f570*/  @P3 LDG.E.U8 R16, desc[UR22][R4.64] ;  /* 0x0000001604103981 */ /* 0x000128000c1e1100 */
[----:B------:R1:W-:Y:S01]  /*f580*/  STL [R1+0x440], R9 ;  /* 0x0004400901007387 */ /* 0x0003e20000100800 */
[----:B0-----:R-:W-:-:S03]  /*f590*/  IMAD R4, R71, UR14, RZ ;  /* 0x0000000e47047c24 */ /* 0x001fc6000f8e02ff */
[----:B------:R0:W-:Y:S02]  /*f5a0*/  STL [R1+0x43c], R12 ;  /* 0x00043c0c01007387 */ /* 0x0001e40000100800 */
[C---:B-1----:R-:W-:Y:S02]  /*f5b0*/  IADD3 R9, P0, PT, R4.reuse, R3, RZ ;  /* 0x0000000304097210 */ /* 0x042fe40007f1e0ff */
[----:B------:R-:W4:Y:S01]  /*f5c0*/  LDL.LU R76, [R1+0xfc] ;  /* 0x0000fc00014c7983 */ /* 0x000f220000300800 */
[----:B------:R-:W-:Y:S02]  /*f5d0*/  PRMT R11, RZ, 0x7610, R11 ;  /* 0x00007610ff0b7816 */ /* 0x000fe4000000000b */
[----:B0-----:R-:W-:Y:S01]  /*f5e0*/  LEA.HI.X.SX32 R12, R4, R2, 0x1, P0 ;  /* 0x00000002040c7211 */ /* 0x001fe200000f0eff */
[----:B------:R-:W-:-:S04]  /*f5f0*/  @P3 IMAD.MOV.U32 R4, RZ, RZ, R9 ;  /* 0x000000ffff043224 */ /* 0x000fc800078e0009 */
[----:B------:R-:W-:Y:S01]  /*f600*/  @P3 IMAD.MOV.U32 R5, RZ, RZ, R12 ;  /* 0x000000ffff053224 */ /* 0x000fe200078e000c */
[----:B------:R0:W-:Y:S04]  /*f610*/  STL [R1+0x468], R9 ;  /* 0x0004680901007387 */ /* 0x0001e80000100800 */
[----:B------:R2:W4:Y:S04]  /*f620*/  @P3 LDG.E.U8 R11, desc[UR22][R4.64] ;  /* 0x00000016040b3981 */ /* 0x000528000c1e1100 */
[----:B------:R-:W-:Y:S01]  /*f630*/  STL [R1+0x464], R12 ;  /* 0x0004640c01007387 */ /* 0x000fe20000100800 */
[----:B--2---:R-:W-:-:S03]  /*f640*/  IMAD R4, R83, UR14, RZ ;  /* 0x0000000e53047c24 */ /* 0x004fc6000f8e02ff */
[----:B------:R-:W2:Y:S02]  /*f650*/  LDL.LU R83, [R1+0xf8] ;  /* 0x0000f80001537983 */ /* 0x000ea40000300800 */
[----:B------:R-:W-:-:S04]  /*f660*/  IADD3 R5, P0, PT, R4, R3, RZ ;  /* 0x0000000304057210 */ /* 0x000fc80007f1e0ff */
[----:B0-----:R-:W-:Y:S01]  /*f670*/  LEA.HI.X.SX32 R9, R4, R2, 0x1, P0 ;  /* 0x0000000204097211 */ /* 0x001fe200000f0eff */
[----:B------:R0:W-:Y:S01]  /*f680*/  STL [R1+0xf4], R5 ;  /* 0x0000f40501007387 */ /* 0x0001e20000100800 */
[----:B------:R-:W-:Y:S01]  /*f690*/  PRMT R8, RZ, 0x7610, R8 ;  /* 0x00007610ff087816 */ /* 0x000fe20000000008 */
[----:B------:R-:W-:Y:S02]  /*f6a0*/  @P3 IMAD.MOV.U32 R4, RZ, RZ, R5 ;  /* 0x000000ffff043224 */ /* 0x000fe400078e0005 */
[----:B0-----:R-:W-:-:S05]  /*f6b0*/  @P3 IMAD.MOV.U32 R5, RZ, RZ, R9 ;  /* 0x000000ffff053224 */ /* 0x001fca00078e0009 */
[----:B------:R3:W2:Y:S04]  /*f6c0*/  @P3 LDG.E.U8 R8, desc[UR22][R4.64] ;  /* 0x0000001604083981 */ /* 0x0006a8000c1e1100 */
[----:B------:R0:W-:Y:S01]  /*f6d0*/  STL [R1+0xf0], R9 ;  /* 0x0000f00901007387 */ /* 0x0001e20000100800 */
[----:B------:R-:W-:Y:S01]  /*f6e0*/  PRMT R7, RZ, 0x7610, R7 ;  /* 0x00007610ff077816 */ /* 0x000fe20000000007 */
[----:B---3--:R-:W-:-:S05]  /*f6f0*/  IMAD R4, R68, UR14, RZ ;  /* 0x0000000e44047c24 */ /* 0x008fca000f8e02ff */
[----:B------:R-:W-:-:S04]  /*f700*/  IADD3 R5, P0, PT, R4, R3, RZ ;  /* 0x0000000304057210 */ /* 0x000fc80007f1e0ff */
[----:B0-----:R-:W-:Y:S01]  /*f710*/  LEA.HI.X.SX32 R9, R4, R2, 0x1, P0 ;  /* 0x0000000204097211 */ /* 0x001fe200000f0eff */
[----:B------:R0:W-:Y:S01]  /*f720*/  STL [R1+0x134], R5 ;  /* 0x0001340501007387 */ /* 0x0001e20000100800 */
[----:B------:R-:W-:-:S03]  /*f730*/  @P3 IMAD.MOV.U32 R4, RZ, RZ, R5 ;  /* 0x000000ffff043224 */ /* 0x000fc600078e0005 */
[----:B0-----:R-:W-:-:S05]  /*f740*/  @P3 IMAD.MOV.U32 R5, RZ, RZ, R9 ;  /* 0x000000ffff053224 */ /* 0x001fca00078e0009 */
[----:B------:R4:W3:Y:S02]  /*f750*/  @P3 LDG.E.U8 R7, desc[UR22][R4.64] ;  /* 0x0000001604073981 */ /* 0x0008e4000c1e1100 */
[----:B----4-:R-:W-:Y:S02]  /*f760*/  IMAD R4, R66, UR14, RZ ;  /* 0x0000000e42047c24 */ /* 0x010fe4000f8e02ff */
[----:B------:R0:W-:Y:S03]  /*f770*/  STL [R1+0x130], R9 ;  /* 0x0001300901007387 */ /* 0x0001e60000100800 */
[----:B------:R-:W-:-:S05]  /*f780*/  IADD3 R5, P0, PT, R4, R3, RZ ;  /* 0x0000000304057210 */ /* 0x000fca0007f1e0ff */
[----:B------:R1:W-:Y:S01]  /*f790*/  STL [R1+0x174], R5 ;  /* 0x0001740501007387 */ /* 0x0003e20000100800 */
[----:B0-----:R-:W-:Y:S01]  /*f7a0*/  LEA.HI.X.SX32 R9, R4, R2, 0x1, P0 ;  /* 0x0000000204097211 */ /* 0x001fe200000f0eff */
[----:B------:R-:W-:Y:S01]  /*f7b0*/  @P3 IMAD.MOV.U32 R12, RZ, RZ, R5 ;  /* 0x000000ffff0c3224 */ /* 0x000fe200078e0005 */
[----:B------:R-:W-:-:S03]  /*f7c0*/  PRMT R4, RZ, 0x7610, R4 ;  /* 0x00007610ff047816 */ /* 0x000fc60000000004 */
[----:B------:R-:W-:Y:S02]  /*f7d0*/  @P3 IMAD.MOV.U32 R13, RZ, RZ, R9 ;  /* 0x000000ffff0d3224 */ /* 0x000fe400078e0009 */
[----:B-1----:R-:W-:Y:S01]  /*f7e0*/  IMAD R5, R76, UR14, RZ ;  /* 0x0000000e4c057c24 */ /* 0x002fe2000f8e02ff */
[----:B------:R0:W-:Y:S04]  /*f7f0*/  STL [R1+0x170], R9 ;  /* 0x0001700901007387 */ /* 0x0001e80000100800 */
[----:B------:R1:W4:Y:S01]  /*f800*/  @P3 LDG.E.U8 R4, desc[UR22][R12.64] ;  /* 0x000000160c043981 */ /* 0x000322000c1e1100 */
[----:B0-----:R-:W-:-:S04]  /*f810*/  IADD3 R9, P0, PT, R5, R3, RZ ;  /* 0x0000000305097210 */ /* 0x001fc80007f1e0ff */
[----:B-1----:R-:W-:Y:S01]  /*f820*/  LEA.HI.X.SX32 R12, R5, R2, 0x1, P0 ;  /* 0x00000002050c7211 */ /* 0x002fe200000f0eff */
[----:B------:R-:W-:Y:S01]  /*f830*/  STL [R1+0x1bc], R9 ;  /* 0x0001bc0901007387 */ /* 0x000fe20000100800 */
[----:B------:R-:W-:-:S03]  /*f840*/  PRMT R6, RZ, 0x7610, R6 ;  /* 0x00007610ff067816 */ /* 0x000fc60000000006 */
[----:B------:R0:W-:Y:S01]  /*f850*/  STL [R1+0x1b8], R12 ;  /* 0x0001b80c01007387 */ /* 0x0001e20000100800 */
[----:B------:R-:W-:Y:S02]  /*f860*/  @P3 IMAD.MOV.U32 R13, RZ, RZ, R12 ;  /* 0x000000ffff0d3224 */ /* 0x000fe400078e000c */
[----:B0-----:R-:W-:-:S05]  /*f870*/  @P3 IMAD.MOV.U32 R12, RZ, RZ, R9 ;  /* 0x000000ffff0c3224 */ /* 0x001fca00078e0009 */
[----:B------:R0:W3:Y:S01]  /*f880*/  @P3 LDG.E.U8 R6, desc[UR22][R12.64] ;  /* 0x000000160c063981 */ /* 0x0000e2000c1e1100 */
[----:B--2---:R-:W-:-:S05]  /*f890*/  IMAD R5, R83, UR14, RZ ;  /* 0x0000000e53057c24 */ /* 0x004fca000f8e02ff */
[----:B------:R-:W-:-:S04]  /*f8a0*/  IADD3 R9, P0, PT, R5, R3, RZ ;  /* 0x0000000305097210 */ /* 0x000fc80007f1e0ff */
[----:B0-----:R-:W-:Y:S01]  /*f8b0*/  LEA.HI.X.SX32 R12, R5, R2, 0x1, P0 ;  /* 0x00000002050c7211 */ /* 0x001fe200000f0eff */
[----:B------:R-:W-:Y:S04]  /*f8c0*/  STL [R1+0x1fc], R9 ;  /* 0x0001fc0901007387 */ /* 0x000fe80000100800 */
[----:B------:R0:W-:Y:S01]  /*f8d0*/  STL [R1+0x1f8], R12 ;  /* 0x0001f80c01007387 */ /* 0x0001e20000100800 */
[----:B------:R-:W-:-:S03]  /*f8e0*/  @P3 IMAD.MOV.U32 R13, RZ, RZ, R12 ;  /* 0x000000ffff0d3224 */ /* 0x000fc600078e000c */
[----:B------:R-:W2:Y:S01]  /*f8f0*/  LDL.LU R76, [R1+0x284] ;  /* 0x00028400014c7983 */ /* 0x000ea20000300800 */
[----:B0-----:R-:W-:Y:S02]  /*f900*/  @P3 IMAD.MOV.U32 R12, RZ, RZ, R9 ;  /* 0x000000ffff0c3224 */ /* 0x001fe400078e0009 */
[----:B------:R-:W-:-:S05]  /*f910*/  IMAD R9, R93, UR14, RZ ;  /* 0x0000000e5d097c24 */ /* 0x000fca000f8e02ff */
[----:B------:R-:W-:-:S04]  /*f920*/  IADD3 R14, P0, PT, R9, R3, RZ ;  /* 0x00000003090e7210 */ /* 0x000fc80007f1e0ff */
[----:B------:R-:W-:Y:S01]  /*f930*/  LEA.HI.X.SX32 R15, R9, R2, 0x1, P0 ;  /* 0x00000002090f7211 */ /* 0x000fe200000f0eff */
[----:B------:R0:W-:Y:S01]  /*f940*/  STL [R1+0x23c], R14 ;  /* 0x00023c0e01007387 */ /* 0x0001e20000100800 */
[----:B------:R-:W-:-:S03]  /*f950*/  PRMT R5, RZ, 0x7610, R5 ;  /* 0x00007610ff057816 */ /* 0x000fc60000000005 */
[----:B------:R1:W-:Y:S04]  /*f960*/  STL [R1+0x238], R15 ;  /* 0x0002380f01007387 */ /* 0x0003e80000100800 */
[----:B------:R-:W3:Y:S01]  /*f970*/  LDL.LU R83, [R1+0x280] ;  /* 0x0002800001537983 */ /* 0x000ee20000300800 */
[----:B------:R-:W-:-:S03]  /*f980*/  IMAD R9, R92, UR14, RZ ;  /* 0x0000000e5c097c24 */ /* 0x000fc6000f8e02ff */
[----:B------:R0:W3:Y:S02]  /*f990*/  @P3 LDG.E.U8 R5, desc[UR22][R12.64] ;  /* 0x000000160c053981 */ /* 0x0000e4000c1e1100 */
[----:B0-----:R-:W-:Y:S01]  /*f9a0*/  @P3 IMAD.MOV.U32 R12, RZ, RZ, R14 ;  /* 0x000000ffff0c3224 */ /* 0x001fe200078e000e */
[----:B------:R-:W-:Y:S01]  /*f9b0*/  IADD3 R14, P0, PT, R9, R3, RZ ;  /* 0x00000003090e7210 */ /* 0x000fe20007f1e0ff */
[----:B------:R-:W-:-:S03]  /*f9c0*/  @P3 IMAD.MOV.U32 R13, RZ, RZ, R15 ;  /* 0x000000ffff0d3224 */ /* 0x000fc600078e000f */
[----:B-1----:R-:W-:Y:S01]  /*f9d0*/  LEA.HI.X.SX32 R15, R9, R2, 0x1, P0 ;  /* 0x00000002090f7211 */ /* 0x002fe200000f0eff */
[----:B------:R0:W-:Y:S04]  /*f9e0*/  STL [R1+0x27c], R14 ;  /* 0x00027c0e01007387 */ /* 0x0001e80000100800 */
[----:B------:R1:W-:Y:S04]  /*f9f0*/  STL [R1+0x278], R15 ;  /* 0x0002780f01007387 */ /* 0x0003e80000100800 */
[----:B------:R-:W4:Y:S01]  /*fa00*/  LDL.LU R66, [R1+0x244] ;  /* 0x0002440001427983 */ /* 0x000f220000300800 */
[----:B------:R-:W-:-:S02]  /*fa10*/  PRMT R10, RZ, 0x7610, R10 ;  /* 0x00007610ff0a7816 */ /* 0x000fc4000000000a */
[----:B------:R-:W-:-:S04]  /*fa20*/  PRMT R9, RZ, 0x7610, R9 ;  /* 0x00007610ff097816 */ /* 0x000fc80000000009 */
[----:B------:R0:W4:Y:S02]  /*fa30*/  @P3 LDG.E.U8 R10, desc[UR22][R12.64] ;  /* 0x000000160c0a3981 */ /* 0x000124000c1e1100 */
[----:B0-----:R-:W-:Y:S02]  /*fa40*/  @P3 IMAD.MOV.U32 R12, RZ, RZ, R14 ;  /* 0x000000ffff0c3224 */ /* 0x001fe400078e000e */
[----:B------:R-:W-:-:S05]  /*fa50*/  @P3 IMAD.MOV.U32 R13, RZ, RZ, R15 ;  /* 0x000000ffff0d3224 */ /* 0x000fca00078e000f */
[----:B------:R0:W4:Y:S02]  /*fa60*/  @P3 LDG.E.U8 R9, desc[UR22][R12.64] ;  /* 0x000000160c093981 */ /* 0x000124000c1e1100 */
[----:B0-----:R-:W-:-:S05]  /*fa70*/  IMAD R12, R91, UR14, RZ ;  /* 0x0000000e5b0c7c24 */ /* 0x001fca000f8e02ff */
[----:B------:R-:W-:-:S04]  /*fa80*/  IADD3 R14, P0, PT, R12, R3, RZ ;  /* 0x000000030c0e7210 */ /* 0x000fc80007f1e0ff */
[----:B-1----:R-:W-:Y:S01]  /*fa90*/  LEA.HI.X.SX32 R15, R12, R2, 0x1, P0 ;  /* 0x000000020c0f7211 */ /* 0x002fe200000f0eff */
[----:B------:R0:W-:Y:S04]  /*faa0*/  STL [R1+0x2bc], R14 ;  /* 0x0002bc0e01007387 */ /* 0x0001e80000100800 */
[----:B------:R1:W-:Y:S04]  /*fab0*/  STL [R1+0x2b8], R15 ;  /* 0x0002b80f01007387 */ /* 0x0003e80000100800 */
[----:B------:R-:W4:Y:S01]  /*fac0*/  LDL.LU R68, [R1+0x240] ;  /* 0x0002400001447983 */ /* 0x000f220000300800 */
[----:B------:R-:W-:-:S03]  /*fad0*/  PRMT R13, RZ, 0x7610, R13 ;  /* 0x00007610ff0d7816 */ /* 0x000fc6000000000d */
[----:B------:R-:W-:Y:S04]  /*fae0*/  STS.U8 [R89+UR10+0x1180], R23 ;  /* 0x0011801759007988 */ /* 0x000fe8000800000a */
[----:B------:R-:W-:Y:S04]  /*faf0*/  STS.U8 [R89+UR10+0x1580], R22 ;  /* 0x0015801659007988 */ /* 0x000fe8000800000a */
[----:B------:R-:W-:Y:S04]  /*fb00*/  STS.U8 [R89+UR10+0x1980], R25 ;  /* 0x0019801959007988 */ /* 0x000fe8000800000a */
[----:B------:R-:W-:Y:S01]  /*fb10*/  STS.U8 [R89+UR10+0x1d80], R24 ;  /* 0x001d801859007988 */ /* 0x000fe2000800000a */
[----:B------:R-:W-:-:S03]  /*fb20*/  LOP3.LUT R19, R82, 0x40, RZ, 0x3c, !PT ;  /* 0x0000004052137812 */ /* 0x000fc600078e3cff */
[----:B------:R-:W-:Y:S04]  /*fb30*/  STS.U8 [R89+UR10+0x2180], R27 ;  /* 0x0021801b59007988 */ /* 0x000fe8000800000a */
[----:B------:R0:W4:Y:S04]  /*fb40*/  @P3 LDG.E.U8 R13, desc[UR22][R14.64] ;  /* 0x000000160e0d3981 */ /* 0x000128000c1e1100 */
[----:B------:R-:W-:Y:S04]  /*fb50*/  STS.U8 [R89+UR10+0x2580], R26 ;  /* 0x0025801a59007988 */ /* 0x000fe8000800000a */
        /* <DEDUP_REMOVED lines=21> */
[----:B------:R-:W-:Y:S01]  /*fcb0*/  STS.U8 [R19+UR10+0x3e00], R53 ;  /* 0x003e003513007988 */ /* 0x000fe2000800000a */
[----:B--2---:R-:W-:-:S03]  /*fcc0*/  IMAD R12, R76, UR14, RZ ;  /* 0x0000000e4c0c7c24 */ /* 0x004fc6000f8e02ff */
[----:B------:R-:W2:Y:S02]  /*fcd0*/  LDL.LU R76, [R1+0x10] ;  /* 0x00001000014c7983 */ /* 0x000ea40000300800 */
[----:B0-----:R-:W-:-:S04]  /*fce0*/  IADD3 R14, P0, PT, R12, R3, RZ ;  /* 0x000000030c0e7210 */ /* 0x001fc80007f1e0ff */
[----:B-1----:R-:W-:Y:S02]  /*fcf0*/  LEA.HI.X.SX32 R15, R12, R2, 0x1, P0 ;  /* 0x000000020c0f7211 */ /* 0x002fe400000f0eff */
[----:B------:R-:W-:Y:S01]  /*fd00*/  PRMT R12, RZ, 0x7610, R12 ;  /* 0x00007610ff0c7816 */ /* 0x000fe2000000000c */
[----:B------:R3:W-:Y:S04]  /*fd10*/  STL [R1+0x2fc], R14 ;  /* 0x0002fc0e01007387 */ /* 0x0007e80000100800 */
[----:B------:R0:W-:Y:S04]  /*fd20*/  STL [R1+0x2f8], R15 ;  /* 0x0002f80f01007387 */ /* 0x0001e80000100800 */
[----:B------:R3:W2:Y:S02]  /*fd30*/  @P3 LDG.E.U8 R12, desc[UR22][R14.64] ;  /* 0x000000160e0c3981 */ /* 0x0006a4000c1e1100 */
[----:B---3--:R-:W-:-:S02]  /*fd40*/  IMAD R14, R83, UR14, RZ ;  /* 0x0000000e530e7c24 */ /* 0x008fc4000f8e02ff */
[----:B------:R-:W3:Y:S03]  /*fd50*/  LDL.LU R83, [R1+0xc] ;  /* 0x00000c0001537983 */ /* 0x000ee60000300800 */
[----:B------:R-:W-:-:S04]  /*fd60*/  IADD3 R19, P0, PT, R14, R3, RZ ;  /* 0x000000030e137210 */ /* 0x000fc80007f1e0ff */
[----:B------:R-:W-:Y:S01]  /*fd70*/  LEA.HI.X.SX32 R22, R14, R2, 0x1, P0 ;  /* 0x000000020e167211 */ /* 0x000fe200000f0eff */
[----:B------:R-:W-:Y:S04]  /*fd80*/  STL [R1+0x33c], R19 ;  /* 0x00033c1301007387 */ /* 0x000fe80000100800 */
[----:B------:R1:W-:Y:S01]  /*fd90*/  STL [R1+0x338], R22 ;  /* 0x0003381601007387 */ /* 0x0003e20000100800 */
[----:B----4-:R-:W-:-:S03]  /*fda0*/  IMAD R14, R66, UR14, RZ ;  /* 0x0000000e420e7c24 */ /* 0x010fc6000f8e02ff */
[----:B------:R-:W4:Y:S01]  /*fdb0*/  LDL.LU R66, [R1+0x8] ;  /* 0x0000080001427983 */ /* 0x000f220000300800 */
[----:B0-----:R-:W-:Y:S01]  /*fdc0*/  PRMT R15, RZ, 0x7610, R15 ;  /* 0x00007610ff0f7816 */ /* 0x001fe2000000000f */
[----:B------:R-:W-:Y:S02]  /*fdd0*/  @P3 IMAD.MOV.U32 R23, RZ, RZ, R22 ;  /* 0x000000ffff173224 */ /* 0x000fe400078e0016 */
[----:B-1----:R-:W-:Y:S01]  /*fde0*/  @P3 IMAD.MOV.U32 R22, RZ, RZ, R19 ;  /* 0x000000ffff163224 */ /* 0x002fe200078e0013 */
[----:B------:R-:W-:-:S04]  /*fdf0*/  IADD3 R19, P0, PT, R14, R3, RZ ;  /* 0x000000030e137210 */ /* 0x000fc80007f1e0ff */
[----:B------:R0:W4:Y:S04]  /*fe00*/  @P3 LDG.E.U8 R15, desc[UR22][R22.64] ;  /* 0x00000016160f3981 */ /* 0x000128000c1e1100 */
[----:B------:R-:W-:Y:S01]  /*fe10*/  STL [R1+0x37c], R19 ;  /* 0x00037c1301007387 */ /* 0x000fe20000100800 */
[----:B0-----:R-:W-:Y:S02]  /*fe20*/  LEA.HI.X.SX32 R22, R14, R2, 0x1, P0 ;  /* 0x000000020e167211 */ /* 0x001fe400000f0eff */
[----:B------:R-:W-:-:S03]  /*fe30*/  PRMT R14, RZ, 0x7610, R14 ;  /* 0x00007610ff0e7816 */ /* 0x000fc6000000000e */
[----:B------:R0:W-:Y:S01]  /*fe40*/  STL [R1+0x378], R22 ;  /* 0x0003781601007387 */ /* 0x0001e20000100800 */
[----:B------:R-:W-:Y:S02]  /*fe50*/  @P3 IMAD.MOV.U32 R23, RZ, RZ, R22 ;  /* 0x000000ffff173224 */ /* 0x000fe400078e0016 */
[----:B0-----:R-:W-:-:S05]  /*fe60*/  @P3 IMAD.MOV.U32 R22, RZ, RZ, R19 ;  /* 0x000000ffff163224 */ /* 0x001fca00078e0013 */
[----:B------:R0:W4:Y:S01]  /*fe70*/  @P3 LDG.E.U8 R14, desc[UR22][R22.64] ;  /* 0x00000016160e3981 */ /* 0x000122000c1e1100 */
[----:B------:R-:W-:-:S05]  /*fe80*/  IMAD R19, R68, UR14, RZ ;  /* 0x0000000e44137c24 */ /* 0x000fca000f8e02ff */
[----:B0-----:R-:W-:-:S04]  /*fe90*/  IADD3 R22, P0, PT, R19, R3, RZ ;  /* 0x0000000313167210 */ /* 0x001fc80007f1e0ff */
[----:B------:R-:W-:Y:S02]  /*fea0*/  LEA.HI.X.SX32 R23, R19, R2, 0x1, P0 ;  /* 0x0000000213177211 */ /* 0x000fe400000f0eff */
[----:B------:R-:W-:Y:S01]  /*feb0*/  PRMT R19, RZ, 0x7610, R19 ;  /* 0x00007610ff137816 */ /* 0x000fe20000000013 */
[----:B------:R-:W-:Y:S01]  /*fec0*/  STL [R1+0x3b8], R22 ;  /* 0x0003b81601007387 */ /* 0x000fe20000100800 */
[----:B------:R-:W-:-:S04]  /*fed0*/  LOP3.LUT R24, R82, 0x50, RZ, 0x3c, !PT ;  /* 0x0000005052187812 */ /* 0x000fc800078e3cff */
[----:B------:R2:W4:Y:S04]  /*fee0*/  @P3 LDG.E.U8 R19, desc[UR22][R22.64] ;  /* 0x0000001616133981 */ /* 0x000528000c1e1100 */
[----:B------:R-:W-:Y:S04]  /*fef0*/  STS.U8 [R24+UR10+0x280], R58 ;  /* 0x0002803a18007988 */ /* 0x000fe8000800000a */
[----:B------:R-:W-:Y:S04]  /*ff00*/  STS.U8 [R24+UR10+0x680], R57 ;  /* 0x0006803918007988 */ /* 0x000fe8000800000a */
[----:B------:R-:W-:Y:S04]  /*ff10*/  STL [R1+0x3b4], R23 ;  /* 0x0003b41701007387 */ /* 0x000fe80000100800 */
[----:B------:R-:W-:Y:S04]  /*ff20*/  STS.U8 [R24+UR10+0xa80], R59 ;  /* 0x000a803b18007988 */ /* 0x000fe8000800000a */
[----:B------:R-:W-:Y:S04]  /*ff30*/  STS.U8 [R24+UR10+0xe80], R55 ;  /* 0x000e803718007988 */ /* 0x000fe8000800000a */
[----:B------:R-:W-:Y:S04]  /*ff40*/  STS.U8 [R24+UR10+0x1280], R56 ;  /* 0x0012803818007988 */ /* 0x000fe8000800000a */
[----:B------:R-:W-:Y:S04]  /*ff50*/  STS.U8 [R24+UR10+0x1680], R52 ;  /* 0x0016803418007988 */ /* 0x000fe8000800000a */
[----:B------:R-:W-:Y:S04]  /*ff60*/  STS.U8 [R24+UR10+0x1a80], R54 ;  /* 0x001a803618007988 */ /* 0x000fe8000800000a */
[----:B------:R-:W-:Y:S04]  /*ff70*/  STS.U8 [R24+UR10+0x1e80], R50 ;  /* 0x001e803218007988 */ /* 0x000fe8000800000a */
[----:B------:R-:W-:Y:S04]  /*ff80*/  STS.U8 [R24+UR10+0x2280], R51 ;  /* 0x0022803318007988 */ /* 0x000fe8000800000a */
[----:B------:R0:W-:Y:S02]  /*ff90*/  STS.U8 [R24+UR10+0x2680], R18 ;  /* 0x0026801218007988 */ /* 0x0001e4000800000a */
[----:B0-----:R-:W-:-:S02]  /*ffa0*/  PRMT R18, RZ, 0x7610, R18 ;  /* 0x00007610ff127816 */ /* 0x001fc40000000012 */
[----:B------:R-:W-:Y:S04]  /*ffb0*/  STS.U8 [R24+UR10+0x2a80], R49 ;  /* 0x002a803118007988 */ /* 0x000fe8000800000a */
[----:B------:R0:W-:Y:S02]  /*ffc0*/  STS.U8 [R24+UR10+0x2e80], R21 ;  /* 0x002e801518007988 */ /* 0x0001e4000800000a */
[----:B0-----:R-:W-:Y:S01]  /*ffd0*/  PRMT R21, RZ, 0x7610, R21 ;  /* 0x00007610ff157816 */ /* 0x001fe20000000015 */
[----:B--2---:R-:W-:-:S05]  /*ffe0*/  IMAD R22, R76, UR14, RZ ;  /* 0x0000000e4c167c24 */ /* 0x004fca000f8e02ff */
[----:B------:R-:W-:-:S04]  /*fff0*/  IADD3 R23, P0, PT, R22, R3, RZ ;  /* 0x0000000316177210 */ /* 0x000fc80007f1e0ff */
[----:B------:R-:W-:Y:S01]  /*10000*/  LEA.HI.X.SX32 R25, R22, R2, 0x1, P0 ;  /* 0x0000000216197211 */ /* 0x000fe200000f0eff */
[----:B------:R0:W-:Y:S01]  /*10010*/  STL [R1+0x3e8], R23 ;  /* 0x0003e81701007387 */ /* 0x0001e20000100800 */
[----:B------:R-:W-:-:S03]  /*10020*/  @P3 IMAD.MOV.U32 R22, RZ, RZ, R23 ;  /* 0x000000ffff163224 */ /* 0x000fc600078e0017 */
[----:B------:R1:W-:Y:S04]  /*10030*/  STL [R1+0x3e4], R25 ;  /* 0x0003e41901007387 */ /* 0x0003e80000100800 */
[----:B------:R-:W2:Y:S01]  /*10040*/  LDL.LU R76, [R1+0x2c4] ;  /* 0x0002c400014c7983 */ /* 0x000ea20000300800 */
[----:B0-----:R-:W-:-:S05]  /*10050*/  @P3 IMAD.MOV.U32 R23, RZ, RZ, R25 ;  /* 0x000000ffff173224 */ /* 0x001fca00078e0019 */
[----:B------:R3:W2:Y:S02]  /*10060*/  @P3 LDG.E.U8 R18, desc[UR22][R22.64] ;  /* 0x0000001616123981 */ /* 0x0006a4000c1e1100 */
[----:B---3--:R-:W-:-:S05]  /*10070*/  IMAD R22, R83, UR14, RZ ;  /* 0x0000000e53167c24 */ /* 0x008fca000f8e02ff */
[----:B------:R-:W-:-:S04]  /*10080*/  IADD3 R23, P0, PT, R22, R3, RZ ;  /* 0x0000000316177210 */ /* 0x000fc80007f1e0ff */
[----:B-1----:R-:W-:Y:S01]  /*10090*/  LEA.HI.X.SX32 R25, R22, R2, 0x1, P0 ;  /* 0x0000000216197211 */ /* 0x002fe200000f0eff */
[----:B------:R0:W-:Y:S01]  /*100a0*/  STL [R1+0x418], R23 ;  /* 0x0004181701007387 */ /* 0x0001e20000100800 */
[----:B------:R-:W-:-:S03]  /*100b0*/  @P3 IMAD.MOV.U32 R22, RZ, RZ, R23 ;  /* 0x000000ffff163224 */ /* 0x000fc600078e0017 */
[----:B------:R1:W-:Y:S04]  /*100c0*/  STL [R1+0x414], R25 ;  /* 0x0004141901007387 */ /* 0x0003e80000100800 */
[----:B------:R-:W3:Y:S01]  /*100d0*/  LDL.LU R83, [R1+0x384] ;  /* 0x0003840001537983 */ /* 0x000ee20000300800 */
[----:B0-----:R-:W-:-:S05]  /*100e0*/  @P3 IMAD.MOV.U32 R23, RZ, RZ, R25 ;  /* 0x000000ffff173224 */ /* 0x001fca00078e0019 */
[----:B------:R4:W3:Y:S02]  /*100f0*/  @P3 LDG.E.U8 R21, desc[UR22][R22.64] ;  /* 0x0000001616153981 */ /* 0x0008e4000c1e1100 */
[----:B----4-:R-:W-:-:S05]  /*10100*/  IMAD R22, R66, UR14, RZ ;  /* 0x0000000e42167c24 */ /* 0x010fca000f8e02ff */
[----:B------:R-:W-:-:S04]  /*10110*/  IADD3 R23, P0, PT, R22, R3, RZ ;  /* 0x0000000316177210 */ /* 0x000fc80007f1e0ff */
[----:B-1----:R-:W-:Y:S01]  /*10120*/  LEA.HI.X.SX32 R25, R22, R2, 0x1, P0 ;  /* 0x0000000216197211 */ /* 0x002fe200000f0eff */
[----:B------:R0:W-:Y:S04]  /*10130*/  STL [R1+0x448], R23 ;  /* 0x0004481701007387 */ /* 0x0001e80000100800 */
[----:B------:R-:W-:Y:S04]  /*10140*/  STL [R1+0x444], R25 ;  /* 0x0004441901007387 */ /* 0x000fe80000100800 */
[----:B------:R-:W4:Y:S01]  /*10150*/  LDL.LU R68, [R1+0x380] ;  /* 0x0003800001447983 */ /* 0x000f220000300800 */
[----:B------:R-:W-:-:S03]  /*10160*/  @P3 IMAD.MOV.U32 R22, RZ, RZ, R23 ;  /* 0x000000ffff163224 */ /* 0x000fc600078e0017 */
[----:B------:R-:W4:Y:S01]  /*10170*/  LDL.LU R66, [R1+0x344] ;  /* 0x0003440001427983 */ /* 0x000f220000300800 */
[----:B0-----:R-:W-:-:S03]  /*10180*/  @P3 IMAD.MOV.U32 R23, RZ, RZ, R25 ;  /* 0x000000ffff173224 */ /* 0x001fc600078e0019 */
[----:B------:R-:W-:Y:S04]  /*10190*/  STS.U8 [R24+UR10+0x3280], R20 ;  /* 0x0032801418007988 */ /* 0x000fe8000800000a */
[----:B------:R0:W-:Y:S04]  /*101a0*/  STS.U8 [R24+UR10+0x3680], R17 ;  /* 0x0036801118007988 */ /* 0x0001e8000800000a */
[----:B------:R-:W-:Y:S04]  /*101b0*/  STS.U8 [R24+UR10+0x3a80], R16 ;  /* 0x003a801018007988 */ /* 0x000fe8000800000a */
[----:B------:R1:W-:Y:S01]  /*101c0*/  STS.U8 [R24+UR10+0x3e80], R11 ;  /* 0x003e800b18007988 */ /* 0x0003e2000800000a */
[----:B0-----:R-:W-:-:S06]  /*101d0*/  PRMT R17, RZ, 0x7610, R17 ;  /* 0x00007610ff117816 */ /* 0x001fcc0000000011 */
[----:B------:R0:W4:Y:S01]  /*101e0*/  @P3 LDG.E.U8 R17, desc[UR22][R22.64] ;  /* 0x0000001616113981 */ /* 0x000122000c1e1100 */
[----:B-1----:R-:W-:Y:S01]  /*101f0*/  IMAD R11, R90, UR14, RZ ;  /* 0x0000000e5a0b7c24 */ /* 0x002fe2000f8e02ff */
[----:B------:R-:W-:-:S04]  /*10200*/  LOP3.LUT R24, R82, 0x60, RZ, 0x3c, !PT ;  /* 0x0000006052187812 */ /* 0x000fc800078e3cff */
[----:B0-----:R-:W-:-:S04]  /*10210*/  IADD3 R22, P0, PT, R11, R3, RZ ;  /* 0x000000030b167210 */ /* 0x001fc80007f1e0ff */
[----:B------:R-:W-:Y:S01]  /*10220*/  LEA.HI.X.SX32 R23, R11, R2, 0x1, P0 ;  /* 0x000000020b177211 */ /* 0x000fe200000f0eff */
[----:B------:R2:W-:Y:S04]  /*10230*/  STS.U8 [R24+UR10+0x300], R8 ;  /* 0x0003000818007988 */ /* 0x0005e8000800000a */
[----:B------:R0:W-:Y:S01]  /*10240*/  STL [R1+0x470], R22 ;  /* 0x0004701601007387 */ /* 0x0001e20000100800 */
[----:B------:R-:W-:-:S03]  /*10250*/  PRMT R16, RZ, 0x7610, R16 ;  /* 0x00007610ff107816 */ /* 0x000fc60000000010 */
[----:B------:R1:W-:Y:S04]  /*10260*/  STL [R1+0x46c], R23 ;  /* 0x00046c1701007387 */ /* 0x0003e80000100800 */
[----:B------:R0:W4:Y:S01]  /*10270*/  @P3 LDG.E.U8 R16, desc[UR22][R22.64] ;  /* 0x0000001616103981 */ /* 0x000122000c1e1100 */
[----:B------:R-:W-:-:S03]  /*10280*/  PRMT R11, RZ, 0x7610, R11 ;  /* 0x00007610ff0b7816 */ /* 0x000fc6000000000b */
[----:B------:R-:W-:Y:S04]  /*10290*/  STS.U8 [R24+UR10+0x700], R7 ;  /* 0x0007000718007988 */ /* 0x000fe8000800000a */
[----:B------:R3:W-:Y:S01]  /*102a0*/  STS.U8 [R24+UR10+0xb00], R4 ;  /* 0x000b000418007988 */ /* 0x0007e2000800000a */
[----:B------:R-:W-:-:S03]  /*102b0*/  PRMT R20, RZ, 0x7610, R20 ;  /* 0x00007610ff147816 */ /* 0x000fc60000000014 */
[----:B------:R-:W-:Y:S04]  /*102c0*/  STS.U8 [R24+UR10+0xf00], R6 ;  /* 0x000f000618007988 */ /* 0x000fe8000800000a */
[----:B------:R-:W-:Y:S01]  /*102d0*/  STS.U8 [R24+UR10+0x1300], R5 ;  /* 0x0013000518007988 */ /* 0x000fe2000800000a */
[----:B--2---:R-:W-:-:S03]  /*102e0*/  IMAD R8, R76, UR14, RZ ;  /* 0x0000000e4c087c24 */ /* 0x004fc6000f8e02ff */
[----:B------:R-:W2:Y:S02]  /*102f0*/  LDL.LU R76, [R1+0x340] ;  /* 0x00034000014c7983 */ /* 0x000ea40000300800 */
[----:B0-----:R-:W-:-:S04]  /*10300*/  IADD3 R22, P0, PT, R8, R3, RZ ;  /* 0x0000000308167210 */ /* 0x001fc80007f1e0ff */
[----:B-1----:R-:W-:Y:S01]  /*10310*/  LEA.HI.X.SX32 R23, R8, R2, 0x1, P0 ;  /* 0x0000000208177211 */ /* 0x002fe200000f0eff */
[----:B------:R0:W-:Y:S04]  /*10320*/  STL [R1+0xfc], R22 ;  /* 0x0000fc1601007387 */ /* 0x0001e80000100800 */
[----:B------:R0:W2:Y:S04]  /*10330*/  @P3 LDG.E.U8 R11, desc[UR22][R22.64] ;  /* 0x00000016160b3981 */ /* 0x0000a8000c1e1100 */
[----:B------:R1:W-:Y:S01]  /*10340*/  STL [R1+0xf8], R23 ;  /* 0x0000f81701007387 */ /* 0x0003e20000100800 */
[----:B---3--:R-:W-:-:S03]  /*10350*/  IMAD R4, R83, UR14, RZ ;  /* 0x0000000e53047c24 */ /* 0x008fc6000f8e02ff */
[----:B------:R-:W3:Y:S02]  /*10360*/  LDL.LU R83, [R1+0x304] ;  /* 0x0003040001537983 */ /* 0x000ee40000300800 */
[----:B0-----:R-:W-:-:S04]  /*10370*/  IADD3 R22, P0, PT, R4, R3, RZ ;  /* 0x0000000304167210 */ /* 0x001fc80007f1e0ff */
[----:B-1----:R-:W-:Y:S01]  /*10380*/  LEA.HI.X.SX32 R23, R4, R2, 0x1, P0 ;  /* 0x0000000204177211 */ /* 0x002fe200000f0eff */
[----:B------:R-:W-:-:S04]  /*10390*/  @P3 IMAD.MOV.U32 R4, RZ, RZ, R22 ;  /* 0x000000ffff043224 */ /* 0x000fc800078e0016 */
[----:B------:R-:W-:Y:S01]  /*103a0*/  @P3 IMAD.MOV.U32 R5, RZ, RZ, R23 ;  /* 0x000000ffff053224 */ /* 0x000fe200078e0017 */
[----:B------:R0:W-:Y:S04]  /*103b0*/  STL [R1+0x13c], R22 ;  /* 0x00013c1601007387 */ /* 0x0001e80000100800 */
[----:B------:R4:W3:Y:S04]  /*103c0*/  @P3 LDG.E.U8 R20, desc[UR22][R4.64] ;  /* 0x0000001604143981 */ /* 0x0008e8000c1e1100 */
[----:B------:R-:W-:Y:S01]  /*103d0*/  STL [R1+0x138], R23 ;  /* 0x0001381701007387 */ /* 0x000fe20000100800 */
[----:B----4-:R-:W-:-:S03]  /*103e0*/  IMAD R4, R68, UR14, RZ ;  /* 0x0000000e44047c24 */ /* 0x010fc6000f8e02ff */
[----:B------:R-:W4:Y:S02]  /*103f0*/  LDL.LU R68, [R1+0x300] ;  /* 0x0003000001447983 */ /* 0x000f240000300800 */
[----:B------:R-:W-:-:S04]  /*10400*/  IADD3 R5, P0, PT, R4, R3, RZ ;  /* 0x0000000304057210 */ /* 0x000fc80007f1e0ff */
[----:B0-----:R-:W-:Y:S01]  /*10410*/  LEA.HI.X.SX32 R22, R4, R2, 0x1, P0 ;  /* 0x0000000204167211 */ /* 0x001fe200000f0eff */
[----:B------:R0:W-:Y:S01]  /*10420*/  STL [R1+0x184], R5 ;  /* 0x0001840501007387 */ /* 0x0001e20000100800 */
[----:B------:R-:W-:Y:S01]  /*10430*/  PRMT R7, RZ, 0x7610, R7 ;  /* 0x00007610ff077816 */ /* 0x000fe20000000007 */
[----:B------:R-:W-:Y:S02]  /*10440*/  @P3 IMAD.MOV.U32 R4, RZ, RZ, R5 ;  /* 0x000000ffff043224 */ /* 0x000fe400078e0005 */
[----:B0-----:R-:W-:-:S05]  /*10450*/  @P3 IMAD.MOV.U32 R5, RZ, RZ, R22 ;  /* 0x000000ffff053224 */ /* 0x001fca00078e0016 */
[----:B------:R0:W4:Y:S02]  /*10460*/  @P3 LDG.E.U8 R7, desc[UR22][R4.64] ;  /* 0x0000001604073981 */ /* 0x000124000c1e1100 */
[----:B0-----:R-:W-:Y:S02]  /*10470*/  IMAD R4, R66, UR14, RZ ;  /* 0x0000000e42047c24 */ /* 0x001fe4000f8e02ff */
[----:B------:R-:W-:Y:S03]  /*10480*/  STS.U8 [R24+UR10+0x1700], R10 ;  /* 0x0017000a18007988 */ /* 0x000fe6000800000a */
[----:B------:R-:W-:Y:S01]  /*10490*/  IADD3 R5, P0, PT, R4, R3, RZ ;  /* 0x0000000304057210 */ /* 0x000fe20007f1e0ff */
[----:B------:R0:W-:Y:S01]  /*104a0*/  STS.U8 [R24+UR10+0x1b00], R9 ;  /* 0x001b000918007988 */ /* 0x0001e2000800000a */
[----:B------:R-:W-:-:S03]  /*104b0*/  PRMT R8, RZ, 0x7610, R8 ;  /* 0x00007610ff087816 */ /* 0x000fc60000000008 */
[----:B------:R-:W-:Y:S01]  /*104c0*/  STL [R1+0x178], R22 ;  /* 0x0001781601007387 */ /* 0x000fe20000100800 */
[----:B0-----:R-:W-:-:S03]  /*104d0*/  LEA.HI.X.SX32 R9, R4, R2, 0x1, P0 ;  /* 0x0000000204097211 */ /* 0x001fc600000f0eff */
[----:B------:R0:W-:Y:S01]  /*104e0*/  STL [R1+0x1c4], R5 ;  /* 0x0001c40501007387 */ /* 0x0001e20000100800 */
[----:B------:R-:W-:-:S03]  /*104f0*/  @P3 IMAD.MOV.U32 R4, RZ, RZ, R5 ;  /* 0x000000ffff043224 */ /* 0x000fc600078e0005 */
[----:B------:R1:W-:Y:S04]  /*10500*/  STL [R1+0x1c0], R9 ;  /* 0x0001c00901007387 */ /* 0x0003e80000100800 */
[----:B------:R-:W4:Y:S01]  /*10510*/  LDL.LU R89, [R1+0x714] ;  /* 0x0007140001597983 */ /* 0x000f220000300800 */
[----:B0-----:R-:W-:-:S03]  /*10520*/  @P3 IMAD.MOV.U32 R5, RZ, RZ, R9 ;  /* 0x000000ffff053224 */ /* 0x001fc600078e0009 */
[----:B------:R-:W4:Y:S04]  /*10530*/  LDL.LU R66, [R1+0x2c0] ;  /* 0x0002c00001427983 */ /* 0x000f280000300800 */
[----:B------:R2:W4:Y:S04]  /*10540*/  @P3 LDG.E.U8 R8, desc[UR22][R4.64] ;  /* 0x0000001604083981 */ /* 0x000528000c1e1100 */
[----:B------:R-:W-:Y:S04]  /*10550*/  STS.U8 [R24+UR10+0x1f00], R13 ;  /* 0x001f000d18007988 */ /* 0x000fe8000800000a */
[----:B------:R0:W-:Y:S01]  /*10560*/  STS.U8 [R24+UR10+0x2300], R12 ;  /* 0x0023000c18007988 */ /* 0x0001e2000800000a */
[----:B--2---:R-:W-:-:S05]  /*10570*/  IMAD R4, R76, UR14, RZ ;  /* 0x0000000e4c047c24 */ /* 0x004fca000f8e02ff */
[----:B------:R-:W-:-:S04]  /*10580*/  IADD3 R5, P0, PT, R4, R3, RZ ;  /* 0x0000000304057210 */ /* 0x000fc80007f1e0ff */
[----:B-1----:R-:W-:Y:S01]  /*10590*/  LEA.HI.X.SX32 R9, R4, R2, 0x1, P0 ;  /* 0x0000000204097211 */ /* 0x002fe200000f0eff */
[----:B------:R3:W-:Y:S04]  /*105a0*/  STL [R1+0x204], R5 ;  /* 0x0002040501007387 */ /* 0x0007e80000100800 */
[----:B------:R1:W-:Y:S04]  /*105b0*/  STL [R1+0x200], R9 ;  /* 0x0002000901007387 */ /* 0x0003e80000100800 */
[----:B------:R-:W2:Y:S01]  /*105c0*/  LDL.LU R76, [R1+0x710] ;  /* 0x00071000014c7983 */ /* 0x000ea20000300800 */
[----:B0-----:R-:W-:-:S02]  /*105d0*/  @P3 IMAD.MOV.U32 R12, RZ, RZ, R5 ;  /* 0x000000ffff0c3224 */ /* 0x001fc400078e0005 */
[----:B------:R-:W-:Y:S01]  /*105e0*/  @P3 IMAD.MOV.U32 R13, RZ, RZ, R9 ;  /* 0x000000ffff0d3224 */ /* 0x000fe200078e0009 */
[----:B------:R-:W-:-:S06]  /*105f0*/  PRMT R4, RZ, 0x7610, R4 ;  /* 0x00007610ff047816 */ /* 0x000fcc0000000004 */
[----:B------:R0:W2:Y:S01]  /*10600*/  @P3 LDG.E.U8 R4, desc[UR22][R12.64] ;  /* 0x000000160c043981 */ /* 0x0000a2000c1e1100 */
[----:B---3--:R-:W-:-:S05]  /*10610*/  IMAD R5, R83, UR14, RZ ;  /* 0x0000000e53057c24 */ /* 0x008fca000f8e02ff */
[----:B-1----:R-:W-:-:S04]  /*10620*/  IADD3 R9, P0, PT, R5, R3, RZ ;  /* 0x0000000305097210 */ /* 0x002fc80007f1e0ff */
[----:B------:R-:W-:Y:S01]  /*10630*/  LEA.HI.X.SX32 R10, R5, R2, 0x1, P0 ;  /* 0x00000002050a7211 */ /* 0x000fe200000f0eff */
[----:B------:R1:W-:Y:S04]  /*10640*/  STL [R1+0x244], R9 ;  /* 0x0002440901007387 */ /* 0x0003e80000100800 */
[----:B------:R3:W-:Y:S04]  /*10650*/  STL [R1+0x240], R10 ;  /* 0x0002400a01007387 */ /* 0x0007e80000100800 */
[----:B------:R-:W2:Y:S01]  /*10660*/  LDL.LU R83, [R1+0x3f0] ;  /* 0x0003f00001537983 */ /* 0x000ea20000300800 */
[----:B0-----:R-:W-:-:S02]  /*10670*/  @P3 IMAD.MOV.U32 R12, RZ, RZ, R9 ;  /* 0x000000ffff0c3224 */ /* 0x001fc400078e0009 */
[----:B------:R-:W-:Y:S02]  /*10680*/  @P3 IMAD.MOV.U32 R13, RZ, RZ, R10 ;  /* 0x000000ffff0d3224 */ /* 0x000fe400078e000a */
[----:B----4-:R-:W-:-:S05]  /*10690*/  IMAD R5, R68, UR14, RZ ;  /* 0x0000000e44057c24 */ /* 0x010fca000f8e02ff */
[----:B-1----:R-:W-:-:S04]  /*106a0*/  IADD3 R9, P0, PT, R5, R3, RZ ;  /* 0x0000000305097210 */ /* 0x002fc80007f1e0ff */
[----:B---3--:R-:W-:Y:S01]  /*106b0*/  LEA.HI.X.SX32 R10, R5, R2, 0x1, P0 ;  /* 0x00000002050a7211 */ /* 0x008fe200000f0eff */
[----:B------:R0:W-:Y:S04]  /*106c0*/  STL [R1+0x284], R9 ;  /* 0x0002840901007387 */ /* 0x0001e80000100800 */
[----:B------:R1:W-:Y:S04]  /*106d0*/  STL [R1+0x280], R10 ;  /* 0x0002800a01007387 */ /* 0x0003e80000100800 */
[----:B------:R-:W3:Y:S01]  /*106e0*/  LDL.LU R68, [R1+0x3c0] ;  /* 0x0003c00001447983 */ /* 0x000ee20000300800 */
[----:B------:R-:W-:-:S02]  /*106f0*/  PRMT R6, RZ, 0x7610, R6 ;  /* 0x00007610ff067816 */ /* 0x000fc40000000006 */
[----:B------:R-:W-:-:S04]  /*10700*/  PRMT R5, RZ, 0x7610, R5 ;  /* 0x00007610ff057816 */ /* 0x000fc80000000005 */
[----:B------:R4:W3:Y:S04]  /*10710*/  @P3 LDG.E.U8 R6, desc[UR22][R12.64] ;  /* 0x000000160c063981 */ /* 0x0008e8000c1e1100 */
[----:B------:R-:W-:Y:S01]  /*10720*/  STS.U8 [R24+UR10+0x2700], R15 ;  /* 0x0027000f18007988 */ /* 0x000fe2000800000a */
[----:B----4-:R-:W-:Y:S02]  /*10730*/  @P3 IMAD.MOV.U32 R12, RZ, RZ, R9 ;  /* 0x000000ffff0c3224 */ /* 0x010fe400078e0009 */
[----:B------:R-:W-:Y:S01]  /*10740*/  @P3 IMAD.MOV.U32 R13, RZ, RZ, R10 ;  /* 0x000000ffff0d3224 */ /* 0x000fe200078e000a */
[----:B------:R-:W-:Y:S04]  /*10750*/  STS.U8 [R24+UR10+0x2b00], R14 ;  /* 0x002b000e18007988 */ /* 0x000fe8000800000a */
[----:B------:R4:W3:Y:S04]  /*10760*/  @P3 LDG.E.U8 R5, desc[UR22][R12.64] ;  /* 0x000000160c053981 */ /* 0x0008e8000c1e1100 */
[----:B------:R-:W-:Y:S04]  /*10770*/  STS.U8 [R24+UR10+0x2f00], R19 ;  /* 0x002f001318007988 */ /* 0x000fe8000800000a */
[----:B------:R-:W-:Y:S01]  /*10780*/  STS.U8 [R24+UR10+0x3300], R18 ;  /* 0x0033001218007988 */ /* 0x000fe2000800000a */
[----:B0-----:R-:W-:Y:S01]  /*10790*/  IMAD R9, R89, UR14, RZ ;  /* 0x0000000e59097c24 */ /* 0x001fe2000f8e02ff */
[----:B----4-:R-:W-:-:S04]  /*107a0*/  LOP3.LUT R12, R82, 0x70, RZ, 0x3c, !PT ;  /* 0x00000070520c7812 */ /* 0x010fc800078e3cff */
[C---:B-1----:R-:W-:Y:S01]  /*107b0*/  IADD3 R10, P0, PT, R9.reuse, R3, RZ ;  /* 0x00000003090a7210 */ /* 0x042fe20007f1e0ff */
[----:B------:R-:W-:Y:S03]  /*107c0*/  STS.U8 [R24+UR10+0x3700], R21 ;  /* 0x0037001518007988 */ /* 0x000fe6000800000a */
[----:B------:R-:W-:Y:S01]  /*107d0*/  LEA.HI.X.SX32 R13, R9, R2, 0x1, P0 ;  /* 0x00000002090d7211 */ /* 0x000fe200000f0eff */
[----:B------:R-:W-:Y:S01]  /*107e0*/  STS.U8 [R24+UR10+0x3b00], R17 ;  /* 0x003b001118007988 */ /* 0x000fe2000800000a */
[----:B------:R-:W-:-:S03]  /*107f0*/  PRMT R9, RZ, 0x7610, R9 ;  /* 0x00007610ff097816 */ /* 0x000fc60000000009 */
[----:B------:R-:W-:Y:S04]  /*10800*/  STS.U8 [R24+UR10+0x3f00], R16 ;  /* 0x003f001018007988 */ /* 0x000fe8000800000a */
[----:B------:R0:W-:Y:S04]  /*10810*/  STS.U8 [R12+UR10+0x3f80], R66 ;  /* 0x003f80420c007988 */ /* 0x0001e8000800000a */
[----:B------:R1:W-:Y:S04]  /*10820*/  STS.U8 [R12+UR10+0x380], R11 ;  /* 0x0003800b0c007988 */ /* 0x0003e8000800000a */
[----:B0-----:R-:W4:Y:S01]  /*10830*/  LDL.LU R66, [R1+0x3bc] ;  /* 0x0003bc0001427983 */ /* 0x001f220000300800 */
[----:B-1----:R-:W-:-:S03]  /*10840*/  @P3 IMAD.MOV.U32 R11, RZ, RZ, R13 ;  /* 0x000000ffff0b3224 */ /* 0x002fc600078e000d */
[----:B------:R-:W-:Y:S04]  /*10850*/  STL [R1+0x2c4], R10 ;  /* 0x0002c40a01007387 */ /* 0x000fe80000100800 */
[----:B------:R2:W4:Y:S04]  /*10860*/  @P3 LDG.E.U8 R9, desc[UR22][R10.64] ;  /* 0x000000160a093981 */ /* 0x000528000c1e1100 */
[----:B------:R-:W-:Y:S04]  /*10870*/  STL [R1+0x2c0], R13 ;  /* 0x0002c00d01007387 */ /* 0x000fe80000100800 */
[----:B------:R-:W-:Y:S04]  /*10880*/  STS.U8 [R12+UR10+0x780], R20 ;  /* 0x000780140c007988 */ /* 0x000fe8000800000a */
[----:B------:R0:W-:Y:S02]  /*10890*/  STS.U8 [R12+UR10+0xb80], R7 ;  /* 0x000b80070c007988 */ /* 0x0001e4000800000a */
[----:B0-----:R-:W-:-:S02]  /*108a0*/  PRMT R7, RZ, 0x7610, R7 ;  /* 0x00007610ff077816 */ /* 0x001fc40000000007 */
[----:B------:R0:W-:Y:S02]  /*108b0*/  STS.U8 [R12+UR10+0xf80], R8 ;  /* 0x000f80080c007988 */ /* 0x0001e4000800000a */
[----:B0-----:R-:W-:Y:S01]  /*108c0*/  PRMT R8, RZ, 0x7610, R8 ;  /* 0x00007610ff087816 */ /* 0x001fe20000000008 */
[----:B--2---:R-:W-:Y:S02]  /*108d0*/  IMAD R10, R76, UR14, RZ ;  /* 0x0000000e4c0a7c24 */ /* 0x004fe4000f8e02ff */
[----:B------:R-:W2:Y:S03]  /*108e0*/  LDL.LU R76, [R1+0x3ec] ;  /* 0x0003ec00014c7983 */ /* 0x000ea60000300800 */
[----:B------:R-:W-:-:S04]  /*108f0*/  IADD3 R11, P0, PT, R10, R3, RZ ;  /* 0x000000030a0b7210 */ /* 0x000fc80007f1e0ff */
[----:B------:R-:W-:Y:S01]  /*10900*/  LEA.HI.X.SX32 R13, R10, R2, 0x1, P0 ;  /* 0x000000020a0d7211 */ /* 0x000fe200000f0eff */
[----:B------:R0:W-:Y:S01]  /*10910*/  STL [R1+0x304], R11 ;  /* 0x0003040b01007387 */ /* 0x0001e20000100800 */
[----:B------:R-:W-:-:S03]  /*10920*/  @P3 IMAD.MOV.U32 R10, RZ, RZ, R11 ;  /* 0x000000ffff0a3224 */ /* 0x000fc600078e000b */
[----:B0-----:R-:W-:-:S05]  /*10930*/  @P3 IMAD.MOV.U32 R11, RZ, RZ, R13 ;  /* 0x000000ffff0b3224 */ /* 0x001fca00078e000d */
[----:B------:R0:W2:Y:S02]  /*10940*/  @P3 LDG.E.U8 R7, desc[UR22][R10.64] ;  /* 0x000000160a073981 */ /* 0x0000a4000c1e1100 */
[----:B0-----:R-:W-:Y:S02]  /*10950*/  IMAD R10, R83, UR14, RZ ;  /* 0x0000000e530a7c24 */ /* 0x001fe4000f8e02ff */
[----:B------:R0:W-:Y:S03]  /*10960*/  STL [R1+0x300], R13 ;  /* 0x0003000d01007387 */ /* 0x0001e60000100800 */
[C---:B------:R-:W-:Y:S01]  /*10970*/  IADD3 R11, P0, PT, R10.reuse, R3, RZ ;  /* 0x000000030a0b7210 */ /* 0x040fe20007f1e0ff */
[----:B------:R-:W2:Y:S03]  /*10980*/  LDL.LU R83, [R1+0x420] ;  /* 0x0004200001537983 */ /* 0x000ea60000300800 */
[----:B0-----:R-:W-:Y:S01]  /*10990*/  LEA.HI.X.SX32 R13, R10, R2, 0x1, P0 ;  /* 0x000000020a0d7211 */ /* 0x001fe200000f0eff */
[----:B------:R0:W-:Y:S01]  /*109a0*/  STL [R1+0x344], R11 ;  /* 0x0003440b01007387 */ /* 0x0001e20000100800 */
[----:B------:R-:W-:-:S03]  /*109b0*/  @P3 IMAD.MOV.U32 R10, RZ, RZ, R11 ;  /* 0x000000ffff0a3224 */ /* 0x000fc600078e000b */
[----:B------:R3:W-:Y:S01]  /*109c0*/  STS.U8 [R12+UR10+0x1380], R4 ;  /* 0x001380040c007988 */ /* 0x0007e2000800000a */
[----:B0-----:R-:W-:-:S05]  /*109d0*/  @P3 IMAD.MOV.U32 R11, RZ, RZ, R13 ;  /* 0x000000ffff0b3224 */ /* 0x001fca00078e000d */
[----:B------:R0:W2:Y:S01]  /*109e0*/  @P3 LDG.E.U8 R8, desc[UR22][R10.64] ;  /* 0x000000160a083981 */ /* 0x0000a2000c1e1100 */
[----:B---3--:R-:W-:-:S05]  /*109f0*/  IMAD R4, R68, UR14, RZ ;  /* 0x0000000e44047c24 */ /* 0x008fca000f8e02ff */
[----:B0-----:R-:W-:-:S04]  /*10a00*/  IADD3 R10, P0, PT, R4, R3, RZ ;  /* 0x00000003040a7210 */ /* 0x001fc80007f1e0ff */
[----:B------:R-:W-:Y:S02]  /*10a10*/  LEA.HI.X.SX32 R11, R4, R2, 0x1, P0 ;  /* 0x00000002040b7211 */ /* 0x000fe400000f0eff */
[----:B------:R-:W-:-:S06]  /*10a20*/  PRMT R4, RZ, 0x7610, R4 ;  /* 0x00007610ff047816 */ /* 0x000fcc0000000004 */
[----:B------:R0:W3:Y:S04]  /*10a30*/  @P3 LDG.E.U8 R4, desc[UR22][R10.64] ;  /* 0x000000160a043981 */ /* 0x0000e8000c1e1100 */
[----:B------:R-:W-:Y:S04]  /*10a40*/  STS.U8 [R12+UR10+0x1780], R6 ;  /* 0x001780060c007988 */ /* 0x000fe8000800000a */
[----:B------:R4:W-:Y:S04]  /*10a50*/  STS.U8 [R12+UR10+0x1b80], R5 ;  /* 0x001b80050c007988 */ /* 0x0009e8000800000a */
[----:B------:R-:W-:Y:S04]  /*10a60*/  STL [R1+0x340], R13 ;  /* 0x0003400d01007387 */ /* 0x000fe80000100800 */
[----:B------:R0:W-:Y:S04]  /*10a70*/  STL [R1+0x384], R10 ;  /* 0x0003840a01007387 */ /* 0x0001e80000100800 */
[----:B------:R-:W-:Y:S01]  /*10a80*/  STL [R1+0x380], R11 ;  /* 0x0003800b01007387 */ /* 0x000fe20000100800 */
[----:B----4-:R-:W-:-:S05]  /*10a90*/  IMAD R5, R66, UR14, RZ ;  /* 0x0000000e42057c24 */ /* 0x010fca000f8e02ff */
[----:B------:R-:W-:-:S04]  /*10aa0*/  IADD3 R6, P0, PT, R5, R3, RZ ;  /* 0x0000000305067210 */ /* 0x000fc80007f1e0ff */
[----:B0-----:R-:W-:Y:S01]  /*10ab0*/  LEA.HI.X.SX32 R10, R5, R2, 0x1, P0 ;  /* 0x00000002050a7211 */ /* 0x001fe200000f0eff */
[----:B------:R-:W-:Y:S01]  /*10ac0*/  STS.U8 [R12+UR10+0x1f80], R9 ;  /* 0x001f80090c007988 */ /* 0x000fe2000800000a */
[----:B------:R-:W-:-:S03]  /*10ad0*/  PRMT R5, RZ, 0x7610, R5 ;  /* 0x00007610ff057816 */ /* 0x000fc60000000005 */
[----:B------:R-:W-:Y:S04]  /*10ae0*/  STL [R1+0x3c0], R6 ;  /* 0x0003c00601007387 */ /* 0x000fe80000100800 */
[----:B------:R-:W-:Y:S04]  /*10af0*/  STL [R1+0x3bc], R10 ;  /* 0x0003bc0a01007387 */ /* 0x000fe80000100800 */
[----:B--2---:R0:W-:Y:S02]  /*10b00*/  STS.U8 [R12+UR10+0x2380], R7 ;  /* 0x002380070c007988 */ /* 0x0041e4000800000a */
[----:B0-----:R-:W-:-:S05]  /*10b10*/  @P3 IMAD.MOV.U32 R7, RZ, RZ, R10 ;  /* 0x000000ffff073224 */ /* 0x001fca00078e000a */
[----:B------:R0:W2:Y:S02]  /*10b20*/  @P3 LDG.E.U8 R5, desc[UR22][R6.64] ;  /* 0x0000001606053981 */ /* 0x0000a4000c1e1100 */
[----:B0-----:R-:W-:-:S05]  /*10b30*/  IMAD R6, R76, UR14, RZ ;  /* 0x0000000e4c067c24 */ /* 0x001fca000f8e02ff */
[----:B------:R-:W-:-:S04]  /*10b40*/  IADD3 R7, P0, PT, R6, R3, RZ ;  /* 0x0000000306077210 */ /* 0x000fc80007f1e0ff */
[----:B------:R-:W-:Y:S01]  /*10b50*/  LEA.HI.X.SX32 R9, R6, R2, 0x1, P0 ;  /* 0x0000000206097211 */ /* 0x000fe200000f0eff */
[----:B------:R0:W-:Y:S01]  /*10b60*/  STL [R1+0x3f0], R7 ;  /* 0x0003f00701007387 */ /* 0x0001e20000100800 */
[----:B------:R-:W-:-:S03]  /*10b70*/  @P3 IMAD.MOV.U32 R6, RZ, RZ, R7 ;  /* 0x000000ffff063224 */ /* 0x000fc600078e0007 */
[----:B------:R-:W-:Y:S01]  /*10b80*/  STS.U8 [R12+UR10+0x2780], R8 ;  /* 0x002780080c007988 */ /* 0x000fe2000800000a */
[----:B0-----:R-:W-:-:S03]  /*10b90*/  @P3 IMAD.MOV.U32 R7, RZ, RZ, R9 ;  /* 0x000000ffff073224 */ /* 0x001fc600078e0009 */
[----:B---3--:R0:W-:Y:S02]  /*10ba0*/  STS.U8 [R12+UR10+0x2b80], R4 ;  /* 0x002b80040c007988 */ /* 0x0081e4000800000a */
[----:B0-----:R-:W-:-:S06]  /*10bb0*/  PRMT R4, RZ, 0x7610, R4 ;  /* 0x00007610ff047816 */ /* 0x001fcc0000000004 */
[----:B------:R0:W3:Y:S02]  /*10bc0*/  @P3 LDG.E.U8 R4, desc[UR22][R6.64] ;  /* 0x0000001606043981 */ /* 0x0000e4000c1e1100 */
[----:B0-----:R-:W-:-:S05]  /*10bd0*/  IMAD R6, R83, UR14, RZ ;  /* 0x0000000e53067c24 */ /* 0x001fca000f8e02ff */
[CC--:B------:R-:W-:Y:S01]  /*10be0*/  IADD3 R7, P0, PT, R6.reuse, R3.reuse, RZ ;  /* 0x0000000306077210 */ /* 0x0c0fe20007f1e0ff */
[----:B------:R-:W-:Y:S03]  /*10bf0*/  STL [R1+0x3ec], R9 ;  /* 0x0003ec0901007387 */ /* 0x000fe60000100800 */
[----:B------:R-:W-:Y:S01]  /*10c00*/  LEA.HI.X.SX32 R6, R6, R2, 0x1, P0 ;  /* 0x0000000206067211 */ /* 0x000fe200000f0eff */
[----:B--2---:R0:W-:Y:S02]  /*10c10*/  STS.U8 [R12+UR10+0x2f80], R5 ;  /* 0x002f80050c007988 */ /* 0x0041e4000800000a */
[----:B0-----:R-:W-:Y:S02]  /*10c20*/  IMAD R5, R0, UR14, RZ ;  /* 0x0000000e00057c24 */ /* 0x001fe4000f8e02ff */
[----:B------:R-:W5:Y:S04]  /*10c30*/  LDL.LU R0, [R1+0x71c] ;  /* 0x00071c0001007983 */ /* 0x000f680000300800 */
[----:B------:R0:W-:Y:S01]  /*10c40*/  STL [R1+0x420], R7 ;  /* 0x0004200701007387 */ /* 0x0001e20000100800 */
[----:B------:R-:W-:-:S03]  /*10c50*/  IADD3 R3, P0, PT, R5, R3, RZ ;  /* 0x0000000305037210 */ /* 0x000fc60007f1e0ff */
[----:B------:R1:W-:Y:S01]  /*10c60*/  STL [R1+0x41c], R6 ;  /* 0x00041c0601007387 */ /* 0x0003e20000100800 */
[----:B0-----:R-:W-:-:S04]  /*10c70*/  @P3 LOP3.LUT R7, R7, R6, RZ, 0x3c, !PT ;  /* 0x0000000607073212 */ /* 0x001fc800078e3cff */
[----:B-1----:R-:W-:Y:S02]  /*10c80*/  @P3 LOP3.LUT R6, R7, R6, RZ, 0x3c, !PT ;  /* 0x0000000607063212 */ /* 0x002fe400078e3cff */
[----:B------:R-:W-:Y:S02]  /*10c90*/  LEA.HI.X.SX32 R8, R5, R2, 0x1, P0 ;  /* 0x0000000205087211 */ /* 0x000fe400000f0eff */
[----:B------:R-:W-:Y:S02]  /*10ca0*/  @P3 LOP3.LUT R7, R7, R6, RZ, 0x3c, !PT ;  /* 0x0000000607073212 */ /* 0x000fe400078e3cff */
[----:B------:R-:W-:Y:S01]  /*10cb0*/  PRMT R2, RZ, 0x7610, R2 ;  /* 0x00007610ff027816 */ /* 0x000fe20000000002 */
[----:B---3--:R0:W-:Y:S02]  /*10cc0*/  STS.U8 [R12+UR10+0x3380], R4 ;  /* 0x003380040c007988 */ /* 0x0081e4000800000a */
[----:B0-----:R-:W-:-:S06]  /*10cd0*/  PRMT R4, RZ, 0x7610, R4 ;  /* 0x00007610ff047816 */ /* 0x001fcc0000000004 */
[----:B------:R0:W2:Y:S02]  /*10ce0*/  @P3 LDG.E.U8 R4, desc[UR22][R6.64] ;  /* 0x0000001606043981 */ /* 0x0000a4000c1e1100 */
[----:B0-----:R-:W-:Y:S02]  /*10cf0*/  @P3 IMAD.MOV.U32 R6, RZ, RZ, R3 ;  /* 0x000000ffff063224 */ /* 0x001fe400078e0003 */
[----:B------:R-:W-:-:S05]  /*10d00*/  @P3 IMAD.MOV.U32 R7, RZ, RZ, R8 ;  /* 0x000000ffff073224 */ /* 0x000fca00078e0008 */
[----:B------:R-:W3:Y:S04]  /*10d10*/  @P3 LDG.E.U8 R2, desc[UR22][R6.64] ;  /* 0x0000001606023981 */ /* 0x000ee8000c1e1100 */
[----:B------:R0:W-:Y:S04]  /*10d20*/  STL [R1+0x180], R3 ;  /* 0x0001800301007387 */ /* 0x0001e80000100800 */
[----:B------:R0:W-:Y:S01]  /*10d30*/  STL [R1+0x17c], R8 ;  /* 0x00017c0801007387 */ /* 0x0001e20000100800 */
[----:B------:R-:W-:-:S04]  /*10d40*/  UISETP.NE.U32.AND UP1, UPT, UR9, URZ, UPT ;  /* 0x000000ff0900728c */ /* 0x000fc8000bf25070 */
[----:B------:R-:W-:Y:S02]  /*10d50*/  UISETP.LT.OR UP3, UPT, UR25, 0x80, UP1 ;  /* 0x000000801900788c */ /* 0x000fe40008f61670 */
[----:B------:R-:W-:Y:S01]  /*10d60*/  UISETP.GE.AND UP2, UPT, UR25, 0x100, UPT ;  /* 0x000001001900788c */ /* 0x000fe2000bf46270 */
[----:B--2---:R0:W-:Y:S04]  /*10d70*/  STS.U8 [R12+UR10+0x3780], R4 ;  /* 0x003780040c007988 */ /* 0x0041e8000800000a */
[----:B---3--:R0:W-:Y:S01]  /*10d80*/  STS.U8 [R12+UR10+0x3b80], R2 ;  /* 0x003b80020c007988 */ /* 0x0081e2000800000a */
[----:B------:R1:W-:Y:S06]  /*10d90*/  MEMBAR.ALL.CTA ;  /* 0x0000000000007992 */ /* 0x0003ec0000008000 */
[----:B-1----:R-:W1:Y:S02]  /*10da0*/  FENCE.VIEW.ASYNC.S ;  /* 0x00000000000073c6 */ /* 0x002e640000000000 */
[----:B-1----:R-:W-:Y:S06]  /*10db0*/  BAR.SYNC.DEFER_BLOCKING 0x0 ;  /* 0x0000000000007b1d */ /* 0x002fec0000010000 */
[----:B------:R-:W-:Y:S05]  /*10dc0*/  BRA.U UP3, `(.L_x_6) ;  /* 0x0000000103847547 */ /* 0x000fea000b800000 */
[----:B------:R-:W-:Y:S02]  /*10dd0*/  UIADD3 UR4, UPT, UPT, UR10, 0x8000, URZ ;  /* 0x000080000a047890 */ /* 0x000fe4000fffe0ff */
[----:B------:R-:W-:Y:S02]  /*10de0*/  USHF.R.U32.HI UR16, URZ, 0x4, UR10 ;  /* 0x00000004ff107899 */ /* 0x000fe4000801160a */
[----:B------:R-:W-:Y:S02]  /*10df0*/  USHF.R.U32.HI UR4, URZ, 0x4, UR4 ;  /* 0x00000004ff047899 */ /* 0x000fe40008011604 */
[----:B------:R-:W-:Y:S02]  /*10e00*/  USGXT.U32 UR16, UR16, 0xe ;  /* 0x0000000e1010789a */ /* 0x000fe40008000000 */
[----:B------:R-:W-:Y:S02]  /*10e10*/  USGXT.U32 UR14, UR4, 0xe ;  /* 0x0000000e040e789a */ /* 0x000fe40008000000 */
[----:B------:R-:W-:-:S02]  /*10e20*/  UIADD3 UR30, UP4, UPT, UR16, 0x2, URZ ;  /* 0x00000002101e7890 */ /* 0x000fc4000ff9e0ff */
[----:B------:R-:W-:Y:S01]  /*10e30*/  UIADD3 UR32, UP3, UPT, UR14, 0x80, URZ ;  /* 0x000000800e207890 */ /* 0x000fe2000ff7e0ff */
[----:B------:R-:W-:Y:S01]  /*10e40*/  UMOV UR4, URZ ;  /* 0x000000ff00047c82 */ /* 0x000fe20008000000 */
[----:B------:R-:W-:Y:S01]  /*10e50*/  UMOV UR34, 0x0 ;  /* 0x0000000000227882 */ /* 0x000fe20000000000 */
[----:B------:R-:W-:Y:S02]  /*10e60*/  UIADD3.X UR31, UPT, UPT, UR4, 0x40004040, URZ, UP4, !UPT ;  /* 0x40004040041f7890 */ /* 0x000fe4000a7fe4ff */
[----:B------:R-:W-:Y:S02]  /*10e70*/  UIADD3.X UR33, UPT, UPT, UR4, -0x7fffbfe0, URZ, UP3, !UPT ;  /* 0x8000402004217890 */ /* 0x000fe40009ffe4ff */
[----:B------:R-:W-:Y:S02]  /*10e80*/  UIADD3.64 UR20, UPT, UPT, UR30, 0x2, URZ ;  /* 0x000000021e147897 */ /* 0x000fe4000fffe0ff */
[----:B------:R-:W-:Y:S02]  /*10e90*/  UIADD3.64 UR18, UPT, UPT, UR32, 0x80, URZ ;  /* 0x0000008020127897 */ /* 0x000fe4000fffe0ff */
[----:B------:R-:W-:-:S02]  /*10ea0*/  UIADD3.64 UR28, UPT, UPT, UR30, 0x4, URZ ;  /* 0x000000041e1c7897 */ /* 0x000fc4000fffe0ff */
[----:B------:R-:W-:Y:S01]  /*10eb0*/  UIADD3.64 UR26, UPT, UPT, UR32, 0x100, URZ ;  /* 0x00000100201a7897 */ /* 0x000fe2000fffe0ff */
[----:B------:R-:W-:Y:S01]  /*10ec0*/  UMOV UR35, 0x4208490 ;  /* 0x0420849000237882 */ /* 0x000fe20000000000 */
[----:B------:R-:W-:Y:S01]  /*10ed0*/  UMOV UR17, 0x40004040 ;  /* 0x4000404000117882 */ /* 0x000fe20000000000 */
[----:B------:R-:W-:Y:S01]  /*10ee0*/  UMOV UR15, 0x80004020 ;  /* 0x80004020000f7882 */ /* 0x000fe20000000000 */
[----:B------:R-:W-:Y:S01]  /*10ef0*/  UMOV UR36, 0x0 ;  /* 0x0000000000247882 */ /* 0x000fe20000000000 */
[----:B------:R-:W-:Y:S01]  /*10f00*/  UMOV UR37, 0x4208490 ;  /* 0x0420849000257882 */ /* 0x000fe20000000000 */
[----:B------:R-:W-:Y:S01]  /*10f10*/  UMOV UR38, 0x0 ;  /* 0x0000000000267882 */ /* 0x000fe20000000000 */
[----:B------:R-:W-:Y:S01]  /*10f20*/  UMOV UR39, 0x4208490 ;  /* 0x0420849000277882 */ /* 0x000fe20000000000 */
[----:B------:R-:W-:Y:S01]  /*10f30*/  UMOV UR4, UR8 ;  /* 0x0000000800047c82 */ /* 0x000fe20008000000 */
[----:B------:R-:W-:Y:S01]  /*10f40*/  UMOV UR5, URZ ;  /* 0x000000ff00057c82 */ /* 0x000fe20008000000 */
[----:B------:R1:W-:Y:S01]  /*10f50*/  UTCQMMA gdesc[UR14], gdesc[UR16], tmem[UR7], tmem[UR34], idesc[UR35], !UPT ;  /* 0x00ff22100e0075ea */ /* 0x0003e2000f800307 */
[----:B------:R-:W-:Y:S01]  /*10f60*/  UMOV UR40, 0x0 ;  /* 0x0000000000287882 */ /* 0x000fe20000000000 */
[----:B------:R-:W-:Y:S01]  /*10f70*/  UMOV UR41, 0x4208490 ;  /* 0x0420849000297882 */ /* 0x000fe20000000000 */
[----:B------:R1:W-:Y:S01]  /*10f80*/  UTCQMMA gdesc[UR32], gdesc[UR30], tmem[UR7], tmem[UR36], idesc[UR37], UPT ;  /* 0x00ff241e200075ea */ /* 0x0003e2000b800307 */
[----:B------:R-:W-:Y:S01]  /*10f90*/  UMOV UR4, UR4 ;  /* 0x0000000400047c82 */ /* 0x000fe20008000000 */
[----:B------:R1:W-:Y:S01]  /*10fa0*/  UTCQMMA gdesc[UR18], gdesc[UR20], tmem[UR7], tmem[UR38], idesc[UR39], UPT ;  /* 0x00ff2614120075ea */ /* 0x0003e2000b800307 */
[----:B------:R1:W-:Y:S01]  /*10fb0*/  UTCQMMA gdesc[UR26], gdesc[UR28], tmem[UR7], tmem[UR40], idesc[UR41], UPT ;  /* 0x00ff281c1a0075ea */ /* 0x0003e2000b800307 */
[----:B------:R1:W-:Y:S01]  /*10fc0*/  UTCBAR [UR4], URZ ;  /* 0x000000ff040073e9 */ /* 0x0003e200080000ff */
[----:B------:R-:W-:Y:S01]  /*10fd0*/  NOP ;  /* 0x0000000000007918 */ /* 0x000fe20000000000 */
.L_x_6:
[----:B-1----:R-:W-:Y:S01]  /*10fe0*/  UMOV UR4, URZ ;  /* 0x000000ff00047c82 */ /* 0x002fe20008000000 */
[----:B------:R-:W-:Y:S05]  /*10ff0*/  BRA.U !UP2, `(.L_x_7) ;  /* 0x000000b90a087547 */ /* 0x000fea000b800000 */
[----:B------:R-:W-:Y:S01]  /*11000*/  USHF.R.S32.HI UR6, URZ, 0x1f, UR25 ;  /* 0x0000001fff067899 */ /* 0x000fe20008011419 */
[----:B0-----:R-:W-:Y:S01]  /*11010*/  IMAD.MOV.U32 R2, RZ, RZ, RZ ;  /* 0x000000ffff027224 */ /* 0x001fe200078e00ff */
[----:B------:R-:W-:Y:S02]  /*11020*/  USHF.L.U32 UR18, UR12, 0x7, URZ ;  /* 0x000000070c127899 */ /* 0x000fe400080006ff */
[----:B------:R-:W-:Y:S02]  /*11030*/  UIADD3 UR9, UPT, UPT, UR10, 0xa000, URZ ;  /* 0x0000a0000a097890 */ /* 0x000fe4000fffe0ff */
[----:B------:R-:W-:Y:S02]  /*11040*/  UIADD3 UR12, UPT, UPT, UR10, 0x4000, URZ ;  /* 0x000040000a0c7890 */ /* 0x000fe4000fffe0ff */
[----:B------:R-:W-:Y:S02]  /*11050*/  ULEA.HI UR6, UR6, UR25, URZ, 0x7 ;  /* 0x0000001906067291 */ /* 0x000fe4000f8f38ff */
[----:B------:R-:W-:-:S02]  /*11060*/  USHF.R.U32.HI UR9, URZ, 0x4, UR9 ;  /* 0x00000004ff097899 */ /* 0x000fc40008011609 */
[----:B------:R-:W-:Y:S02]  /*11070*/  USHF.R.U32.HI UR14, URZ, 0x4, UR12 ;  /* 0x00000004ff0e7899 */ /* 0x000fe4000801160c */
[----:B------:R-:W-:Y:S02]  /*11080*/  USHF.R.S32.HI UR6, URZ, 0x7, UR6 ;  /* 0x00000007ff067899 */ /* 0x000fe40008011406 */
[----:B------:R-:W-:Y:S02]  /*11090*/  USGXT.U32 UR12, UR9, 0xe ;  /* 0x0000000e090c789a */ /* 0x000fe40008000000 */
[----:B------:R-:W-:Y:S02]  /*110a0*/  USGXT.U32 UR14, UR14, 0xe ;  /* 0x0000000e0e0e789a */ /* 0x000fe40008000000 */
[----:B------:R-:W-:Y:S02]  /*110b0*/  UISETP.LT.AND UP4, UPT, UR6, 0x2, UPT ;  /* 0x000000020600788c */ /* 0x000fe4000bf81270 */
[----:B------:R-:W-:-:S02]  /*110c0*/  UIADD3 UR28, UP2, UPT, UR12, 0x80, URZ ;  /* 0x000000800c1c7890 */ /* 0x000fc4000ff5e0ff */
[----:B------:R-:W-:Y:S02]  /*110d0*/  UIADD3 UR26, UP3, UPT, UR14, 0x2, URZ ;  /* 0x000000020e1a7890 */ /* 0x000fe4000ff7e0ff */
[----:B------:R-:W-:Y:S01]  /*110e0*/  USEL UR6, UR6, 0x2, !UP4 ;  /* 0x0000000206067887 */ /* 0x000fe2000e000000 */
[----:B------:R-:W-:Y:S01]  /*110f0*/  UMOV UR4, URZ ;  /* 0x000000ff00047c82 */ /* 0x000fe20008000000 */
[----:B------:R-:W-:Y:S01]  /*11100*/  UMOV UR5, URZ ;  /* 0x000000ff00057c82 */ /* 0x000fe20008000000 */
[----:B------:R-:W-:Y:S02]  /*11110*/  USHF.L.U32 UR19, UR13, 0x7, URZ ;  /* 0x000000070d137899 */ /* 0x000fe400080006ff */
[----:B------:R-:W-:Y:S02]  /*11120*/  UIADD3.X UR29, UPT, UPT, UR4, -0x7fffbfe0, URZ, UP2, !UPT ;  /* 0x80004020041d7890 */ /* 0x000fe400097fe4ff */
[----:B------:R-:W-:Y:S02]  /*11130*/  UIADD3.X UR27, UPT, UPT, UR5, 0x40004040, URZ, UP3, !UPT ;  /* 0x40004040051b7890 */ /* 0x000fe40009ffe4ff */
[----:B------:R-:W-:Y:S01]  /*11140*/  UIADD3 UR20, UPT, UPT, UR6, -0x2, URZ ;  /* 0xfffffffe06147890 */ /* 0x000fe2000fffe0ff */
[----:B------:R-:W0:Y:S01]  /*11150*/  LDCU UR40, c[0x0][0x3a0] ;  /* 0x00007400ff2877ac */ /* 0x000e220008000800 */
[----:B------:R-:W-:-:S02]  /*11160*/  USHF.R.S32.HI UR38, URZ, 0x1f, UR18 ;  /* 0x0000001fff267899 */ /* 0x000fc40008011412 */
[----:B------:R-:W-:Y:S02]  /*11170*/  USHF.R.S32.HI UR39, URZ, 0x1f, UR19 ;  /* 0x0000001fff277899 */ /* 0x000fe40008011413 */
[----:B------:R-:W-:Y:S02]  /*11180*/  UIADD3.64 UR30, UPT, UPT, UR28, 0x80, URZ ;  /* 0x000000801c1e7897 */ /* 0x000fe4000fffe0ff */
[----:B------:R-:W-:Y:S02]  /*11190*/  UIADD3.64 UR32, UPT, UPT, UR26, 0x2, URZ ;  /* 0x000000021a207897 */ /* 0x000fe4000fffe0ff */
[----:B------:R-:W-:Y:S02]  /*111a0*/  UIADD3.64 UR34, UPT, UPT, UR28, 0x100, URZ ;  /* 0x000001001c227897 */ /* 0x000fe4000fffe0ff */
[----:B------:R-:W-:Y:S01]  /*111b0*/  UIADD3.64 UR36, UPT, UPT, UR26, 0x4, URZ ;  /* 0x000000041a247897 */ /* 0x000fe2000fffe0ff */
[----:B------:R-:W-:Y:S01]  /*111c0*/  UMOV UR21, 0x1 ;  /* 0x0000000100157882 */ /* 0x000fe20000000000 */
[----:B------:R-:W-:-:S10]  /*111d0*/  UMOV UR6, URZ ;  /* 0x000000ff00067c82 */ /* 0x000fd40008000000 */
.L_x_10:
[----:B------:R-:W2:Y:S04]  /*111e0*/  LDL.LU R17, [R1+0x4bc] ;  /* 0x0004bc0001117983 */ /* 0x000ea80000300800 */
[----:B------:R-:W3:Y:S04]  /*111f0*/  LDL.LU R16, [R1+0x470] ;  /* 0x0004700001107983 */ /* 0x000ee80000300800 */
[----:B------:R-:W4:Y:S04]  /*11200*/  LDL.LU R15, [R1+0x468] ;  /* 0x00046800010f7983 */ /* 0x000f280000300800 */
[----:B------:R-:W4:Y:S04]  /*11210*/  LDL.LU R14, [R1+0x460] ;  /* 0x00046000010e7983 */ /* 0x000f280000300800 */
[----:B------:R-:W4:Y:S04]  /*11220*/  LDL.LU R13, [R1+0x458] ;  /* 0x00045800010d7983 */ /* 0x000f280000300800 */
[----:B------:R-:W4:Y:S04]  /*11230*/  LDL.LU R12, [R1+0x4b8] ;  /* 0x0004b800010c7983 */ /* 0x000f280000300800 */
[----:B------:R-:W4:Y:S04]  /*11240*/  LDL.LU R9, [R1+0x450] ;  /* 0x0004500001097983 */ /* 0x000f280000300800 */
[----:B------:R-:W4:Y:S04]  /*11250*/  LDL.LU R5, [R1+0x46c] ;  /* 0x00046c0001057983 */ /* 0x000f280000300800 */
[----:B------:R-:W4:Y:S04]  /*11260*/  LDL.LU R11, [R1+0x47c] ;  /* 0x00047c00010b7983 */ /* 0x000f280000300800 */
[----:B------:R-:W4:Y:S04]  /*11270*/  LDL.LU R10, [R1+0x464] ;  /* 0x00046400010a7983 */ /* 0x000f280000300800 */
[----:B------:R-:W4:Y:S01]  /*11280*/  LDL.LU R4, [R1+0x4b4] ;  /* 0x0004b40001047983 */ /* 0x000f220000300800 */
[----:B------:R-:W1:Y:S03]  /*11290*/  S2R R8, SR_TID.X ;  /* 0x0000000000087919 */ /* 0x000e660000002100 */
[----:B------:R-:W4:Y:S04]  /*112a0*/  LDL.LU R7, [R1+0x45c] ;  /* 0x00045c0001077983 */ /* 0x000f280000300800 */
[----:B------:R-:W4:Y:S01]  /*112b0*/  LDL.LU R6, [R1+0x180] ;  /* 0x0001800001067983 */ /* 0x000f220000300800 */
[----:B------:R-:W-:Y:S01]  /*112c0*/  UIADD3 UR24, UPT, UPT, UR6, 0x1, URZ ;  /* 0x0000000106187890 */ /* 0x000fe2000fffe0ff */
[----:B------:R-:W-:-:S03]  /*112d0*/  IMAD.U32 R2, R2, -0x80000000, RZ ;  /* 0x8000000002027824 */ /* 0x000fc600078e00ff */
[----:B0-----:R-:W-:Y:S01]  /*112e0*/  UIMAD UR4, UR24, -0x80, UR40 ;  /* 0xffffff80180478a4 */ /* 0x001fe2000f8e0228 */
[----:B-1----:R-:W-:-:S04]  /*112f0*/  SHF.R.U32.HI R3, RZ, 0x6, R8 ;  /* 0x00000006ff037819 */ /* 0x002fc80000011608 */
[----:B------:R-:W-:-:S04]  /*11300*/  SGXT.U32 R3, R3, 0x1 ;  /* 0x000000010303781a */ /* 0x000fc80000000000 */
[----:B------:R-:W-:Y:S02]  /*11310*/  ISETP.GE.AND P0, PT, R3, UR4, PT ;  /* 0x0000000403007c0c */ /* 0x000fe4000bf06270 */
[----:B--2---:R-:W-:Y:S02]  /*11320*/  IADD3 R17, P6, PT, R17, UR19, RZ ;  /* 0x0000001311117c10 */ /* 0x004fe4000ffde0ff */
[----:B---3--:R-:W-:-:S03]  /*11330*/  IADD3 R16, P1, PT, R16, UR19, RZ ;  /* 0x0000001310107c10 */ /* 0x008fc6000ff3e0ff */
[----:B------:R-:W-:Y:S01]  /*11340*/  STL [R1+0x4bc], R17 ;  /* 0x0004bc1101007387 */ /* 0x000fe20000100800 */
[----:B----4-:R-:W-:-:S03]  /*11350*/  IADD3 R15, P3, PT, R15, UR19, RZ ;  /* 0x000000130f0f7c10 */ /* 0x010fc6000ff7e0ff */
[----:B------:R-:W-:Y:S01]  /*11360*/  STL [R1+0x470], R16 ;  /* 0x0004701001007387 */ /* 0x000fe20000100800 */
[----:B------:R-:W-:-:S03]  /*11370*/  IADD3 R14, P4, PT, R14, UR19, RZ ;  /* 0x000000130e0e7c10 */ /* 0x000fc6000ff9e0ff */
[----:B------:R-:W-:Y:S01]  /*11380*/  STL [R1+0x468], R15 ;  /* 0x0004680f01007387 */ /* 0x000fe20000100800 */
[----:B------:R-:W-:-:S03]  /*11390*/  IADD3 R13, P5, PT, R13, UR19, RZ ;  /* 0x000000130d0d7c10 */ /* 0x000fc6000ffbe0ff */
[----:B------:R-:W-:Y:S01]  /*113a0*/  STL [R1+0x460], R14 ;  /* 0x0004600e01007387 */ /* 0x000fe20000100800 */
[----:B------:R-:W-:-:S03]  /*113b0*/  IADD3.X R12, PT, PT, R12, UR39, RZ, P6, !PT ;  /* 0x000000270c0c7c10 */ /* 0x000fc6000b7fe4ff */
[----:B------:R-:W-:Y:S01]  /*113c0*/  STL [R1+0x458], R13 ;  /* 0x0004580d01007387 */ /* 0x000fe20000100800 */
[----:B------:R-:W-:Y:S02]  /*113d0*/  IADD3 R9, P6, PT, R9, UR19, RZ ;  /* 0x0000001309097c10 */ /* 0x000fe4000ffde0ff */
[----:B------:R-:W-:-:S03]  /*113e0*/  IADD3.X R5, PT, PT, R5, UR39, RZ, P1, !PT ;  /* 0x0000002705057c10 */ /* 0x000fc60008ffe4ff */
[----:B------:R0:W-:Y:S01]  /*113f0*/  STL [R1+0x450], R9 ;  /* 0x0004500901007387 */ /* 0x0001e20000100800 */
[----:B------:R-:W-:-:S03]  /*11400*/  IADD3 R11, P1, PT, R11, UR19, RZ ;  /* 0x000000130b0b7c10 */ /* 0x000fc6000ff3e0ff */
[----:B------:R-:W-:Y:S01]  /*11410*/  STL [R1+0x4b8], R12 ;  /* 0x0004b80c01007387 */ /* 0x000fe20000100800 */
[----:B------:R-:W-:-:S03]  /*11420*/  IADD3.X R10, PT, PT, R10, UR39, RZ, P3, !PT ;  /* 0x000000270a0a7c10 */ /* 0x000fc60009ffe4ff */
[----:B0-----:R-:W2:Y:S01]  /*11430*/  LDL.LU R9, [R1+0x454] ;  /* 0x0004540001097983 */ /* 0x001ea20000300800 */
[----:B------:R-:W-:-:S03]  /*11440*/  IADD3 R4, P3, PT, R4, UR19, RZ ;  /* 0x0000001304047c10 */ /* 0x000fc6000ff7e0ff */
[----:B------:R0:W-:Y:S04]  /*11450*/  STL [R1+0x46c], R5 ;  /* 0x00046c0501007387 */ /* 0x0001e80000100800 */
[----:B0-----:R-:W3:Y:S04]  /*11460*/  LDL.LU R5, [R1+0x448] ;  /* 0x0004480001057983 */ /* 0x001ee80000300800 */
[----:B------:R-:W4:Y:S04]  /*11470*/  LDL.LU R30, [R1+0x44c] ;  /* 0x00044c00011e7983 */ /* 0x000f280000300800 */
[----:B------:R-:W-:Y:S04]  /*11480*/  STL [R1+0x47c], R11 ;  /* 0x00047c0b01007387 */ /* 0x000fe80000100800 */
[----:B------:R0:W-:Y:S04]  /*11490*/  STL [R1+0x4b4], R4 ;  /* 0x0004b40401007387 */ /* 0x0001e80000100800 */
[----:B------:R-:W-:Y:S04]  /*114a0*/  STL [R1+0x464], R10 ;  /* 0x0004640a01007387 */ /* 0x000fe80000100800 */
[----:B0-----:R-:W4:Y:S01]  /*114b0*/  LDL.LU R4, [R1+0x440] ;  /* 0x0004400001047983 */ /* 0x001f220000300800 */
[----:B------:R-:W-:-:S03]  /*114c0*/  IADD3.X R7, PT, PT, R7, UR39, RZ, P4, !PT ;  /* 0x0000002707077c10 */ /* 0x000fc6000a7fe4ff */
[----:B------:R-:W4:Y:S01]  /*114d0*/  LDL.LU R3, [R1+0x478] ;  /* 0x0004780001037983 */ /* 0x000f220000300800 */
[----:B------:R-:W-:-:S03]  /*114e0*/  IADD3 R6, P4, PT, R6, UR19, RZ ;  /* 0x0000001306067c10 */ /* 0x000fc6000ff9e0ff */
[----:B------:R-:W4:Y:S04]  /*114f0*/  LDL.LU R29, [R1+0x438] ;  /* 0x00043800011d7983 */ /* 0x000f280000300800 */
[----:B------:R0:W-:Y:S04]  /*11500*/  STL [R1+0x45c], R7 ;  /* 0x00045c0701007387 */ /* 0x0001e80000100800 */
[----:B------:R-:W4:Y:S04]  /*11510*/  LDL.LU R28, [R1+0x4b0] ;  /* 0x0004b000011c7983 */ /* 0x000f280000300800 */
[----:B------:R-:W4:Y:S04]  /*11520*/  LDL.LU R27, [R1+0x430] ;  /* 0x00043000011b7983 */ /* 0x000f280000300800 */
[----:B------:R1:W-:Y:S04]  /*11530*/  STL [R1+0x180], R6 ;  /* 0x0001800601007387 */ /* 0x0003e80000100800 */
        /* <DEDUP_REMOVED lines=16> */
[----:B0-----:R-:W4:Y:S04]  /*11640*/  LDL.LU R7, [R1+0x41c] ;  /* 0x00041c0001077983 */ /* 0x001f280000300800 */
[----:B-1----:R-:W4:Y:S04]  /*11650*/  LDL.LU R6, [R1+0x3f8] ;  /* 0x0003f80001067983 */ /* 0x002f280000300800 */
[----:B------:R-:W4:Y:S01]  /*11660*/  LDL.LU R10, [R1+0x414] ;  /* 0x00041400010a7983 */ /* 0x000f220000300800 */
[----:B--2---:R-:W-:-:S05]  /*11670*/  IADD3.X R9, PT, PT, R9, UR39, RZ, P5, !PT ;  /* 0x0000002709097c10 */ /* 0x004fca000affe4ff */
[----:B------:R0:W-:Y:S01]  /*11680*/  STL [R1+0x454], R9 ;  /* 0x0004540901007387 */ /* 0x0001e20000100800 */
[----:B---3--:R-:W-:-:S03]  /*11690*/  IADD3 R5, P5, PT, R5, UR19, RZ ;  /* 0x0000001305057c10 */ /* 0x008fc6000ffbe0ff */
[----:B0-----:R-:W2:Y:S01]  /*116a0*/  LDL.LU R9, [R1+0x49c] ;  /* 0x00049c0001097983 */ /* 0x001ea20000300800 */
[----:B----4-:R-:W-:-:S03]  /*116b0*/  IADD3.X R30, PT, PT, R30, UR39, RZ, P6, !PT ;  /* 0x000000271e1e7c10 */ /* 0x010fc6000b7fe4ff */
[----:B------:R0:W-:Y:S04]  /*116c0*/  STL [R1+0x448], R5 ;  /* 0x0004480501007387 */ /* 0x0001e80000100800 */
[----:B0-----:R-:W3:Y:S01]  /*116d0*/  LDL.LU R5, [R1+0x40c] ;  /* 0x00040c0001057983 */ /* 0x001ee20000300800 */
[----:B------:R-:W-:Y:S02]  /*116e0*/  IADD3 R4, P6, PT, R4, UR19, RZ ;  /* 0x0000001304047c10 */ /* 0x000fe4000ffde0ff */
[----:B------:R-:W-:-:S03]  /*116f0*/  IADD3.X R3, PT, PT, R3, UR39, RZ, P1, !PT ;  /* 0x0000002703037c10 */ /* 0x000fc60008ffe4ff */
[----:B------:R0:W-:Y:S04]  /*11700*/  STL [R1+0x440], R4 ;  /* 0x0004400401007387 */ /* 0x0001e80000100800 */
[----:B0-----:R-:W4:Y:S04]  /*11710*/  LDL.LU R4, [R1+0x494] ;  /* 0x0004940001047983 */ /* 0x001f280000300800 */
[----:B------:R-:W-:Y:S04]  /*11720*/  STL [R1+0x44c], R30 ;  /* 0x00044c1e01007387 */ /* 0x000fe80000100800 */
[----:B------:R0:W-:Y:S04]  /*11730*/  STL [R1+0x478], R3 ;  /* 0x0004780301007387 */ /* 0x0001e80000100800 */
[----:B0-----:R-:W4:Y:S01]  /*11740*/  LDL.LU R3, [R1+0x404] ;  /* 0x0004040001037983 */ /* 0x001f220000300800 */
[----:B------:R-:W-:-:S02]  /*11750*/  IADD3 R29, P1, PT, R29, UR19, RZ ;  /* 0x000000131d1d7c10 */ /* 0x000fc4000ff3e0ff */
[----:B------:R-:W-:Y:S02]  /*11760*/  IADD3.X R28, PT, PT, R28, UR39, RZ, P3, !PT ;  /* 0x000000271c1c7c10 */ /* 0x000fe40009ffe4ff */
[----:B------:R-:W-:Y:S02]  /*11770*/  IADD3 R27, P3, PT, R27, UR19, RZ ;  /* 0x000000131b1b7c10 */ /* 0x000fe4000ff7e0ff */
[----:B------:R-:W-:Y:S01]  /*11780*/  IADD3.X R26, PT, PT, R26, UR39, RZ, P4, !PT ;  /* 0x000000271a1a7c10 */ /* 0x000fe2000a7fe4ff */
[----:B------:R-:W-:Y:S01]  /*11790*/  STL [R1+0x438], R29 ;  /* 0x0004381d01007387 */ /* 0x000fe20000100800 */
[----:B------:R-:W-:Y:S02]  /*117a0*/  IADD3 R25, P4, PT, R25, UR19, RZ ;  /* 0x0000001319197c10 */ /* 0x000fe4000ff9e0ff */
[----:B------:R-:W-:Y:S01]  /*117b0*/  IADD3.X R24, PT, PT, R24, UR39, RZ, P5, !PT ;  /* 0x0000002718187c10 */ /* 0x000fe2000affe4ff */
[----:B------:R-:W-:Y:S01]  /*117c0*/  STL [R1+0x4b0], R28 ;  /* 0x0004b01c01007387 */ /* 0x000fe20000100800 */
[----:B------:R-:W-:-:S02]  /*117d0*/  IADD3 R23, P5, PT, R23, UR19, RZ ;  /* 0x0000001317177c10 */ /* 0x000fc4000ffbe0ff */
[----:B------:R-:W-:Y:S01]  /*117e0*/  IADD3.X R22, PT, PT, R22, UR39, RZ, P6, !PT ;  /* 0x0000002716167c10 */ /* 0x000fe2000b7fe4ff */
[----:B------:R-:W-:Y:S01]  /*117f0*/  STL [R1+0x430], R27 ;  /* 0x0004301b01007387 */ /* 0x000fe20000100800 */
[----:B------:R-:W-:Y:S02]  /*11800*/  IADD3 R21, P6, PT, R21, UR19, RZ ;  /* 0x0000001315157c10 */ /* 0x000fe4000ffde0ff */
[----:B------:R-:W-:Y:S01]  /*11810*/  IADD3.X R20, PT, PT, R20, UR39, RZ, P1, !PT ;  /* 0x0000002714147c10 */ /* 0x000fe20008ffe4ff */
[----:B------:R-:W-:Y:S01]  /*11820*/  STL [R1+0x17c], R26 ;  /* 0x00017c1a01007387 */ /* 0x000fe20000100800 */
[----:B------:R-:W-:-:S03]  /*11830*/  IADD3 R19, P1, PT, R19, UR19, RZ ;  /* 0x0000001313137c10 */ /* 0x000fc6000ff3e0ff */
[----:B------:R-:W-:Y:S01]  /*11840*/  STL [R1+0x428], R25 ;  /* 0x0004281901007387 */ /* 0x000fe20000100800 */
[----:B------:R-:W-:-:S03]  /*11850*/  IADD3.X R18, PT, PT, R18, UR39, RZ, P3, !PT ;  /* 0x0000002712127c10 */ /* 0x000fc60009ffe4ff */
        /* <DEDUP_REMOVED lines=12> */
[----:B------:R-:W-:Y:S04]  /*11920*/  STL [R1+0x42c], R18 ;  /* 0x00042c1201007387 */ /* 0x000fe80000100800 */
[----:B------:R-:W-:Y:S01]  /*11930*/  STL [R1+0x418], R17 ;  /* 0x0004181101007387 */ /* 0x000fe20000100800 */
[----:B------:R-:W-:Y:S02]  /*11940*/  IADD3 R11, P6, PT, R11, UR19, RZ ;  /* 0x000000130b0b7c10 */ /* 0x000fe4000ffde0ff */
[----:B------:R-:W-:Y:S01]  /*11950*/  IADD3.X R7, PT, PT, R7, UR39, RZ, P1, !PT ;  /* 0x0000002707077c10 */ /* 0x000fe20008ffe4ff */
[----:B------:R-:W-:Y:S04]  /*11960*/  STL [R1+0x424], R16 ;  /* 0x0004241001007387 */ /* 0x000fe80000100800 */
[----:B------:R-:W-:Y:S01]  /*11970*/  STL [R1+0x410], R15 ;  /* 0x0004100f01007387 */ /* 0x000fe20000100800 */
[----:B------:R-:W-:-:S03]  /*11980*/  IADD3 R6, P1, PT, R6, UR19, RZ ;  /* 0x0000001306067c10 */ /* 0x000fc6000ff3e0ff */
[----:B------:R-:W-:Y:S04]  /*11990*/  STL [R1+0x4a8], R14 ;  /* 0x0004a80e01007387 */ /* 0x000fe80000100800 */
[----:B------:R-:W-:Y:S01]  /*119a0*/  STL [R1+0x408], R13 ;  /* 0x0004080d01007387 */ /* 0x000fe20000100800 */
[----:B------:R-:W-:-:S03]  /*119b0*/  IADD3.X R10, PT, PT, R10, UR39, RZ, P3, !PT ;  /* 0x000000270a0a7c10 */ /* 0x000fc60009ffe4ff */
[----:B------:R-:W-:Y:S04]  /*119c0*/  STL [R1+0x4a0], R12 ;  /* 0x0004a00c01007387 */ /* 0x000fe80000100800 */
[----:B------:R0:W-:Y:S04]  /*119d0*/  STL [R1+0x41c], R7 ;  /* 0x00041c0701007387 */ /* 0x0001e80000100800 */
[----:B------:R-:W-:Y:S04]  /*119e0*/  STL [R1+0x400], R11 ;  /* 0x0004000b01007387 */ /* 0x000fe80000100800 */
[----:B0-----:R-:W4:Y:S04]  /*119f0*/  LDL.LU R7, [R1+0x3f0] ;  /* 0x0003f00001077983 */ /* 0x001f280000300800 */
[----:B------:R0:W-:Y:S04]  /*11a00*/  STL [R1+0x3f8], R6 ;  /* 0x0003f80601007387 */ /* 0x0001e80000100800 */
[----:B0-----:R-:W4:Y:S04]  /*11a10*/  LDL.LU R6, [R1+0x3fc] ;  /* 0x0003fc0001067983 */ /* 0x001f280000300800 */
[----:B------:R-:W4:Y:S04]  /*11a20*/  LDL.LU R30, [R1+0x3e8] ;  /* 0x0003e800011e7983 */ /* 0x000f280000300800 */
[----:B------:R-:W-:Y:S01]  /*11a30*/  STL [R1+0x414], R10 ;  /* 0x0004140a01007387 */ /* 0x000fe20000100800 */
[----:B--2---:R-:W-:-:S02]  /*11a40*/  IADD3 R9, P3, PT, R9, UR19, RZ ;  /* 0x0000001309097c10 */ /* 0x004fc4000ff7e0ff */
[----:B---3--:R-:W-:-:S05]  /*11a50*/  IADD3.X R5, PT, PT, R5, UR39, RZ, P4, !PT ;  /* 0x0000002705057c10 */ /* 0x008fca000a7fe4ff */
[----:B------:R0:W-:Y:S04]  /*11a60*/  STL [R1+0x40c], R5 ;  /* 0x00040c0501007387 */ /* 0x0001e80000100800 */
[----:B------:R-:W-:Y:S04]  /*11a70*/  STL [R1+0x49c], R9 ;  /* 0x00049c0901007387 */ /* 0x000fe80000100800 */
[----:B0-----:R-:W2:Y:S01]  /*11a80*/  LDL.LU R5, [R1+0x3f4] ;  /* 0x0003f40001057983 */ /* 0x001ea20000300800 */
[----:B----4-:R-:W-:-:S05]  /*11a90*/  IADD3 R4, P4, PT, R4, UR19, RZ ;  /* 0x0000001304047c10 */ /* 0x010fca000ff9e0ff */
[----:B------:R0:W-:Y:S04]  /*11aa0*/  STL [R1+0x494], R4 ;  /* 0x0004940401007387 */ /* 0x0001e80000100800 */
[----:B0-----:R-:W3:Y:S01]  /*11ab0*/  LDL.LU R4, [R1+0x3e0] ;  /* 0x0003e00001047983 */ /* 0x001ee20000300800 */
[----:B------:R-:W-:-:S03]  /*11ac0*/  IADD3.X R3, PT, PT, R3, UR39, RZ, P5, !PT ;  /* 0x0000002703037c10 */ /* 0x000fc6000affe4ff */
[----:B------:R-:W4:Y:S04]  /*11ad0*/  LDL.LU R29, [R1+0x498] ;  /* 0x00049800011d7983 */ /* 0x000f280000300800 */
        /* <DEDUP_REMOVED lines=21> */
[----:B------:R-:W4:Y:S01]  /*11c30*/  LDL.LU R10, [R1+0x398] ;  /* 0x00039800010a7983 */ /* 0x000f220000300800 */
[----:B------:R-:W-:-:S05]  /*11c40*/  IADD3 R7, P5, PT, R7, UR19, RZ ;  /* 0x0000001307077c10 */ /* 0x000fca000ffbe0ff */
[----:B------:R0:W-:Y:S01]  /*11c50*/  STL [R1+0x3f0], R7 ;  /* 0x0003f00701007387 */ /* 0x0001e20000100800 */
[----:B------:R-:W-:-:S03]  /*11c60*/  IADD3.X R6, PT, PT, R6, UR39, RZ, P6, !PT ;  /* 0x0000002706067c10 */ /* 0x000fc6000b7fe4ff */
[----:B0-----:R-:W4:Y:S04]  /*11c70*/  LDL.LU R7, [R1+0x3b4] ;  /* 0x0003b40001077983 */ /* 0x001f280000300800 */
[----:B------:R0:W-:Y:S01]  /*11c80*/  STL [R1+0x3fc], R6 ;  /* 0x0003fc0601007387 */ /* 0x0001e20000100800 */
[----:B------:R-:W-:-:S03]  /*11c90*/  IADD3 R30, P6, PT, R30, UR19, RZ ;  /* 0x000000131e1e7c10 */ /* 0x000fc6000ffde0ff */
[----:B0-----:R-:W4:Y:S01]  /*11ca0*/  LDL.LU R6, [R1+0x474] ;  /* 0x0004740001067983 */ /* 0x001f220000300800 */
[----:B--2---:R-:W-:-:S05]  /*11cb0*/  IADD3.X R5, PT, PT, R5, UR39, RZ, P1, !PT ;  /* 0x0000002705057c10 */ /* 0x004fca0008ffe4ff */
[----:B------:R0:W-:Y:S04]  /*11cc0*/  STL [R1+0x3f4], R5 ;  /* 0x0003f40501007387 */ /* 0x0001e80000100800 */
[----:B0-----:R-:W2:Y:S01]  /*11cd0*/  LDL.LU R5, [R1+0x3ac] ;  /* 0x0003ac0001057983 */ /* 0x001ea20000300800 */
[----:B---3--:R-:W-:-:S03]  /*11ce0*/  IADD3 R4, P1, PT, R4, UR19, RZ ;  /* 0x0000001304047c10 */ /* 0x008fc6000ff3e0ff */
[----:B------:R-:W-:Y:S01]  /*11cf0*/  STL [R1+0x3e8], R30 ;  /* 0x0003e81e01007387 */ /* 0x000fe20000100800 */
[----:B----4-:R-:W-:-:S03]  /*11d00*/  IADD3.X R29, PT, PT, R29, UR39, RZ, P3, !PT ;  /* 0x000000271d1d7c10 */ /* 0x010fc60009ffe4ff */
[----:B------:R0:W-:Y:S01]  /*11d10*/  STL [R1+0x3e0], R4 ;  /* 0x0003e00401007387 */ /* 0x0001e20000100800 */
[----:B------:R-:W-:Y:S02]  /*11d20*/  IADD3 R28, P3, PT, R28, UR19, RZ ;  /* 0x000000131c1c7c10 */ /* 0x000fe4000ff7e0ff */
[----:B------:R-:W-:Y:S01]  /*11d30*/  IADD3.X R27, PT, PT, R27, UR39, RZ, P4, !PT ;  /* 0x000000271b1b7c10 */ /* 0x000fe2000a7fe4ff */
[----:B0-----:R-:W3:Y:S01]  /*11d40*/  LDL.LU R4, [R1+0x38c] ;  /* 0x00038c0001047983 */ /* 0x001ee20000300800 */
        /* <DEDUP_REMOVED lines=36> */
[----:B------:R0:W-:Y:S04]  /*11f90*/  STL [R1+0x3a0], R9 ;  /* 0x0003a00901007387 */ /* 0x0001e80000100800 */
[----:B------:R-:W-:Y:S04]  /*11fa0*/  STL [R1+0x480], R11 ;  /* 0x0004800b01007387 */ /* 0x000fe80000100800 */
[----:B0-----:R-:W4:Y:S04]  /*11fb0*/  LDL.LU R9, [R1+0x3a4] ;  /* 0x0003a40001097983 */ /* 0x001f280000300800 */
[----:B------:R0:W-:Y:S04]  /*11fc0*/  STL [R1+0x3bc], R3 ;  /* 0x0003bc0301007387 */ /* 0x0001e80000100800 */
[----:B0-----:R-:W4:Y:S01]  /*11fd0*/  LDL.LU R3, [R1+0x384] ;  /* 0x0003840001037983 */ /* 0x001f220000300800 */
[----:B------:R-:W-:-:S02]  /*11fe0*/  IADD3 R10, P3, PT, R10, UR19, RZ ;  /* 0x000000130a0a7c10 */ /* 0x000fc4000ff7e0ff */
[----:B------:R-:W-:Y:S01]  /*11ff0*/  IADD3.X R7, PT, PT, R7, UR39, RZ, P4, !PT ;  /* 0x0000002707077c10 */ /* 0x000fe2000a7fe4ff */
[----:B------:R-:W4:Y:S01]  /*12000*/  LDL.LU R30, [R1+0x39c] ;  /* 0x00039c00011e7983 */ /* 0x000f220000300800 */
[----:B------:R-:W-:-:S03]  /*12010*/  IADD3 R6, P4, PT, R6, UR19, RZ ;  /* 0x0000001306067c10 */ /* 0x000fc6000ff9e0ff */
[----:B------:R-:W-:Y:S04]  /*12020*/  STL [R1+0x398], R10 ;  /* 0x0003980a01007387 */ /* 0x000fe80000100800 */
[----:B------:R0:W-:Y:S04]  /*12030*/  STL [R1+0x474], R6 ;  /* 0x0004740601007387 */ /* 0x0001e80000100800 */
[----:B------:R-:W-:Y:S04]  /*12040*/  STL [R1+0x3b4], R7 ;  /* 0x0003b40701007387 */ /* 0x000fe80000100800 */
[----:B0-----:R-:W4:Y:S01]  /*12050*/  LDL.LU R6, [R1+0x37c] ;  /* 0x00037c0001067983 */ /* 0x001f220000300800 */
[----:B--2---:R-:W-:-:S05]  /*12060*/  IADD3.X R5, PT, PT, R5, UR39, RZ, P5, !PT ;  /* 0x0000002705057c10 */ /* 0x004fca000affe4ff */
[----:B------:R0:W-:Y:S04]  /*12070*/  STL [R1+0x3ac], R5 ;  /* 0x0003ac0501007387 */ /* 0x0001e80000100800 */
[----:B0-----:R-:W2:Y:S04]  /*12080*/  LDL.LU R5, [R1+0x394] ;  /* 0x0003940001057983 */ /* 0x001ea80000300800 */
[----:B------:R-:W2:Y:S01]  /*12090*/  LDL.LU R29, [R1+0x374] ;  /* 0x00037400011d7983 */ /* 0x000ea20000300800 */
[----:B---3--:R-:W-:-:S03]  /*120a0*/  IADD3 R4, P5, PT, R4, UR19, RZ ;  /* 0x0000001304047c10 */ /* 0x008fc6000ffbe0ff */
[----:B------:R-:W3:Y:S04]  /*120b0*/  LDL.LU R28, [R1+0x390] ;  /* 0x00039000011c7983 */ /* 0x000ee80000300800 */
[----:B------:R-:W3:Y:S04]  /*120c0*/  LDL.LU R27, [R1+0x36c] ;  /* 0x00036c00011b7983 */ /* 0x000ee80000300800 */
[----:B------:R0:W-:Y:S04]  /*120d0*/  STL [R1+0x38c], R4 ;  /* 0x00038c0401007387 */ /* 0x0001e80000100800 */
[----:B------:R-:W3:Y:S04]  /*120e0*/  LDL.LU R26, [R1+0x388] ;  /* 0x00038800011a7983 */ /* 0x000ee80000300800 */
        /* <DEDUP_REMOVED lines=16> */
[----:B0-----:R-:W3:Y:S04]  /*121f0*/  LDL.LU R4, [R1+0x324] ;  /* 0x0003240001047983 */ /* 0x001ee80000300800 */
[----:B------:R-:W3:Y:S01]  /*12200*/  LDL.LU R10, [R1+0x340] ;  /* 0x00034000010a7983 */ /* 0x000ee20000300800 */
[----:B----4-:R-:W-:-:S05]  /*12210*/  IADD3.X R9, PT, PT, R9, UR39, RZ, P6, !PT ;  /* 0x0000002709097c10 */ /* 0x010fca000b7fe4ff */
[----:B------:R0:W-:Y:S01]  /*12220*/  STL [R1+0x3a4], R9 ;  /* 0x0003a40901007387 */ /* 0x0001e20000100800 */
[----:B------:R-:W-:-:S03]  /*12230*/  IADD3 R3, P6, PT, R3, UR19, RZ ;  /* 0x0000001303037c10 */ /* 0x000fc6000ffde0ff */
[----:B0-----:R-:W4:Y:S04]  /*12240*/  LDL.LU R9, [R1+0x31c] ;  /* 0x00031c0001097983 */ /* 0x001f280000300800 */
[----:B------:R0:W-:Y:S04]  /*12250*/  STL [R1+0x384], R3 ;  /* 0x0003840301007387 */ /* 0x0001e80000100800 */
[----:B0-----:R-:W4:Y:S01]  /*12260*/  LDL.LU R3, [R1+0x338] ;  /* 0x0003380001037983 */ /* 0x001f220000300800 */
[----:B------:R-:W-:Y:S02]  /*12270*/  IADD3.X R30, PT, PT, R30, UR39, RZ, P1, !PT ;  /* 0x000000271e1e7c10 */ /* 0x000fe40008ffe4ff */
[----:B------:R-:W-:-:S05]  /*12280*/  IADD3 R6, P1, PT, R6, UR19, RZ ;  /* 0x0000001306067c10 */ /* 0x000fca000ff3e0ff */
[----:B------:R0:W-:Y:S04]  /*12290*/  STL [R1+0x37c], R6 ;  /* 0x00037c0601007387 */ /* 0x0001e80000100800 */
[----:B0-----:R-:W4:Y:S04]  /*122a0*/  LDL.LU R6, [R1+0x314] ;  /* 0x0003140001067983 */ /* 0x001f280000300800 */
[----:B------:R-:W-:Y:S01]  /*122b0*/  STL [R1+0x39c], R30 ;  /* 0x00039c1e01007387 */ /* 0x000fe20000100800 */
[----:B--2---:R-:W-:Y:S02]  /*122c0*/  IADD3.X R5, PT, PT, R5, UR39, RZ, P3, !PT ;  /* 0x0000002705057c10 */ /* 0x004fe40009ffe4ff */
[----:B------:R-:W-:-:S03]  /*122d0*/  IADD3 R29, P3, PT, R29, UR19, RZ ;  /* 0x000000131d1d7c10 */ /* 0x000fc6000ff7e0ff */
[----:B------:R0:W-:Y:S01]  /*122e0*/  STL [R1+0x394], R5 ;  /* 0x0003940501007387 */ /* 0x0001e20000100800 */
[----:B---3--:R-:W-:Y:S02]  /*122f0*/  IADD3.X R28, PT, PT, R28, UR39, RZ, P4, !PT ;  /* 0x000000271c1c7c10 */ /* 0x008fe4000a7fe4ff */
[----:B------:R-:W-:Y:S01]  /*12300*/  IADD3 R27, P4, PT, R27, UR19, RZ ;  /* 0x000000131b1b7c10 */ /* 0x000fe2000ff9e0ff */
[----:B0-----:R-:W2:Y:S01]  /*12310*/  LDL.LU R5, [R1+0x330] ;  /* 0x0003300001057983 */ /* 0x001ea20000300800 */
        /* <DEDUP_REMOVED lines=35> */
[----:B------:R-:W-:Y:S04]  /*12550*/  STL [R1+0x350], R12 ;  /* 0x0003500c01007387 */ /* 0x000fe80000100800 */
[----:B------:R0:W-:Y:S01]  /*12560*/  STL [R1+0x348], R7 ;  /* 0x0003480701007387 */ /* 0x0001e20000100800 */
[----:B------:R-:W-:-:S03]  /*12570*/  IADD3.X R10, PT, PT, R10, UR39, RZ, P4, !PT ;  /* 0x000000270a0a7c10 */ /* 0x000fc6000a7fe4ff */
[----:B------:R-:W-:Y:S04]  /*12580*/  STL [R1+0x32c], R11 ;  /* 0x00032c0b01007387 */ /* 0x000fe80000100800 */
[----:B0-----:R-:W3:Y:S04]  /*12590*/  LDL.LU R7, [R1+0x30c] ;  /* 0x00030c0001077983 */ /* 0x001ee80000300800 */
[----:B------:R0:W-:Y:S01]  /*125a0*/  STL [R1+0x324], R4 ;  /* 0x0003240401007387 */ /* 0x0001e20000100800 */
[----:B----4-:R-:W-:-:S03]  /*125b0*/  IADD3 R9, P4, PT, R9, UR19, RZ ;  /* 0x0000001309097c10 */ /* 0x010fc6000ff9e0ff */
[----:B0-----:R-:W4:Y:S04]  /*125c0*/  LDL.LU R4, [R1+0x328] ;  /* 0x0003280001047983 */ /* 0x001f280000300800 */
[----:B------:R-:W4:Y:S01]  /*125d0*/  LDL.LU R30, [R1+0x304] ;  /* 0x00030400011e7983 */ /* 0x000f220000300800 */
[----:B------:R-:W-:-:S03]  /*125e0*/  IADD3.X R3, PT, PT, R3, UR39, RZ, P5, !PT ;  /* 0x0000002703037c10 */ /* 0x000fc6000affe4ff */
[----:B------:R-:W-:Y:S04]  /*125f0*/  STL [R1+0x340], R10 ;  /* 0x0003400a01007387 */ /* 0x000fe80000100800 */
[----:B------:R0:W-:Y:S04]  /*12600*/  STL [R1+0x338], R3 ;  /* 0x0003380301007387 */ /* 0x0001e80000100800 */
[----:B------:R-:W-:Y:S04]  /*12610*/  STL [R1+0x31c], R9 ;  /* 0x00031c0901007387 */ /* 0x000fe80000100800 */
[----:B0-----:R-:W4:Y:S01]  /*12620*/  LDL.LU R3, [R1+0x320] ;  /* 0x0003200001037983 */ /* 0x001f220000300800 */
[----:B------:R-:W-:-:S05]  /*12630*/  IADD3 R6, P5, PT, R6, UR19, RZ ;  /* 0x0000001306067c10 */ /* 0x000fca000ffbe0ff */
[----:B------:R0:W-:Y:S04]  /*12640*/  STL [R1+0x314], R6 ;  /* 0x0003140601007387 */ /* 0x0001e80000100800 */
[----:B0-----:R-:W4:Y:S04]  /*12650*/  LDL.LU R6, [R1+0x2fc] ;  /* 0x0002fc0001067983 */ /* 0x001f280000300800 */
[----:B------:R-:W4:Y:S04]  /*12660*/  LDL.LU R29, [R1+0x318] ;  /* 0x00031800011d7983 */ /* 0x000f280000300800 */
[----:B------:R-:W4:Y:S04]  /*12670*/  LDL.LU R28, [R1+0x2f4] ;  /* 0x0002f400011c7983 */ /* 0x000f280000300800 */
[----:B------:R-:W4:Y:S01]  /*12680*/  LDL.LU R27, [R1+0x310] ;  /* 0x00031000011b7983 */ /* 0x000f220000300800 */
[----:B--2---:R-:W-:-:S05]  /*12690*/  IADD3.X R5, PT, PT, R5, UR39, RZ, P6, !PT ;  /* 0x0000002705057c10 */ /* 0x004fca000b7fe4ff */
[----:B------:R0:W-:Y:S04]  /*126a0*/  STL [R1+0x330], R5 ;  /* 0x0003300501007387 */ /* 0x0001e80000100800 */
[----:B------:R-:W2:Y:S04]  /*126b0*/  LDL.LU R26, [R1+0x2ec] ;  /* 0x0002ec00011a7983 */ /* 0x000ea80000300800 */
        /* <DEDUP_REMOVED lines=16> */
[----:B0-----:R-:W2:Y:S04]  /*127c0*/  LDL.LU R5, [R1+0x2c8] ;  /* 0x0002c80001057983 */ /* 0x001ea80000300800 */
[----:B------:R-:W2:Y:S01]  /*127d0*/  LDL.LU R10, [R1+0x2a4] ;  /* 0x0002a400010a7983 */ /* 0x000ea20000300800 */
[----:B---3--:R-:W-:-:S05]  /*127e0*/  IADD3 R7, P6, PT, R7, UR19, RZ ;  /* 0x0000001307077c10 */ /* 0x008fca000ffde0ff */
[----:B------:R0:W-:Y:S01]  /*127f0*/  STL [R1+0x30c], R7 ;  /* 0x00030c0701007387 */ /* 0x0001e20000100800 */
[----:B----4-:R-:W-:-:S03]  /*12800*/  IADD3.X R4, PT, PT, R4, UR39, RZ, P1, !PT ;  /* 0x0000002704047c10 */ /* 0x010fc60008ffe4ff */
[----:B0-----:R-:W3:Y:S04]  /*12810*/  LDL.LU R7, [R1+0x2c0] ;  /* 0x0002c00001077983 */ /* 0x001ee80000300800 */
[----:B------:R0:W-:Y:S04]  /*12820*/  STL [R1+0x328], R4 ;  /* 0x0003280401007387 */ /* 0x0001e80000100800 */
[----:B0-----:R-:W4:Y:S01]  /*12830*/  LDL.LU R4, [R1+0x29c] ;  /* 0x00029c0001047983 */ /* 0x001f220000300800 */
[----:B------:R-:W-:-:S05]  /*12840*/  IADD3.X R3, PT, PT, R3, UR39, RZ, P3, !PT ;  /* 0x0000002703037c10 */ /* 0x000fca0009ffe4ff */
[----:B------:R0:W-:Y:S04]  /*12850*/  STL [R1+0x320], R3 ;  /* 0x0003200301007387 */ /* 0x0001e80000100800 */
[----:B0-----:R-:W4:Y:S01]  /*12860*/  LDL.LU R3, [R1+0x2b8] ;  /* 0x0002b80001037983 */ /* 0x001f220000300800 */
[----:B------:R-:W-:Y:S02]  /*12870*/  IADD3 R30, P1, PT, R30, UR19, RZ ;  /* 0x000000131e1e7c10 */ /* 0x000fe4000ff3e0ff */
[----:B------:R-:W-:-:S03]  /*12880*/  IADD3 R6, P3, PT, R6, UR19, RZ ;  /* 0x0000001306067c10 */ /* 0x000fc6000ff7e0ff */
[----:B------:R-:W-:Y:S01]  /*12890*/  STL [R1+0x304], R30 ;  /* 0x0003041e01007387 */ /* 0x000fe20000100800 */
[----:B------:R-:W-:-:S03]  /*128a0*/  IADD3.X R29, PT, PT, R29, UR39, RZ, P4, !PT ;  /* 0x000000271d1d7c10 */ /* 0x000fc6000a7fe4ff */
[----:B------:R0:W-:Y:S01]  /*128b0*/  STL [R1+0x2fc], R6 ;  /* 0x0002fc0601007387 */ /* 0x0001e20000100800 */
[----:B------:R-:W-:Y:S02]  /*128c0*/  IADD3 R28, P4, PT, R28, UR19, RZ ;  /* 0x000000131c1c7c10 */ /* 0x000fe4000ff9e0ff */
[----:B------:R-:W-:Y:S01]  /*128d0*/  IADD3.X R27, PT, PT, R27, UR39, RZ, P5, !PT ;  /* 0x000000271b1b7c10 */ /* 0x000fe2000affe4ff */
[----:B0-----:R-:W4:Y:S04]  /*128e0*/  LDL.LU R6, [R1+0x294] ;  /* 0x0002940001067983 */ /* 0x001f280000300800 */
[----:B------:R-:W-:Y:S04]  /*128f0*/  STL [R1+0x318], R29 ;  /* 0x0003181d01007387 */ /* 0x000fe80000100800 */
[----:B------:R-:W-:Y:S04]  /*12900*/  STL [R1+0x2f4], R28 ;  /* 0x0002f41c01007387 */ /* 0x000fe80000100800 */
[----:B------:R-:W-:Y:S01]  /*12910*/  STL [R1+0x310], R27 ;  /* 0x0003101b01007387 */ /* 0x000fe20000100800 */
[----:B--2---:R-:W-:-:S02]  /*12920*/  IADD3 R26, P5, PT, R26, UR19, RZ ;  /* 0x000000131a1a7c10 */ /* 0x004fc4000ffbe0ff */
        /* <DEDUP_REMOVED lines=26> */
[----:B------:R-:W-:Y:S02]  /*12ad0*/  IADD3 R12, P1, PT, R12, UR19, RZ ;  /* 0x000000130c0c7c10 */ /* 0x000fe4000ff3e0ff */
[----:B------:R-:W-:Y:S01]  /*12ae0*/  IADD3.X R11, PT, PT, R11, UR39, RZ, P3, !PT ;  /* 0x000000270b0b7c10 */ /* 0x000fe20009ffe4ff */
[----:B------:R-:W-:Y:S01]  /*12af0*/  STL [R1+0x2d8], R13 ;  /* 0x0002d80d01007387 */ /* 0x000fe20000100800 */
[----:B------:R-:W-:-:S03]  /*12b00*/  IADD3 R9, P3, PT, R9, UR19, RZ ;  /* 0x0000001309097c10 */ /* 0x000fc6000ff7e0ff */
[----:B------:R-:W-:Y:S01]  /*12b10*/  STL [R1+0x2b4], R12 ;  /* 0x0002b40c01007387 */ /* 0x000fe20000100800 */
[----:B------:R-:W-:-:S03]  /*12b20*/  IADD3.X R5, PT, PT, R5, UR39, RZ, P4, !PT ;  /* 0x0000002705057c10 */ /* 0x000fc6000a7fe4ff */
[----:B------:R0:W-:Y:S01]  /*12b30*/  STL [R1+0x2ac], R9 ;  /* 0x0002ac0901007387 */ /* 0x0001e20000100800 */
[----:B------:R-:W-:-:S03]  /*12b40*/  IADD3 R10, P4, PT, R10, UR19, RZ ;  /* 0x000000130a0a7c10 */ /* 0x000fc6000ff9e0ff */
[----:B------:R-:W-:Y:S04]  /*12b50*/  STL [R1+0x2d0], R11 ;  /* 0x0002d00b01007387 */ /* 0x000fe80000100800 */
[----:B0-----:R-:W2:Y:S04]  /*12b60*/  LDL.LU R9, [R1+0x2b0] ;  /* 0x0002b00001097983 */ /* 0x001ea80000300800 */
[----:B------:R0:W-:Y:S04]  /*12b70*/  STL [R1+0x2c8], R5 ;  /* 0x0002c80501007387 */ /* 0x0001e80000100800 */
[----:B0-----:R-:W2:Y:S01]  /*12b80*/  LDL.LU R5, [R1+0x28c] ;  /* 0x00028c0001057983 */ /* 0x001ea20000300800 */
[----:B---3--:R-:W-:-:S03]  /*12b90*/  IADD3.X R7, PT, PT, R7, UR39, RZ, P5, !PT ;  /* 0x0000002707077c10 */ /* 0x008fc6000affe4ff */
[----:B------:R-:W3:Y:S04]  /*12ba0*/  LDL.LU R30, [R1+0x2a8] ;  /* 0x0002a800011e7983 */ /* 0x000ee80000300800 */
[----:B------:R-:W-:Y:S01]  /*12bb0*/  STL [R1+0x2a4], R10 ;  /* 0x0002a40a01007387 */ /* 0x000fe20000100800 */
[----:B----4-:R-:W-:-:S05]  /*12bc0*/  IADD3 R4, P5, PT, R4, UR19, RZ ;  /* 0x0000001304047c10 */ /* 0x010fca000ffbe0ff */
[----:B------:R0:W-:Y:S04]  /*12bd0*/  STL [R1+0x29c], R4 ;  /* 0x00029c0401007387 */ /* 0x0001e80000100800 */
[----:B------:R-:W-:Y:S04]  /*12be0*/  STL [R1+0x2c0], R7 ;  /* 0x0002c00701007387 */ /* 0x000fe80000100800 */
[----:B0-----:R-:W4:Y:S01]  /*12bf0*/  LDL.LU R4, [R1+0x284] ;  /* 0x0002840001047983 */ /* 0x001f220000300800 */
[----:B------:R-:W-:-:S05]  /*12c00*/  IADD3.X R3, PT, PT, R3, UR39, RZ, P6, !PT ;  /* 0x0000002703037c10 */ /* 0x000fca000b7fe4ff */
[----:B------:R0:W-:Y:S04]  /*12c10*/  STL [R1+0x2b8], R3 ;  /* 0x0002b80301007387 */ /* 0x0001e80000100800 */
[----:B0-----:R-:W4:Y:S04]  /*12c20*/  LDL.LU R3, [R1+0x2a0] ;  /* 0x0002a00001037983 */ /* 0x001f280000300800 */
[----:B------:R-:W4:Y:S01]  /*12c30*/  LDL.LU R29, [R1+0x27c] ;  /* 0x00027c00011d7983 */ /* 0x000f220000300800 */
[----:B------:R-:W-:-:S03]  /*12c40*/  IADD3 R6, P6, PT, R6, UR19, RZ ;  /* 0x0000001306067c10 */ /* 0x000fc6000ffde0ff */
        /* <DEDUP_REMOVED lines=22> */
[----:B--2---:R-:W-:-:S05]  /*12db0*/  IADD3.X R9, PT, PT, R9, UR39, RZ, P1, !PT ;  /* 0x0000002709097c10 */ /* 0x004fca0008ffe4ff */
[----:B------:R0:W-:Y:S01]  /*12dc0*/  STL [R1+0x2b0], R9 ;  /* 0x0002b00901007387 */ /* 0x0001e20000100800 */
[----:B------:R-:W-:-:S03]  /*12dd0*/  IADD3 R5, P1, PT, R5, UR19, RZ ;  /* 0x0000001305057c10 */ /* 0x000fc6000ff3e0ff */
[----:B0-----:R-:W2:Y:S01]  /*12de0*/  LDL.LU R9, [R1+0x224] ;  /* 0x0002240001097983 */ /* 0x001ea20000300800 */
[----:B---3--:R-:W-:-:S03]  /*12df0*/  IADD3.X R30, PT, PT, R30, UR39, RZ, P3, !PT ;  /* 0x000000271e1e7c10 */ /* 0x008fc60009ffe4ff */
[----:B------:R0:W-:Y:S04]  /*12e00*/  STL [R1+0x28c], R5 ;  /* 0x00028c0501007387 */ /* 0x0001e80000100800 */
[----:B0-----:R-:W3:Y:S01]  /*12e10*/  LDL.LU R5, [R1+0x240] ;  /* 0x0002400001057983 */ /* 0x001ee20000300800 */
[----:B----4-:R-:W-:-:S05]  /*12e20*/  IADD3 R4, P3, PT, R4, UR19, RZ ;  /* 0x0000001304047c10 */ /* 0x010fca000ff7e0ff */
[----:B------:R0:W-:Y:S04]  /*12e30*/  STL [R1+0x284], R4 ;  /* 0x0002840401007387 */ /* 0x0001e80000100800 */
[----:B0-----:R-:W4:Y:S01]  /*12e40*/  LDL.LU R4, [R1+0x21c] ;  /* 0x00021c0001047983 */ /* 0x001f220000300800 */
[----:B------:R-:W-:-:S03]  /*12e50*/  IADD3.X R3, PT, PT, R3, UR39, RZ, P4, !PT ;  /* 0x0000002703037c10 */ /* 0x000fc6000a7fe4ff */
[----:B------:R-:W-:Y:S04]  /*12e60*/  STL [R1+0x2a8], R30 ;  /* 0x0002a81e01007387 */ /* 0x000fe80000100800 */
[----:B------:R0:W-:Y:S04]  /*12e70*/  STL [R1+0x2a0], R3 ;  /* 0x0002a00301007387 */ /* 0x0001e80000100800 */
[----:B0-----:R-:W4:Y:S01]  /*12e80*/  LDL.LU R3, [R1+0x238] ;  /* 0x0002380001037983 */ /* 0x001f220000300800 */
[----:B------:R-:W-:Y:S02]  /*12e90*/  IADD3 R29, P4, PT, R29, UR19, RZ ;  /* 0x000000131d1d7c10 */ /* 0x000fe4000ff9e0ff */
[----:B------:R-:W-:-:S02]  /*12ea0*/  IADD3.X R28, PT, PT, R28, UR39, RZ, P5, !PT ;  /* 0x000000271c1c7c10 */ /* 0x000fc4000affe4ff */
        /* <DEDUP_REMOVED lines=35> */
[----:B------:R-:W-:Y:S04]  /*130e0*/  STL [R1+0x23c], R13 ;  /* 0x00023c0d01007387 */ /* 0x000fe80000100800 */
[----:B------:R-:W-:Y:S01]  /*130f0*/  STL [R1+0x258], R12 ;  /* 0x0002580c01007387 */ /* 0x000fe20000100800 */
[----:B------:R-:W-:-:S03]  /*13100*/  IADD3.X R10, PT, PT, R10, UR39, RZ, P5, !PT ;  /* 0x000000270a0a7c10 */ /* 0x000fc6000affe4ff */
        /* <DEDUP_REMOVED lines=14> */
[----:B0-----:R-:W3:Y:S04]  /*131f0*/  LDL.LU R4, [R1+0x204] ;  /* 0x0002040001047983 */ /* 0x001ee80000300800 */
[----:B------:R-:W4:Y:S01]  /*13200*/  LDL.LU R29, [R1+0x220] ;  /* 0x00022000011d7983 */ /* 0x000f220000300800 */
[----:B------:R-:W-:-:S03]  /*13210*/  IADD3.X R3, PT, PT, R3, UR39, RZ, P1, !PT ;  /* 0x0000002703037c10 */ /* 0x000fc60008ffe4ff */
        /* <DEDUP_REMOVED lines=31> */
[----:B0-----:R-:W2:Y:S04]  /*13410*/  LDL.LU R5, [R1+0x1c0] ;  /* 0x0001c00001057983 */ /* 0x001ea80000300800 */
[----:B------:R-:W-:Y:S01]  /*13420*/  STL [R1+0x20c], R30 ;  /* 0x00020c1e01007387 */ /* 0x000fe20000100800 */
[----:B---3--:R-:W-:Y:S02]  /*13430*/  IADD3 R4, P4, PT, R4, UR19, RZ ;  /* 0x0000001304047c10 */ /* 0x008fe4000ff9e0ff */
        /* <DEDUP_REMOVED lines=57> */
[----:B------:R-:W2:Y:S04]  /*137d0*/  LDL.LU R29, [R1+0x184] ;  /* 0x00018400011d7983 */ /* 0x000ea80000300800 */
[----:B------:R-:W2:Y:S04]  /*137e0*/  LDL.LU R28, [R1+0x1a0] ;  /* 0x0001a000011c7983 */ /* 0x000ea80000300800 */
[----:B------:R-:W2:Y:S01]  /*137f0*/  LDL.LU R27, [R1+0x174] ;  /* 0x00017400011b7983 */ /* 0x000ea20000300800 */
[----:B---3--:R-:W-:-:S05]  /*13800*/  IADD3 R4, P1, PT, R4, UR19, RZ ;  /* 0x0000001304047c10 */ /* 0x008fca000ff3e0ff */
        /* <DEDUP_REMOVED lines=34> */
[----:B------:R-:W-:Y:S02]  /*13a30*/  IADD3.X R28, PT, PT, R28, UR39, RZ, P6, !PT ;  /* 0x000000271c1c7c10 */ /* 0x000fe4000b7fe4ff */
[----:B------:R-:W-:Y:S01]  /*13a40*/  IADD3 R27, P6, PT, R27, UR19, RZ ;  /* 0x000000131b1b7c10 */ /* 0x000fe2000ffde0ff */
[----:B0-----:R-:W2:Y:S04]  /*13a50*/  LDL.LU R5, [R1+0x138] ;  /* 0x0001380001057983 */ /* 0x001ea80000300800 */
[----:B------:R-:W-:Y:S01]  /*13a60*/  STL [R1+0x184], R29 ;  /* 0x0001841d01007387 */ /* 0x000fe20000100800 */
[----:B---3--:R-:W-:-:S03]  /*13a70*/  IADD3.X R26, PT, PT, R26, UR39, RZ, P1, !PT ;  /* 0x000000271a1a7c10 */ /* 0x008fc60008ffe4ff */
        /* <DEDUP_REMOVED lines=34> */
[----:B------:R0:W-:Y:S01]  /*13ca0*/  STL [R1+0x150], R7 ;  /* 0x0001500701007387 */ /* 0x0001e20000100800 */
[----:B------:R-:W-:-:S03]  /*13cb0*/  IADD3.X R10, PT, PT, R10, UR39, RZ, P6, !PT ;  /* 0x000000270a0a7c10 */ /* 0x000fc6000b7fe4ff */
[----:B------:R-:W-:Y:S04]  /*13cc0*/  STL [R1+0x134], R11 ;  /* 0x0001340b01007387 */ /* 0x000fe80000100800 */
[----:B0-----:R-:W3:Y:S04]  /*13cd0*/  LDL.LU R7, [R1+0x114] ;  /* 0x0001140001077983 */ /* 0x001ee80000300800 */
[----:B------:R0:W-:Y:S04]  /*13ce0*/  STL [R1+0x12c], R4 ;  /* 0x00012c0401007387 */ /* 0x0001e80000100800 */
[----:B0-----:R-:W3:Y:S01]  /*13cf0*/  LDL.LU R4, [R1+0x130] ;  /* 0x0001300001047983 */ /* 0x001ee20000300800 */
[----:B----4-:R-:W-:-:S03]  /*13d00*/  IADD3 R9, P6, PT, R9, UR19, RZ ;  /* 0x0000001309097c10 */ /* 0x010fc6000ffde0ff */
[----:B------:R-:W4:Y:S04]  /*13d10*/  LDL.LU R30, [R1+0x10c] ;  /* 0x00010c00011e7983 */ /* 0x000f280000300800 */
[----:B------:R-:W-:Y:S01]  /*13d20*/  STL [R1+0x148], R10 ;  /* 0x0001480a01007387 */ /* 0x000fe20000100800 */
[----:B------:R-:W-:-:S05]  /*13d30*/  IADD3.X R3, PT, PT, R3, UR39, RZ, P1, !PT ;  /* 0x0000002703037c10 */ /* 0x000fca0008ffe4ff */
        /* <DEDUP_REMOVED lines=32> */
[----:B------:R-:W-:-:S03]  /*13f40*/  IADD3.X R4, PT, PT, R4, UR39, RZ, P4, !PT ;  /* 0x0000002704047c10 */ /* 0x000fc6000a7fe4ff */
[----:B0-----:R-:W3:Y:S04]  /*13f50*/  LDL.LU R7, [R1+0xc8] ;  /* 0x0000c80001077983 */ /* 0x001ee80000300800 */
[----:B------:R0:W-:Y:S04]  /*13f60*/  STL [R1+0x130], R4 ;  /* 0x0001300401007387 */ /* 0x0001e80000100800 */
[----:B0-----:R-:W3:Y:S01]  /*13f70*/  LDL.LU R4, [R1+0x60c] ;  /* 0x00060c0001047983 */ /* 0x001ee20000300800 */
[----:B----4-:R-:W-:-:S05]  /*13f80*/  IADD3.X R3, PT, PT, R3, UR39, RZ, P5, !PT ;  /* 0x0000002703037c10 */ /* 0x010fca000affe4ff */
[----:B------:R0:W-:Y:S04]  /*13f90*/  STL [R1+0x128], R3 ;  /* 0x0001280301007387 */ /* 0x0001e80000100800 */
[----:B0-----:R-:W4:Y:S01]  /*13fa0*/  LDL.LU R3, [R1+0xc0] ;  /* 0x0000c00001037983 */ /* 0x001f220000300800 */
[----:B------:R-:W-:-:S05]  /*13fb0*/  IADD3 R30, P4, PT, R30, UR19, RZ ;  /* 0x000000131e1e7c10 */ /* 0x000fca000ff9e0ff */
[----:B------:R-:W-:Y:S01]  /*13fc0*/  STL [R1+0x10c], R30 ;  /* 0x00010c1e01007387 */ /* 0x000fe20000100800 */
[----:B------:R-:W-:Y:S02]  /*13fd0*/  IADD3 R6, P5, PT, R6, UR19, RZ ;  /* 0x0000001306067c10 */ /* 0x000fe4000ffbe0ff */
        /* <DEDUP_REMOVED lines=50> */
[----:B------:R-:W-:-:S05]  /*14300*/  IADD3 R4, P1, PT, R4, UR18, RZ ;  /* 0x0000001204047c10 */ /* 0x000fca000ff3e0ff */
[----:B------:R0:W-:Y:S04]  /*14310*/  STL [R1+0x60c], R4 ;  /* 0x00060c0401007387 */ /* 0x0001e80000100800 */
[----:B------:R-:W-:Y:S04]  /*14320*/  STL [R1+0xc8], R7 ;  /* 0x0000c80701007387 */ /* 0x000fe80000100800 */
[----:B0-----:R-:W3:Y:S01]  /*14330*/  LDL.LU R4, [R1+0x5fc] ;  /* 0x0005fc0001047983 */ /* 0x001ee20000300800 */
[----:B----4-:R-:W-:-:S05]  /*14340*/  IADD3.X R3, PT, PT, R3, UR39, RZ, P3, !PT ;  /* 0x0000002703037c10 */ /* 0x010fca0009ffe4ff */
[----:B------:R0:W-:Y:S04]  /*14350*/  STL [R1+0xc0], R3 ;  /* 0x0000c00301007387 */ /* 0x0001e80000100800 */
[----:B0-----:R-:W4:Y:S04]  /*14360*/  LDL.LU R3, [R1+0x610] ;  /* 0x0006100001037983 */ /* 0x001f280000300800 */
[----:B------:R-:W4:Y:S04]  /*14370*/  LDL.LU R29, [R1+0x5f4] ;  /* 0x0005f400011d7983 */ /* 0x000f280000300800 */
[----:B------:R-:W4:Y:S01]  /*14380*/  LDL.LU R28, [R1+0x608] ;  /* 0x00060800011c7983 */ /* 0x000f220000300800 */
[----:B------:R-:W-:-:S03]  /*14390*/  IADD3 R6, P3, PT, R6, UR18, RZ ;  /* 0x0000001206067c10 */ /* 0x000fc6000ff7e0ff */
        /* <DEDUP_REMOVED lines=28> */
[----:B------:R-:W-:-:S05]  /*14560*/  IADD3 R4, P5, PT, R4, UR18, RZ ;  /* 0x0000001204047c10 */ /* 0x000fca000ffbe0ff */
[----:B------:R0:W-:Y:S04]  /*14570*/  STL [R1+0x5fc], R4 ;  /* 0x0005fc0401007387 */ /* 0x0001e80000100800 */
[----:B0-----:R-:W3:Y:S04]  /*14580*/  LDL.LU R4, [R1+0x58c] ;  /* 0x00058c0001047983 */ /* 0x001ee80000300800 */
[----:B------:R-:W-:Y:S01]  /*14590*/  STL [R1+0x618], R30 ;  /* 0x0006181e01007387 */ /* 0x000fe20000100800 */
[----:B----4-:R-:W-:-:S05]  /*145a0*/  IADD3.X R3, PT, PT, R3, UR38, RZ, P6, !PT ;  /* 0x0000002603037c10 */ /* 0x010fca000b7fe4ff */
[----:B------:R0:W-:Y:S04]  /*145b0*/  STL [R1+0x610], R3 ;  /* 0x0006100301007387 */ /* 0x0001e80000100800 */
[----:B0-----:R-:W4:Y:S01]  /*145c0*/  LDL.LU R3, [R1+0x5a8] ;  /* 0x0005a80001037983 */ /* 0x001f220000300800 */
[----:B------:R-:W-:Y:S02]  /*145d0*/  IADD3 R29, P6, PT, R29, UR18, RZ ;  /* 0x000000121d1d7c10 */ /* 0x000fe4000ffde0ff */
[----:B------:R-:W-:Y:S02]  /*145e0*/  IADD3.X R28, PT, PT, R28, UR38, RZ, P1, !PT ;  /* 0x000000261c1c7c10 */ /* 0x000fe40008ffe4ff */
        /* <DEDUP_REMOVED lines=50> */
[----:B------:R-:W-:-:S05]  /*14910*/  IADD3 R4, P3, PT, R4, UR18, RZ ;  /* 0x0000001204047c10 */ /* 0x000fca000ff7e0ff */
[----:B------:R0:W-:Y:S04]  /*14920*/  STL [R1+0x58c], R4 ;  /* 0x00058c0401007387 */ /* 0x0001e80000100800 */
[----:B0-----:R-:W3:Y:S04]  /*14930*/  LDL.LU R4, [R1+0x574] ;  /* 0x0005740001047983 */ /* 0x001ee80000300800 */
[----:B------:R-:W3:Y:S04]  /*14940*/  LDL.LU R29, [R1+0x590] ;  /* 0x00059000011d7983 */ /* 0x000ee80000300800 */
[----:B------:R-:W3:Y:S04]  /*14950*/  LDL.LU R28, [R1+0x564] ;  /* 0x00056400011c7983 */ /* 0x000ee80000300800 */
[----:B------:R-:W3:Y:S01]  /*14960*/  LDL.LU R27, [R1+0x588] ;  /* 0x00058800011b7983 */ /* 0x000ee20000300800 */
[----:B----4-:R-:W-:-:S05]  /*14970*/  IADD3.X R3, PT, PT, R3, UR38, RZ, P4, !PT ;  /* 0x0000002603037c10 */ /* 0x010fca000a7fe4ff */
        /* <DEDUP_REMOVED lines=23> */
[----:B0-----:R-:W4:Y:S01]  /*14af0*/  LDL.LU R7, [R1+0x530] ;  /* 0x0005300001077983 */ /* 0x001f220000300800 */
[----:B------:R-:W-:-:S03]  /*14b00*/  IADD3 R30, P5, PT, R30, UR18, RZ ;  /* 0x000000121e1e7c10 */ /* 0x000fc6000ffbe0ff */
[----:B------:R0:W-:Y:S04]  /*14b10*/  STL [R1+0x5a0], R6 ;  /* 0x0005a00601007387 */ /* 0x0001e80000100800 */
[----:B0-----:R-:W4:Y:S01]  /*14b20*/  LDL.LU R6, [R1+0x50c] ;  /* 0x00050c0001067983 */ /* 0x001f220000300800 */
[----:B--2---:R-:W-:-:S05]  /*14b30*/  IADD3.X R5, PT, PT, R5, UR38, RZ, P6, !PT ;  /* 0x0000002605057c10 */ /* 0x004fca000b7fe4ff */
[----:B------:R0:W-:Y:S04]  /*14b40*/  STL [R1+0x598], R5 ;  /* 0x0005980501007387 */ /* 0x0001e80000100800 */
[----:B0-----:R-:W2:Y:S04]  /*14b50*/  LDL.LU R5, [R1+0x528] ;  /* 0x0005280001057983 */ /* 0x001ea80000300800 */
[----:B------:R-:W-:Y:S01]  /*14b60*/  STL [R1+0x57c], R30 ;  /* 0x00057c1e01007387 */ /* 0x000fe20000100800 */
[----:B---3--:R-:W-:Y:S02]  /*14b70*/  IADD3 R4, P6, PT, R4, UR18, RZ ;  /* 0x0000001204047c10 */ /* 0x008fe4000ffde0ff */
[----:B------:R-:W-:-:S03]  /*14b80*/  IADD3.X R29, PT, PT, R29, UR38, RZ, P1, !PT ;  /* 0x000000261d1d7c10 */ /* 0x000fc60008ffe4ff */
[----:B------:R0:W-:Y:S01]  /*14b90*/  STL [R1+0x574], R4 ;  /* 0x0005740401007387 */ /* 0x0001e20000100800 */
[----:B------:R-:W-:Y:S02]  /*14ba0*/  IADD3 R28, P1, PT, R28, UR18, RZ ;  /* 0x000000121c1c7c10 */ /* 0x000fe4000ff3e0ff */
[----:B------:R-:W-:Y:S01]  /*14bb0*/  IADD3.X R27, PT, PT, R27, UR38, RZ, P3, !PT ;  /* 0x000000261b1b7c10 */ /* 0x000fe20009ffe4ff */
[----:B0-----:R-:W3:Y:S04]  /*14bc0*/  LDL.LU R4, [R1+0x504] ;  /* 0x0005040001047983 */ /* 0x001ee80000300800 */
[----:B------:R-:W-:Y:S01]  /*14bd0*/  STL [R1+0x590], R29 ;  /* 0x0005901d01007387 */ /* 0x000fe20000100800 */
[----:B----4-:R-:W-:-:S03]  /*14be0*/  IADD3 R26, P3, PT, R26, UR18, RZ ;  /* 0x000000121a1a7c10 */ /* 0x010fc6000ff7e0ff */
        /* <DEDUP_REMOVED lines=34> */
[----:B------:R0:W-:Y:S04]  /*14e10*/  STL [R1+0x51c], R9 ;  /* 0x00051c0901007387 */ /* 0x0001e80000100800 */
[----:B------:R-:W-:Y:S04]  /*14e20*/  STL [R1+0x540], R11 ;  /* 0x0005400b01007387 */ /* 0x000fe80000100800 */
[----:B0-----:R-:W4:Y:S04]  /*14e30*/  LDL.LU R9, [R1+0x520] ;  /* 0x0005200001097983 */ /* 0x001f280000300800 */
[----:B------:R0:W-:Y:S04]  /*14e40*/  STL [R1+0x538], R3 ;  /* 0x0005380301007387 */ /* 0x0001e80000100800 */
[----:B0-----:R-:W4:Y:S01]  /*14e50*/  LDL.LU R3, [R1+0x4fc] ;  /* 0x0004fc0001037983 */ /* 0x001f220000300800 */
[----:B------:R-:W-:-:S03]  /*14e60*/  IADD3 R10, P1, PT, R10, UR18, RZ ;  /* 0x000000120a0a7c10 */ /* 0x000fc6000ff3e0ff */
[----:B------:R-:W4:Y:S01]  /*14e70*/  LDL.LU R30, [R1+0x518] ;  /* 0x00051800011e7983 */ /* 0x000f220000300800 */
[----:B------:R-:W-:-:S03]  /*14e80*/  IADD3.X R7, PT, PT, R7, UR38, RZ, P3, !PT ;  /* 0x0000002607077c10 */ /* 0x000fc60009ffe4ff */
[----:B------:R-:W-:Y:S04]  /*14e90*/  STL [R1+0x514], R10 ;  /* 0x0005140a01007387 */ /* 0x000fe80000100800 */
[----:B------:R0:W-:Y:S01]  /*14ea0*/  STL [R1+0x530], R7 ;  /* 0x0005300701007387 */ /* 0x0001e20000100800 */
[----:B------:R-:W-:-:S03]  /*14eb0*/  IADD3 R6, P3, PT, R6, UR18, RZ ;  /* 0x0000001206067c10 */ /* 0x000fc6000ff7e0ff */
[----:B0-----:R-:W4:Y:S04]  /*14ec0*/  LDL.LU R7, [R1+0x4f4] ;  /* 0x0004f40001077983 */ /* 0x001f280000300800 */
[----:B------:R0:W-:Y:S04]  /*14ed0*/  STL [R1+0x50c], R6 ;  /* 0x00050c0601007387 */ /* 0x0001e80000100800 */
[----:B0-----:R-:W4:Y:S04]  /*14ee0*/  LDL.LU R6, [R1+0x510] ;  /* 0x0005100001067983 */ /* 0x001f280000300800 */
[----:B------:R-:W4:Y:S01]  /*14ef0*/  LDL.LU R29, [R1+0x4ec] ;  /* 0x0004ec00011d7983 */ /* 0x000f220000300800 */
[----:B--2---:R-:W-:-:S05]  /*14f00*/  IADD3.X R5, PT, PT, R5, UR38, RZ, P4, !PT ;  /* 0x0000002605057c10 */ /* 0x004fca000a7fe4ff */
[----:B------:R0:W-:Y:S04]  /*14f10*/  STL [R1+0x528], R5 ;  /* 0x0005280501007387 */ /* 0x0001e80000100800 */
        /* <DEDUP_REMOVED lines=21> */
[----:B-1----:R-:W3:Y:S04]  /*15070*/  LDL.LU R4, [R1+0x9c] ;  /* 0x00009c0001047983 */ /* 0x002ee80000300800 */
        /* <DEDUP_REMOVED lines=9> */
[----:B------:R0:W-:Y:S01]  /*15110*/  STL [R1+0x4f4], R7 ;  /* 0x0004f40701007387 */ /* 0x0001e20000100800 */
[----:B------:R-:W-:-:S03]  /*15120*/  IADD3.X R6, PT, PT, R6, UR38, RZ, P1, !PT ;  /* 0x0000002606067c10 */ /* 0x000fc60008ffe4ff */
[----:B0-----:R-:W4:Y:S01]  /*15130*/  LDL.LU R7, [R1+0x8c] ;  /* 0x00008c0001077983 */ /* 0x001f220000300800 */
[----:B------:R-:W-:-:S03]  /*15140*/  IADD3 R29, P1, PT, R29, UR18, RZ ;  /* 0x000000121d1d7c10 */ /* 0x000fc6000ff3e0ff */
[----:B------:R-:W-:Y:S04]  /*15150*/  STL [R1+0x518], R30 ;  /* 0x0005181e01007387 */ /* 0x000fe80000100800 */
[----:B------:R0:W-:Y:S04]  /*15160*/  STL [R1+0x510], R6 ;  /* 0x0005100601007387 */ /* 0x0001e80000100800 */
[----:B0-----:R-:W4:Y:S04]  /*15170*/  LDL.LU R6, [R1+0xa8] ;  /* 0x0000a80001067983 */ /* 0x001f280000300800 */
[----:B------:R-:W-:Y:S01]  /*15180*/  STL [R1+0x4ec], R29 ;  /* 0x0004ec1d01007387 */ /* 0x000fe20000100800 */
[----:B--2---:R-:W-:-:S02]  /*15190*/  IADD3.X R28, PT, PT, R28, UR38, RZ, P3, !PT ;  /* 0x000000261c1c7c10 */ /* 0x004fc40009ffe4ff */
[----:B------:R-:W-:-:S03]  /*151a0*/  IADD3 R27, P3, PT, R27, UR18, RZ ;  /* 0x000000121b1b7c10 */ /* 0x000fc6000ff7e0ff */
[----:B------:R-:W-:Y:S04]  /*151b0*/  STL [R1+0x508], R28 ;  /* 0x0005081c01007387 */ /* 0x000fe80000100800 */
[----:B------:R-:W-:Y:S01]  /*151c0*/  STL [R1+0x4e4], R27 ;  /* 0x0004e41b01007387 */ /* 0x000fe20000100800 */
[----:B---3--:R-:W-:Y:S02]  /*151d0*/  IADD3.X R26, PT, PT, R26, UR38, RZ, P4, !PT ;  /* 0x000000261a1a7c10 */ /* 0x008fe4000a7fe4ff */
        /* <DEDUP_REMOVED lines=32> */
[----:B------:R0:W-:Y:S01]  /*153e0*/  STL [R1+0x4c0], R5 ;  /* 0x0004c00501007387 */ /* 0x0001e20000100800 */
[----:B------:R-:W-:-:S03]  /*153f0*/  IADD3.X R10, PT, PT, R10, UR38, RZ, P3, !PT ;  /* 0x000000260a0a7c10 */ /* 0x000fc60009ffe4ff */
[----:B------:R-:W-:Y:S04]  /*15400*/  STL [R1+0xa4], R11 ;  /* 0x0000a40b01007387 */ /* 0x000fe80000100800 */
[----:B0-----:R-:W2:Y:S04]  /*15410*/  LDL.LU R5, [R1+0x84] ;  /* 0x0000840001057983 */ /* 0x001ea80000300800 */
[----:B------:R0:W-:Y:S04]  /*15420*/  STL [R1+0x9c], R4 ;  /* 0x00009c0401007387 */ /* 0x0001e80000100800 */
[----:B0-----:R-:W3:Y:S01]  /*15430*/  LDL.LU R4, [R1+0xa0] ;  /* 0x0000a00001047983 */ /* 0x001ee20000300800 */
[----:B----4-:R-:W-:-:S03]  /*15440*/  IADD3 R9, P3, PT, R9, UR18, RZ ;  /* 0x0000001209097c10 */ /* 0x010fc6000ff7e0ff */
[----:B------:R-:W4:Y:S04]  /*15450*/  LDL.LU R29, [R1+0x98] ;  /* 0x00009800011d7983 */ /* 0x000f280000300800 */
[----:B------:R-:W-:Y:S01]  /*15460*/  STL [R1+0xb8], R10 ;  /* 0x0000b80a01007387 */ /* 0x000fe20000100800 */
[----:B------:R-:W-:-:S05]  /*15470*/  IADD3.X R3, PT, PT, R3, UR38, RZ, P4, !PT ;  /* 0x0000002603037c10 */ /* 0x000fca000a7fe4ff */
[----:B------:R0:W-:Y:S04]  /*15480*/  STL [R1+0xb0], R3 ;  /* 0x0000b00301007387 */ /* 0x0001e80000100800 */
[----:B------:R1:W-:Y:S04]  /*15490*/  STL [R1+0x94], R9 ;  /* 0x0000940901007387 */ /* 0x0003e80000100800 */
[----:B0-----:R-:W4:Y:S04]  /*154a0*/  LDL.LU R3, [R1+0x7c] ;  /* 0x00007c0001037983 */ /* 0x001f280000300800 */
[----:B-1----:R-:W4:Y:S01]  /*154b0*/  LDL.LU R9, [R1+0x90] ;  /* 0x0000900001097983 */ /* 0x002f220000300800 */
[----:B------:R-:W-:-:S03]  /*154c0*/  IADD3 R7, P4, PT, R7, UR18, RZ ;  /* 0x0000001207077c10 */ /* 0x000fc6000ff9e0ff */
[----:B------:R-:W4:Y:S04]  /*154d0*/  LDL.LU R28, [R1+0x74] ;  /* 0x00007400011c7983 */ /* 0x000f280000300800 */
[----:B------:R0:W-:Y:S04]  /*154e0*/  STL [R1+0x8c], R7 ;  /* 0x00008c0701007387 */ /* 0x0001e80000100800 */
[----:B------:R-:W4:Y:S04]  /*154f0*/  LDL.LU R27, [R1+0x88] ;  /* 0x00008800011b7983 */ /* 0x000f280000300800 */
[----:B------:R-:W4:Y:S01]  /*15500*/  LDL.LU R26, [R1+0x6c] ;  /* 0x00006c00011a7983 */ /* 0x000f220000300800 */
[----:B------:R-:W-:-:S05]  /*15510*/  IADD3.X R6, PT, PT, R6, UR38, RZ, P5, !PT ;  /* 0x0000002606067c10 */ /* 0x000fca000affe4ff */
        /* <DEDUP_REMOVED lines=18> */
[----:B-1----:R-:W4:Y:S01]  /*15640*/  LDL.LU R6, [R1+0x38] ;  /* 0x0000380001067983 */ /* 0x002f220000300800 */
[----:B--2---:R-:W-:-:S05]  /*15650*/  IADD3 R5, P5, PT, R5, UR18, RZ ;  /* 0x0000001205057c10 */ /* 0x004fca000ffbe0ff */
[----:B------:R0:W-:Y:S01]  /*15660*/  STL [R1+0x84], R5 ;  /* 0x0000840501007387 */ /* 0x0001e20000100800 */
[----:B---3--:R-:W-:-:S03]  /*15670*/  IADD3.X R4, PT, PT, R4, UR38, RZ, P6, !PT ;  /* 0x0000002604047c10 */ /* 0x008fc6000b7fe4ff */
[----:B0-----:R-:W2:Y:S01]  /*15680*/  LDL.LU R5, [R1+0x28] ;  /* 0x0000280001057983 */ /* 0x001ea20000300800 */
[----:B------:R-:W0:Y:S01]  /*15690*/  SYNCS.PHASECHK.TRANS64.TRYWAIT P6, [UR8], R2 ;  /* 0x00000002ff0075a7 */ /* 0x000e2200080c1108 */
[----:B----4-:R-:W-:Y:S02]  /*156a0*/  IADD3.X R29, PT, PT, R29, UR38, RZ, P1, !PT ;  /* 0x000000261d1d7c10 */ /* 0x010fe40008ffe4ff */
[----:B------:R1:W-:Y:S04]  /*156b0*/  STL [R1+0xa0], R4 ;  /* 0x0000a00401007387 */ /* 0x0003e80000100800 */
[----:B-1----:R-:W3:Y:S01]  /*156c0*/  LDL.LU R4, [R1+0x24] ;  /* 0x0000240001047983 */ /* 0x002ee20000300800 */
[----:B------:R-:W-:Y:S02]  /*156d0*/  IADD3 R3, P1, PT, R3, UR18, RZ ;  /* 0x0000001203037c10 */ /* 0x000fe4000ff3e0ff */
[----:B------:R-:W-:-:S03]  /*156e0*/  IADD3.X R9, PT, PT, R9, UR38, RZ, P3, !PT ;  /* 0x0000002609097c10 */ /* 0x000fc60009ffe4ff */
[----:B------:R1:W-:Y:S04]  /*156f0*/  STL [R1+0x7c], R3 ;  /* 0x00007c0301007387 */ /* 0x0003e80000100800 */
[----:B-1----:R-:W4:Y:S04]  /*15700*/  LDL.LU R3, [R1+0x20] ;  /* 0x0000200001037983 */ /* 0x002f280000300800 */
[----:B------:R-:W-:Y:S04]  /*15710*/  STL [R1+0x98], R29 ;  /* 0x0000981d01007387 */ /* 0x000fe80000100800 */
[----:B------:R1:W-:Y:S04]  /*15720*/  STL [R1+0x90], R9 ;  /* 0x0000900901007387 */ /* 0x0003e80000100800 */
[----:B-1----:R-:W4:Y:S01]  /*15730*/  LDL.LU R9, [R1+0x30] ;  /* 0x0000300001097983 */ /* 0x002f220000300800 */
        /* <DEDUP_REMOVED lines=35> */
[----:B------:R-:W-:-:S03]  /*15970*/  IADD3.X R6, PT, PT, R6, UR38, RZ, P1, !PT ;  /* 0x0000002606067c10 */ /* 0x000fc60008ffe4ff */
[----:B------:R-:W-:Y:S04]  /*15980*/  STL [R1+0x50], R13 ;  /* 0x0000500d01007387 */ /* 0x000fe80000100800 */
[----:B------:R-:W-:Y:S04]  /*15990*/  STL [R1+0x34], R12 ;  /* 0x0000340c01007387 */ /* 0x000fe80000100800 */
[----:B------:R-:W-:Y:S04]  /*159a0*/  STL [R1+0x48], R11 ;  /* 0x0000480b01007387 */ /* 0x000fe80000100800 */
[----:B------:R1:W-:Y:S04]  /*159b0*/  STL [R1+0x38], R6 ;  /* 0x0000380601007387 */ /* 0x0003e80000100800 */
[----:B------:R-:W-:Y:S04]  /*159c0*/  STL [R1+0x2c], R10 ;  /* 0x00002c0a01007387 */ /* 0x000fe80000100800 */
[----:B------:R0:W-:Y:S01]  /*159d0*/  STL [R1+0x40], R7 ;  /* 0x0000400701007387 */ /* 0x0001e20000100800 */
[----:B-1----:R-:W-:-:S02]  /*159e0*/  SHF.R.U32.HI R6, RZ, 0x6, R8 ;  /* 0x00000006ff067819 */ /* 0x002fc40000011608 */
[--C-:B0-----:R-:W-:Y:S02]  /*159f0*/  SHF.R.U32.HI R7, RZ, 0x6, R8.reuse ;  /* 0x00000006ff077819 */ /* 0x101fe40000011608 */
[----:B------:R-:W-:Y:S02]  /*15a00*/  SHF.R.U32.HI R8, RZ, 0x6, R8 ;  /* 0x00000006ff087819 */ /* 0x000fe40000011608 */
[----:B------:R-:W-:Y:S02]  /*15a10*/  SGXT.U32 R6, R6, 0x1 ;  /* 0x000000010606781a */ /* 0x000fe40000000000 */
[----:B------:R-:W-:Y:S02]  /*15a20*/  SGXT.U32 R7, R7, 0x1 ;  /* 0x000000010707781a */ /* 0x000fe40000000000 */
[----:B------:R-:W-:Y:S02]  /*15a30*/  SGXT.U32 R8, R8, 0x1 ;  /* 0x000000010808781a */ /* 0x000fe40000000000 */
[----:B------:R-:W-:-:S02]  /*15a40*/  LOP3.LUT R7, R7, 0x4, RZ, 0xfc, !PT ;  /* 0x0000000407077812 */ /* 0x000fc400078efcff */
[----:B------:R-:W-:Y:S02]  /*15a50*/  LOP3.LUT R8, R8, 0x2, RZ, 0xfc, !PT ;  /* 0x0000000208087812 */ /* 0x000fe400078efcff */
[----:B------:R-:W-:Y:S02]  /*15a60*/  LOP3.LUT R6, R6, 0x6, RZ, 0xfc, !PT ;  /* 0x0000000606067812 */ /* 0x000fe400078efcff */
[----:B------:R-:W-:Y:S02]  /*15a70*/  ISETP.GE.AND P5, PT, R8, UR4, PT ;  /* 0x0000000408007c0c */ /* 0x000fe4000bfa6270 */
[----:B------:R-:W-:Y:S02]  /*15a80*/  ISETP.GE.AND P1, PT, R7, UR4, PT ;  /* 0x0000000407007c0c */ /* 0x000fe4000bf26270 */
[----:B------:R-:W-:Y:S02]  /*15a90*/  PRMT R62, RZ, 0x7610, R62 ;  /* 0x00007610ff3e7816 */ /* 0x000fe4000000003e */
[----:B------:R-:W-:-:S02]  /*15aa0*/  PRMT R53, RZ, 0x7610, R53 ;  /* 0x00007610ff357816 */ /* 0x000fc40000000035 */
[----:B--2---:R-:W-:Y:S02]  /*15ab0*/  IADD3.X R5, PT, PT, R5, UR38, RZ, P4, !PT ;  /* 0x0000002605057c10 */ /* 0x004fe4000a7fe4ff */
[----:B---3--:R-:W-:-:S04]  /*15ac0*/  IADD3 R4, P4, PT, R4, UR18, RZ ;  /* 0x0000001204047c10 */ /* 0x008fc8000ff9e0ff */
[----:B----4-:R-:W-:Y:S02]  /*15ad0*/  IADD3.X R3, PT, PT, R3, UR38, RZ, P4, !PT ;  /* 0x0000002603037c10 */ /* 0x010fe4000a7fe4ff */
[----:B------:R-:W-:-:S05]  /*15ae0*/  IADD3.X R9, PT, PT, R9, UR38, RZ, P3, !PT ;  /* 0x0000002609097c10 */ /* 0x000fca0009ffe4ff */
[----:B------:R0:W-:Y:S04]  /*15af0*/  STL [R1+0x30], R9 ;  /* 0x0000300901007387 */ /* 0x0001e80000100800 */
[----:B------:R0:W-:Y:S04]  /*15b00*/  STL [R1+0x28], R5 ;  /* 0x0000280501007387 */ /* 0x0001e80000100800 */
[----:B------:R0:W-:Y:S04]  /*15b10*/  STL [R1+0x24], R4 ;  /* 0x0000240401007387 */ /* 0x0001e80000100800 */
[----:B------:R0:W-:Y:S01]  /*15b20*/  STL [R1+0x20], R3 ;  /* 0x0000200301007387 */ /* 0x0001e20000100800 */
[----:B------:R-:W-:Y:S01]  /*15b30*/  ISETP.GE.AND P3, PT, R6, UR4, PT ;  /* 0x0000000406007c0c */ /* 0x000fe2000bf66270 */
[----:B------:R-:W-:-:S12]  /*15b40*/  @!P6 BRA `(.L_x_8) ;  /* 0x0000009c00c8e947 */ /* 0x000fd80003800000 */
.L_x_16:
[----:B------:R-:W2:Y:S04]  /*15b50*/  LDL R2, [R1+0x20] ;  /* 0x0000200001027983 */ /* 0x000ea80000100800 */
[----:B0-----:R-:W2:Y:S04]  /*15b60*/  LDL R3, [R1+0x24] ;  /* 0x0000240001037983 */ /* 0x001ea80000100800 */
[----:B------:R0:W-:Y:S04]  /*15b70*/  STL [R1+0x754], R91 ;  /* 0x0007545b01007387 */ /* 0x0001e80000100800 */
[----:B0-----:R-:W3:Y:S04]  /*15b80*/  LDL R91, [R1+0x34] ;  /* 0x00003400015b7983 */ /* 0x001ee80000100800 */
[----:B------:R-:W-:Y:S04]  /*15b90*/  STL [R1+0x750], R89 ;  /* 0x0007505901007387 */ /* 0x000fe80000100800 */
[----:B------:R-:W-:Y:S04]  /*15ba0*/  STL [R1+0x74c], R87 ;  /* 0x00074c5701007387 */ /* 0x000fe80000100800 */
[----:B------:R-:W-:Y:S04]  /*15bb0*/  STL [R1+0x748], R85 ;  /* 0x0007485501007387 */ /* 0x000fe80000100800 */
[----:B------:R-:W-:Y:S04]  /*15bc0*/  STL [R1+0x744], R83 ;  /* 0x0007445301007387 */ /* 0x000fe80000100800 */
[----:B------:R-:W-:Y:S04]  /*15bd0*/  STL [R1+0x740], R81 ;  /* 0x0007405101007387 */ /* 0x000fe80000100800 */
[----:B------:R0:W-:Y:S04]  /*15be0*/  STL [R1+0x73c], R63 ;  /* 0x00073c3f01007387 */ /* 0x0001e80000100800 */
[----:B0-----:R-:W4:Y:S04]  /*15bf0*/  LDL R63, [R1+0x2c] ;  /* 0x00002c00013f7983 */ /* 0x001f280000100800 */
[----:B------:R0:W-:Y:S04]  /*15c00*/  STL [R1+0x738], R69 ;  /* 0x0007384501007387 */ /* 0x0001e80000100800 */
[----:B0-----:R-:W3:Y:S04]  /*15c10*/  LDL R69, [R1+0x28] ;  /* 0x0000280001457983 */ /* 0x001ee80000100800 */
[----:B------:R0:W-:Y:S04]  /*15c20*/  STL [R1+0x734], R71 ;  /* 0x0007344701007387 */ /* 0x0001e80000100800 */
[----:B0-----:R-:W3:Y:S04]  /*15c30*/  LDL R71, [R1+0x30] ;  /* 0x0000300001477983 */ /* 0x001ee80000100800 */
[----:B------:R-:W-:Y:S04]  /*15c40*/  STL [R1+0x730], R73 ;  /* 0x0007304901007387 */ /* 0x000fe80000100800 */
[----:B------:R0:W-:Y:S04]  /*15c50*/  STL [R1+0x72c], R74 ;  /* 0x00072c4a01007387 */ /* 0x0001e80000100800 */
[----:B------:R1:W-:Y:S04]  /*15c60*/  STL [R1+0x728], R72 ;  /* 0x0007284801007387 */ /* 0x0003e80000100800 */
[----:B------:R-:W-:Y:S04]  /*15c70*/  STL [R1+0x724], R70 ;  /* 0x0007244601007387 */ /* 0x000fe80000100800 */
[----:B-----5:R-:W-:Y:S04]  /*15c80*/  STL [R1+0x71c], R0 ;  /* 0x00071c0001007387 */ /* 0x020fe80000100800 */
[----:B------:R-:W3:Y:S04]  /*15c90*/  LDL R89, [R1+0x38] ;  /* 0x0000380001597983 */ /* 0x000ee80000100800 */
[----:B------:R-:W3:Y:S01]  /*15ca0*/  LDL R87, [R1+0x3c] ;  /* 0x00003c0001577983 */ /* 0x000ee20000100800 */
[----:B------:R-:W0:Y:S01]  /*15cb0*/  S2R R85, SR_TID.X ;  /* 0x0000000000557919 */ /* 0x000e220000002100 */
[----:B--2---:R-:W-:-:S04]  /*15cc0*/  @!P0 LOP3.LUT R3, R3, R2, RZ, 0x3c, !PT ;  /* 0x0000000203038212 */ /* 0x004fc800078e3cff */
[----:B------:R-:W-:-:S04]  /*15cd0*/  @!P0 LOP3.LUT R2, R3, R2, RZ, 0x3c, !PT ;  /* 0x0000000203028212 */ /* 0x000fc800078e3cff */
[----:B------:R-:W-:-:S05]  /*15ce0*/  @!P0 LOP3.LUT R3, R3, R2, RZ, 0x3c, !PT ;  /* 0x0000000203038212 */ /* 0x000fca00078e3cff */
[----:B------:R4:W2:Y:S02]  /*15cf0*/  @!P0 LDG.E.U8 R62, desc[UR22][R2.64] ;  /* 0x00000016023e8981 */ /* 0x0008a4000c1e1100 */
[----:B----4-:R-:W-:Y:S02]  /*15d00*/  @!P5 IMAD.MOV.U32 R2, RZ, RZ, R63 ;  /* 0x000000ffff02d224 */ /* 0x010fe400078e003f */
[----:B------:R-:W4:Y:S01]  /*15d10*/  LDL R63, [R1+0x44] ;  /* 0x00004400013f7983 */ /* 0x000f220000100800 */
[----:B---3--:R-:W-:-:S03]  /*15d20*/  @!P5 IMAD.MOV.U32 R3, RZ, RZ, R69 ;  /* 0x000000ffff03d224 */ /* 0x008fc600078e0045 */
[----:B------:R-:W3:Y:S01]  /*15d30*/  LDL R69, [R1+0x40] ;  /* 0x0000400001457983 */ /* 0x000ee20000100800 */
[----:B0-----:R-:W0:Y:S01]  /*15d40*/  S2R R74, SR_TID.X ;  /* 0x00000000004a7919 */ /* 0x001e220000002100 */
[----:B------:R-:W-:Y:S02]  /*15d50*/  SHF.R.U32.HI R85, RZ, 0x6, R85 ;  /* 0x00000006ff557819 */ /* 0x000fe40000011655 */
[----:B------:R0:W2:Y:S02]  /*15d60*/  @!P5 LDG.E.U8 R53, desc[UR22][R2.64] ;  /* 0x000000160235d981 */ /* 0x0000a4000c1e1100 */
[----:B------:R-:W-:-:S04]  /*15d70*/  SGXT.U32 R85, R85, 0x1 ;  /* 0x000000015555781a */ /* 0x000fc80000000000 */
[----:B------:R-:W-:-:S04]  /*15d80*/  LOP3.LUT R85, R85, 0x8, RZ, 0xfc, !PT ;  /* 0x0000000855557812 */ /* 0x000fc800078efcff */
[----:B------:R-:W-:Y:S02]  /*15d90*/  ISETP.GE.AND P5, PT, R85, UR4, PT ;  /* 0x0000000455007c0c */ /* 0x000fe4000bfa6270 */
[--C-:B0-----:R-:W-:Y:S02]  /*15da0*/  SHF.R.U32.HI R85, RZ, 0x6, R74.reuse ;  /* 0x00000006ff557819 */ /* 0x101fe4000001164a */
[----:B-1----:R-:W-:Y:S02]  /*15db0*/  SHF.R.U32.HI R72, RZ, 0x6, R74 ;  /* 0x00000006ff487819 */ /* 0x002fe4000001164a */
[----:B------:R-:W-:Y:S01]  /*15dc0*/  SGXT.U32 R85, R85, 0x1 ;  /* 0x000000015555781a */ /* 0x000fe20000000000 */
[----:B------:R-:W2:Y:S03]  /*15dd0*/  LDL R74, [R1+0x4c] ;  /* 0x00004c00014a7983 */ /* 0x000ea60000100800 */
[----:B------:R-:W-:-:S04]  /*15de0*/  LOP3.LUT R85, R85, 0xa, RZ, 0xfc, !PT ;  /* 0x0000000a55557812 */ /* 0x000fc800078efcff */
[----:B------:R-:W-:Y:S02]  /*15df0*/  ISETP.GE.AND P4, PT, R85, UR4, PT ;  /* 0x0000000455007c0c */ /* 0x000fe4000bf86270 */
[----:B------:R-:W2:Y:S01]  /*15e00*/  LDL R85, [R1+0x48] ;  /* 0x0000480001557983 */ /* 0x000ea20000100800 */
[----:B------:R-:W-:-:S04]  /*15e10*/  SGXT.U32 R72, R72, 0x1 ;  /* 0x000000014848781a */ /* 0x000fc80000000000 */
[----:B------:R-:W-:Y:S01]  /*15e20*/  LOP3.LUT R72, R72, 0xc, RZ, 0xfc, !PT ;  /* 0x0000000c48487812 */ /* 0x000fe200078efcff */
[----:B------:R-:W-:Y:S02]  /*15e30*/  @!P1 IMAD.MOV.U32 R3, RZ, RZ, R71 ;  /* 0x000000ffff039224 */ /* 0x000fe400078e0047 */
[----:B------:R-:W2:Y:S01]  /*15e40*/  LDL R71, [R1+0x54] ;  /* 0x0000540001477983 */ /* 0x000ea20000100800 */
[----:B------:R-:W-:-:S03]  /*15e50*/  ISETP.GE.AND P0, PT, R72, UR4, PT ;  /* 0x0000000448007c0c */ /* 0x000fc6000bf06270 */
[----:B------:R-:W2:Y:S01]  /*15e60*/  LDL R72, [R1+0x50] ;  /* 0x0000500001487983 */ /* 0x000ea20000100800 */
[----:B------:R-:W-:Y:S01]  /*15e70*/  PRMT R42, RZ, 0x7610, R42 ;  /* 0x00007610ff2a7816 */ /* 0x000fe2000000002a */
[----:B------:R-:W-:Y:S01]  /*15e80*/  @!P1 IMAD.MOV.U32 R2, RZ, RZ, R91 ;  /* 0x000000ffff029224 */ /* 0x000fe200078e005b */
[----:B------:R-:W-:-:S04]  /*15e90*/  PRMT R67, RZ, 0x7610, R67 ;  /* 0x00007610ff437816 */ /* 0x000fc80000000043 */
[----:B------:R0:W2:Y:S02]  /*15ea0*/  @!P1 LDG.E.U8 R42, desc[UR22][R2.64] ;  /* 0x00000016022a9981 */ /* 0x0000a4000c1e1100 */
[----:B0-----:R-:W-:Y:S02]  /*15eb0*/  @!P3 IMAD.MOV.U32 R2, RZ, RZ, R87 ;  /* 0x000000ffff02b224 */ /* 0x001fe400078e0057 */
[----:B------:R-:W-:-:S05]  /*15ec0*/  @!P3 IMAD.MOV.U32 R3, RZ, RZ, R89 ;  /* 0x000000ffff03b224 */ /* 0x000fca00078e0059 */
[----:B------:R4:W2:Y:S02]  /*15ed0*/  @!P3 LDG.E.U8 R67, desc[UR22][R2.64] ;  /* 0x000000160243b981 */ /* 0x0008a4000c1e1100 */
[----:B----4-:R-:W-:Y:S02]  /*15ee0*/  @!P5 IMAD.MOV.U32 R2, RZ, RZ, R63 ;  /* 0x000000ffff02d224 */ /* 0x010fe400078e003f */
[----:B------:R-:W4:Y:S01]  /*15ef0*/  LDL R63, [R1+0x5c] ;  /* 0x00005c00013f7983 */ /* 0x000f220000100800 */
[----:B---3--:R-:W-:-:S03]  /*15f00*/  @!P5 IMAD.MOV.U32 R3, RZ, RZ, R69 ;  /* 0x000000ffff03d224 */ /* 0x008fc600078e0045 */
[----:B------:R-:W3:Y:S01]  /*15f10*/  LDL R69, [R1+0x58] ;  /* 0x0000580001457983 */ /* 0x000ee20000100800 */
[----:B------:R-:W0:Y:S01]  /*15f20*/  S2R R91, SR_TID.X ;  /* 0x00000000005b7919 */ /* 0x000e220000002100 */
[----:B------:R-:W-:-:S06]  /*15f30*/  PRMT R15, RZ, 0x7610, R15 ;  /* 0x00007610ff0f7816 */ /* 0x000fcc000000000f */
[----:B------:R2:W3:Y:S01]  /*15f40*/  @!P5 LDG.E.U8 R15, desc[UR22][R2.64] ;  /* 0x00000016020fd981 */ /* 0x0004e2000c1e1100 */
[----:B------:R-:W-:Y:S01]  /*15f50*/  PRMT R47, RZ, 0x7610, R47 ;  /* 0x00007610ff2f7816 */ /* 0x000fe2000000002f */
[----:B--2---:R-:W-:Y:S02]  /*15f60*/  @!P4 IMAD.MOV.U32 R2, RZ, RZ, R74 ;  /* 0x000000ffff02c224 */ /* 0x004fe400078e004a */
[----:B------:R-:W2:Y:S01]  /*15f70*/  LDL R74, [R1+0x64] ;  /* 0x00006400014a7983 */ /* 0x000ea20000100800 */
[----:B------:R-:W-:-:S03]  /*15f80*/  @!P4 IMAD.MOV.U32 R3, RZ, RZ, R85 ;  /* 0x000000ffff03c224 */ /* 0x000fc600078e0055 */
[----:B------:R-:W2:Y:S01]  /*15f90*/  LDL R85, [R1+0x60] ;  /* 0x0000600001557983 */ /* 0x000ea20000100800 */
[----:B0-----:R-:W-:-:S03]  /*15fa0*/  SHF.R.U32.HI R87, RZ, 0x6, R91 ;  /* 0x00000006ff577819 */ /* 0x001fc6000001165b */
[----:B------:R0:W2:Y:S01]  /*15fb0*/  @!P4 LDG.E.U8 R47, desc[UR22][R2.64] ;  /* 0x00000016022fc981 */ /* 0x0000a2000c1e1100 */
[----:B------:R-:W-:Y:S02]  /*15fc0*/  SGXT.U32 R87, R87, 0x1 ;  /* 0x000000015757781a */ /* 0x000fe40000000000 */
[----:B------:R-:W-:Y:S02]  /*15fd0*/  LEA.HI R89, R91, 0xe, RZ, 0x1a ;  /* 0x0000000e5b597811 */ /* 0x000fe400078fd0ff */
[----:B------:R-:W-:Y:S01]  /*15fe0*/  LOP3.LUT R87, R87, 0x10, RZ, 0xfc, !PT ;  /* 0x0000001057577812 */ /* 0x000fe200078efcff */
[----:B0-----:R-:W-:Y:S01]  /*15ff0*/  @!P0 IMAD.MOV.U32 R2, RZ, RZ, R71 ;  /* 0x000000ffff028224 */ /* 0x001fe200078e0047 */
[--C-:B------:R-:W-:Y:S01]  /*16000*/  SHF.R.U32.HI R71, RZ, 0x6, R91.reuse ;  /* 0x00000006ff477819 */ /* 0x100fe2000001165b */
[----:B------:R-:W-:Y:S01]  /*16010*/  @!P0 IMAD.MOV.U32 R3, RZ, RZ, R72 ;  /* 0x000000ffff038224 */ /* 0x000fe200078e0048 */
[----:B------:R-:W-:Y:S02]  /*16020*/  SHF.R.U32.HI R72, RZ, 0x6, R91 ;  /* 0x00000006ff487819 */ /* 0x000fe4000001165b */
[----:B------:R-:W-:-:S02]  /*16030*/  SGXT.U32 R71, R71, 0x1 ;  /* 0x000000014747781a */ /* 0x000fc40000000000 */
[----:B------:R-:W-:Y:S02]  /*16040*/  SGXT.U32 R72, R72, 0x1 ;  /* 0x000000014848781a */ /* 0x000fe40000000000 */
[----:B------:R-:W-:Y:S02]  /*16050*/  ISETP.GE.AND P1, PT, R89, UR4, PT ;  /* 0x0000000459007c0c */ /* 0x000fe4000bf26270 */
[----:B------:R-:W-:Y:S01]  /*16060*/  ISETP.GE.AND P3, PT, R87, UR4, PT ;  /* 0x0000000457007c0c */ /* 0x000fe2000bf66270 */
[----:B------:R-:W2:Y:S01]  /*16070*/  LDL R89, [R1+0x68] ;  /* 0x0000680001597983 */ /* 0x000ea20000100800 */
[----:B------:R-:W-:Y:S02]  /*16080*/  LOP3.LUT R72, R72, 0x12, RZ, 0xfc, !PT ;  /* 0x0000001248487812 */ /* 0x000fe400078efcff */
[----:B------:R-:W-:Y:S01]  /*16090*/  LOP3.LUT R71, R71, 0x14, RZ, 0xfc, !PT ;  /* 0x0000001447477812 */ /* 0x000fe200078efcff */
[----:B------:R-:W2:Y:S01]  /*160a0*/  LDL R87, [R1+0x6c] ;  /* 0x00006c0001577983 */ /* 0x000ea20000100800 */
[----:B------:R-:W-:-:S02]  /*160b0*/  ISETP.GE.AND P5, PT, R72, UR4, PT ;  /* 0x0000000448007c0c */ /* 0x000fc4000bfa6270 */
[----:B------:R-:W-:Y:S01]  /*160c0*/  ISETP.GE.AND P4, PT, R71, UR4, PT ;  /* 0x0000000447007c0c */ /* 0x000fe2000bf86270 */
[----:B------:R-:W2:Y:S01]  /*160d0*/  LDL R72, [R1+0x70] ;  /* 0x0000700001487983 */ /* 0x000ea20000100800 */
[----:B------:R-:W-:-:S03]  /*160e0*/  PRMT R41, RZ, 0x7610, R41 ;  /* 0x00007610ff297816 */ /* 0x000fc60000000029 */
[----:B------:R-:W2:Y:S04]  /*160f0*/  LDL R71, [R1+0x74] ;  /* 0x0000740001477983 */ /* 0x000ea80000100800 */
[----:B------:R4:W2:Y:S02]  /*16100*/  @!P0 LDG.E.U8 R41, desc[UR22][R2.64] ;  /* 0x0000001602298981 */ /* 0x0008a4000c1e1100 */
[----:B----4-:R-:W-:Y:S02]  /*16110*/  @!P1 IMAD.MOV.U32 R2, RZ, RZ, R63 ;  /* 0x000000ffff029224 */ /* 0x010fe400078e003f */
[----:B------:R-:W4:Y:S01]  /*16120*/  LDL R63, [R1+0x7c] ;  /* 0x00007c00013f7983 */ /* 0x000f220000100800 */
[----:B---3--:R-:W-:-:S03]  /*16130*/  @!P1 IMAD.MOV.U32 R3, RZ, RZ, R69 ;  /* 0x000000ffff039224 */ /* 0x008fc600078e0045 */
[----:B------:R-:W3:Y:S01]  /*16140*/  LDL R69, [R1+0x78] ;  /* 0x0000780001457983 */ /* 0x000ee20000100800 */
[----:B------:R-:W-:-:S04]  /*16150*/  SHF.R.U32.HI R91, RZ, 0x6, R91 ;  /* 0x00000006ff5b7819 */ /* 0x000fc8000001165b */
[----:B------:R-:W-:-:S04]  /*16160*/  SGXT.U32 R91, R91, 0x1 ;  /* 0x000000015b5b781a */ /* 0x000fc80000000000 */
[----:B------:R-:W-:-:S04]  /*16170*/  LOP3.LUT R91, R91, 0x16, RZ, 0xfc, !PT ;  /* 0x000000165b5b7812 */ /* 0x000fc800078efcff */
[----:B------:R-:W-:Y:S02]  /*16180*/  ISETP.GE.AND P0, PT, R91, UR4, PT ;  /* 0x000000045b007c0c */ /* 0x000fe4000bf06270 */
[----:B------:R-:W0:Y:S01]  /*16190*/  S2R R91, SR_TID.X ;  /* 0x00000000005b7919 */ /* 0x000e220000002100 */
[----:B------:R-:W-:-:S06]  /*161a0*/  PRMT R66, RZ, 0x7610, R66 ;  /* 0x00007610ff427816 */ /* 0x000fcc0000000042 */
[----:B------:R2:W3:Y:S01]  /*161b0*/  @!P1 LDG.E.U8 R66, desc[UR22][R2.64] ;  /* 0x0000001602429981 */ /* 0x0004e2000c1e1100 */
[----:B------:R-:W-:Y:S01]  /*161c0*/  PRMT R14, RZ, 0x7610, R14 ;  /* 0x00007610ff0e7816 */ /* 0x000fe2000000000e */
[----:B--2---:R-:W-:Y:S01]  /*161d0*/  @!P3 IMAD.MOV.U32 R2, RZ, RZ, R74 ;  /* 0x000000ffff02b224 */ /* 0x004fe200078e004a */
[--C-:B0-----:R-:W-:Y:S02]  /*161e0*/  SHF.R.U32.HI R74, RZ, 0x6, R91.reuse ;  /* 0x00000006ff4a7819 */ /* 0x101fe4000001165b */
[----:B------:R-:W-:Y:S01]  /*161f0*/  SHF.R.U32.HI R91, RZ, 0x6, R91 ;  /* 0x00000006ff5b7819 */ /* 0x000fe2000001165b */
[----:B------:R-:W-:Y:S01]  /*16200*/  @!P3 IMAD.MOV.U32 R3, RZ, RZ, R85 ;  /* 0x000000ffff03b224 */ /* 0x000fe200078e0055 */
[----:B------:R-:W-:Y:S01]  /*16210*/  SGXT.U32 R74, R74, 0x1 ;  /* 0x000000014a4a781a */ /* 0x000fe20000000000 */
[----:B------:R-:W2:Y:S01]  /*16220*/  LDL R85, [R1+0x80] ;  /* 0x0000800001557983 */ /* 0x000ea20000100800 */
[----:B------:R-:W-:-:S03]  /*16230*/  SGXT.U32 R91, R91, 0x1 ;  /* 0x000000015b5b781a */ /* 0x000fc60000000000 */
[----:B------:R0:W2:Y:S01]  /*16240*/  @!P3 LDG.E.U8 R14, desc[UR22][R2.64] ;  /* 0x00000016020eb981 */ /* 0x0000a2000c1e1100 */
[----:B------:R-:W-:-:S04]  /*16250*/  LOP3.LUT R91, R91, 0x1a, RZ, 0xfc, !PT ;  /* 0x0000001a5b5b7812 */ /* 0x000fc800078efcff */
[----:B------:R-:W-:Y:S02]  /*16260*/  ISETP.GE.AND P3, PT, R91, UR4, PT ;  /* 0x000000045b007c0c */ /* 0x000fe4000bf66270 */
[----:B------:R-:W1:Y:S01]  /*16270*/  S2R R91, SR_TID.X ;  /* 0x00000000005b7919 */ /* 0x000e620000002100 */
[----:B------:R-:W-:Y:S02]  /*16280*/  LOP3.LUT R74, R74, 0x18, RZ, 0xfc, !PT ;  /* 0x000000184a4a7812 */ /* 0x000fe400078efcff */
[----:B------:R-:W-:Y:S02]  /*16290*/  PRMT R10, RZ, 0x7610, R10 ;  /* 0x00007610ff0a7816 */ /* 0x000fe4000000000a */
[----:B------:R-:W-:Y:S02]  /*162a0*/  ISETP.GE.AND P1, PT, R74, UR4, PT ;  /* 0x000000044a007c0c */ /* 0x000fe4000bf26270 */
[----:B------:R-:W2:Y:S01]  /*162b0*/  LDL R74, [R1+0x84] ;  /* 0x00008400014a7983 */ /* 0x000ea20000100800 */
[----:B0-----:R-:W-:Y:S01]  /*162c0*/  @!P5 IMAD.MOV.U32 R3, RZ, RZ, R89 ;  /* 0x000000ffff03d224 */ /* 0x001fe200078e0059 */
[----:B------:R-:W-:-:S02]  /*162d0*/  PRMT R40, RZ, 0x7610, R40 ;  /* 0x00007610ff287816 */ /* 0x000fc40000000028 */
[----:B------:R-:W2:Y:S01]  /*162e0*/  LDL R89, [R1+0x98] ;  /* 0x0000980001597983 */ /* 0x000ea20000100800 */
[----:B------:R-:W-:-:S05]  /*162f0*/  @!P5 IMAD.MOV.U32 R2, RZ, RZ, R87 ;  /* 0x000000ffff02d224 */ /* 0x000fca00078e0057 */
[----:B------:R0:W2:Y:S02]  /*16300*/  @!P5 LDG.E.U8 R10, desc[UR22][R2.64] ;  /* 0x00000016020ad981 */ /* 0x0000a4000c1e1100 */
[----:B0-----:R-:W-:Y:S02]  /*16310*/  @!P4 IMAD.MOV.U32 R2, RZ, RZ, R71 ;  /* 0x000000ffff02c224 */ /* 0x001fe400078e0047 */
[----:B------:R-:W-:Y:S01]  /*16320*/  @!P4 IMAD.MOV.U32 R3, RZ, RZ, R72 ;  /* 0x000000ffff03c224 */ /* 0x000fe200078e0048 */
[----:B------:R-:W2:Y:S04]  /*16330*/  LDL R71, [R1+0x8c] ;  /* 0x00008c0001477983 */ /* 0x000ea80000100800 */
[----:B------:R-:W2:Y:S04]  /*16340*/  LDL R72, [R1+0x88] ;  /* 0x0000880001487983 */ /* 0x000ea80000100800 */
[----:B------:R4:W2:Y:S02]  /*16350*/  @!P4 LDG.E.U8 R40, desc[UR22][R2.64] ;  /* 0x000000160228c981 */ /* 0x0008a4000c1e1100 */
[----:B----4-:R-:W-:Y:S01]  /*16360*/  @!P0 IMAD.MOV.U32 R2, RZ, RZ, R63 ;  /* 0x000000ffff028224 */ /* 0x010fe200078e003f */
[----:B-1----:R-:W-:-:S04]  /*16370*/  SHF.R.U32.HI R63, RZ, 0x6, R91 ;  /* 0x00000006ff3f7819 */ /* 0x002fc8000001165b */
[----:B------:R-:W-:-:S04]  /*16380*/  SGXT.U32 R63, R63, 0x1 ;  /* 0x000000013f3f781a */ /* 0x000fc80000000000 */
[----:B------:R-:W-:-:S04]  /*16390*/  LOP3.LUT R63, R63, 0x1c, RZ, 0xfc, !PT ;  /* 0x0000001c3f3f7812 */ /* 0x000fc800078efcff */
[----:B------:R-:W-:Y:S02]  /*163a0*/  ISETP.GE.AND P5, PT, R63, UR4, PT ;  /* 0x000000043f007c0c */ /* 0x000fe4000bfa6270 */
[----:B------:R-:W-:-:S04]  /*163b0*/  LEA.HI R63, R91, 0x1e, RZ, 0x1a ;  /* 0x0000001e5b3f7811 */ /* 0x000fc800078fd0ff */
[----:B------:R-:W-:Y:S02]  /*163c0*/  ISETP.GE.AND P4, PT, R63, UR4, PT ;  /* 0x000000043f007c0c */ /* 0x000fe4000bf86270 */
[----:B------:R-:W4:Y:S01]  /*163d0*/  LDL R63, [R1+0x94] ;  /* 0x00009400013f7983 */ /* 0x000f220000100800 */
[----:B---3--:R-:W-:-:S03]  /*163e0*/  @!P0 IMAD.MOV.U32 R3, RZ, RZ, R69 ;  /* 0x000000ffff038224 */ /* 0x008fc600078e0045 */
[----:B------:R-:W3:Y:S01]  /*163f0*/  LDL R69, [R1+0x90] ;  /* 0x0000900001457983 */ /* 0x000ee20000100800 */
[----:B------:R-:W-:Y:S02]  /*16400*/  PRMT R65, RZ, 0x7610, R65 ;  /* 0x00007610ff417816 */ /* 0x000fe40000000041 */
[----:B------:R-:W-:-:S04]  /*16410*/  PRMT R13, RZ, 0x7610, R13 ;  /* 0x00007610ff0d7816 */ /* 0x000fc8000000000d */
[----:B------:R2:W3:Y:S01]  /*16420*/  @!P0 LDG.E.U8 R65, desc[UR22][R2.64] ;  /* 0x0000001602418981 */ /* 0x0004e2000c1e1100 */
[----:B------:R-:W-:Y:S02]  /*16430*/  PRMT R9, RZ, 0x7610, R9 ;  /* 0x00007610ff097816 */ /* 0x000fe40000000009 */
[----:B------:R-:W-:-:S04]  /*16440*/  SHF.R.U32.HI R87, RZ, 0x6, R91 ;  /* 0x00000006ff577819 */ /* 0x000fc8000001165b */
[----:B------:R-:W-:-:S04]  /*16450*/  SGXT.U32 R87, R87, 0x1 ;  /* 0x000000015757781a */ /* 0x000fc80000000000 */
[----:B------:R-:W-:-:S04]  /*16460*/  LOP3.LUT R87, R87, 0x20, RZ, 0xfc, !PT ;  /* 0x0000002057577812 */ /* 0x000fc800078efcff */
[----:B------:R-:W-:Y:S02]  /*16470*/  ISETP.GE.AND P0, PT, R87, UR4, PT ;  /* 0x0000000457007c0c */ /* 0x000fe4000bf06270 */
[----:B------:R-:W3:Y:S01]  /*16480*/  LDL R87, [R1+0x9c] ;  /* 0x00009c0001577983 */ /* 0x000ee20000100800 */
[----:B--2---:R-:W-:-:S03]  /*16490*/  @!P1 IMAD.MOV.U32 R3, RZ, RZ, R85 ;  /* 0x000000ffff039224 */ /* 0x004fc600078e0055 */
[----:B------:R-:W2:Y:S01]  /*164a0*/  LDL R85, [R1+0xa0] ;  /* 0x0000a00001557983 */ /* 0x000ea20000100800 */
[----:B------:R-:W-:-:S03]  /*164b0*/  @!P1 IMAD.MOV.U32 R2, RZ, RZ, R74 ;  /* 0x000000ffff029224 */ /* 0x000fc600078e004a */
[----:B------:R-:W2:Y:S04]  /*164c0*/  LDL R74, [R1+0xa4] ;  /* 0x0000a400014a7983 */ /* 0x000ea80000100800 */
[----:B------:R0:W2:Y:S02]  /*164d0*/  @!P1 LDG.E.U8 R13, desc[UR22][R2.64] ;  /* 0x00000016020d9981 */ /* 0x0000a4000c1e1100 */
[----:B0-----:R-:W-:Y:S02]  /*164e0*/  @!P3 IMAD.MOV.U32 R2, RZ, RZ, R71 ;  /* 0x000000ffff02b224 */ /* 0x001fe400078e0047 */
[----:B------:R-:W2:Y:S01]  /*164f0*/  LDL R71, [R1+0xac] ;  /* 0x0000ac0001477983 */ /* 0x000ea20000100800 */
[----:B------:R-:W-:-:S03]  /*16500*/  @!P3 IMAD.MOV.U32 R3, RZ, RZ, R72 ;  /* 0x000000ffff03b224 */ /* 0x000fc600078e0048 */
[----:B------:R-:W2:Y:S04]  /*16510*/  LDL R72, [R1+0xa8] ;  /* 0x0000a80001487983 */ /* 0x000ea80000100800 */
[----:B------:R0:W2:Y:S02]  /*16520*/  @!P3 LDG.E.U8 R9, desc[UR22][R2.64] ;  /* 0x000000160209b981 */ /* 0x0000a4000c1e1100 */
[----:B0-----:R-:W0:Y:S02]  /*16530*/  S2R R3, SR_TID.X ;  /* 0x0000000000037919 */ /* 0x001e240000002100 */
[--C-:B0-----:R-:W-:Y:S02]  /*16540*/  SHF.R.U32.HI R91, RZ, 0x6, R3.reuse ;  /* 0x00000006ff5b7819 */ /* 0x101fe40000011603 */
[----:B------:R-:W-:-:S04]  /*16550*/  SHF.R.U32.HI R3, RZ, 0x6, R3 ;  /* 0x00000006ff037819 */ /* 0x000fc80000011603 */
[----:B------:R-:W-:-:S04]  /*16560*/  SGXT.U32 R3, R3, 0x1 ;  /* 0x000000010303781a */ /* 0x000fc80000000000 */
[----:B------:R-:W-:-:S04]  /*16570*/  LOP3.LUT R3, R3, 0x22, RZ, 0xfc, !PT ;  /* 0x0000002203037812 */ /* 0x000fc800078efcff */
[----:B------:R-:W-:Y:S01]  /*16580*/  ISETP.GE.AND P1, PT, R3, UR4, PT ;  /* 0x0000000403007c0c */ /* 0x000fe2000bf26270 */
[----:B----4-:R-:W-:Y:S02]  /*16590*/  @!P5 IMAD.MOV.U32 R2, RZ, RZ, R63 ;  /* 0x000000ffff02d224 */ /* 0x010fe400078e003f */
[----:B------:R-:W4:Y:S01]  /*165a0*/  LDL R63, [R1+0xb4] ;  /* 0x0000b400013f7983 */ /* 0x000f220000100800 */
[----:B---3--:R-:W-:-:S03]  /*165b0*/  @!P5 IMAD.MOV.U32 R3, RZ, RZ, R69 ;  /* 0x000000ffff03d224 */ /* 0x008fc600078e0045 */
[----:B------:R-:W3:Y:S01]  /*165c0*/  LDL R69, [R1+0xb0] ;  /* 0x0000b00001457983 */ /* 0x000ee20000100800 */
[----:B------:R-:W-:Y:S02]  /*165d0*/  SGXT.U32 R91, R91, 0x1 ;  /* 0x000000015b5b781a */ /* 0x000fe40000000000 */
[----:B------:R-:W-:Y:S02]  /*165e0*/  PRMT R39, RZ, 0x7610, R39 ;  /* 0x00007610ff277816 */ /* 0x000fe40000000027 */
[----:B------:R-:W-:Y:S02]  /*165f0*/  LOP3.LUT R91, R91, 0x24, RZ, 0xfc, !PT ;  /* 0x000000245b5b7812 */ /* 0x000fe400078efcff */
[----:B------:R-:W-:Y:S02]  /*16600*/  PRMT R64, RZ, 0x7610, R64 ;  /* 0x00007610ff407816 */ /* 0x000fe40000000040 */
[----:B------:R0:W3:Y:S01]  /*16610*/  @!P5 LDG.E.U8 R39, desc[UR22][R2.64] ;  /* 0x000000160227d981 */ /* 0x0000e2000c1e1100 */
[----:B------:R-:W-:-:S02]  /*16620*/  ISETP.GE.AND P3, PT, R91, UR4, PT ;  /* 0x000000045b007c0c */ /* 0x000fc4000bf66270 */
[----:B------:R-:W1:Y:S01]  /*16630*/  S2R R91, SR_TID.X ;  /* 0x00000000005b7919 */ /* 0x000e620000002100 */
[----:B------:R-:W-:Y:S01]  /*16640*/  PRMT R12, RZ, 0x7610, R12 ;  /* 0x00007610ff0c7816 */ /* 0x000fe2000000000c */
[----:B0-----:R-:W-:Y:S01]  /*16650*/  @!P4 IMAD.MOV.U32 R3, RZ, RZ, R89 ;  /* 0x000000ffff03c224 */ /* 0x001fe200078e0059 */
[----:B------:R-:W-:Y:S01]  /*16660*/  PRMT R8, RZ, 0x7610, R8 ;  /* 0x00007610ff087816 */ /* 0x000fe20000000008 */
[----:B------:R-:W3:Y:S01]  /*16670*/  LDL R89, [R1+0x4c0] ;  /* 0x0004c00001597983 */ /* 0x000ee20000100800 */
[----:B------:R-:W-:-:S05]  /*16680*/  @!P4 IMAD.MOV.U32 R2, RZ, RZ, R87 ;  /* 0x000000ffff02c224 */ /* 0x000fca00078e0057 */
[----:B------:R2:W3:Y:S02]  /*16690*/  @!P4 LDG.E.U8 R64, desc[UR22][R2.64] ;  /* 0x000000160240c981 */ /* 0x0004e4000c1e1100 */
[----:B--2---:R-:W-:Y:S02]  /*166a0*/  @!P0 IMAD.MOV.U32 R3, RZ, RZ, R85 ;  /* 0x000000ffff038224 */ /* 0x004fe400078e0055 */
[----:B------:R-:W-:-:S05]  /*166b0*/  @!P0 IMAD.MOV.U32 R2, RZ, RZ, R74 ;  /* 0x000000ffff028224 */ /* 0x000fca00078e004a */
[----:B------:R0:W2:Y:S02]  /*166c0*/  @!P0 LDG.E.U8 R12, desc[UR22][R2.64] ;  /* 0x00000016020c8981 */ /* 0x0000a4000c1e1100 */
[----:B0-----:R-:W-:Y:S01]  /*166d0*/  @!P1 IMAD.MOV.U32 R2, RZ, RZ, R71 ;  /* 0x000000ffff029224 */ /* 0x001fe200078e0047 */
[--C-:B-1----:R-:W-:Y:S01]  /*166e0*/  SHF.R.U32.HI R87, RZ, 0x6, R91.reuse ;  /* 0x00000006ff577819 */ /* 0x102fe2000001165b */
[----:B------:R-:W2:Y:S01]  /*166f0*/  LDL R71, [R1+0x4d4] ;  /* 0x0004d40001477983 */ /* 0x000ea20000100800 */
[----:B------:R-:W-:Y:S02]  /*16700*/  @!P1 IMAD.MOV.U32 R3, RZ, RZ, R72 ;  /* 0x000000ffff039224 */ /* 0x000fe400078e0048 */
[----:B------:R-:W-:Y:S01]  /*16710*/  SGXT.U32 R87, R87, 0x1 ;  /* 0x000000015757781a */ /* 0x000fe20000000000 */
[----:B------:R-:W2:Y:S04]  /*16720*/  LDL R72, [R1+0x4d0] ;  /* 0x0004d00001487983 */ /* 0x000ea80000100800 */
[----:B------:R4:W2:Y:S01]  /*16730*/  @!P1 LDG.E.U8 R8, desc[UR22][R2.64] ;  /* 0x0000001602089981 */ /* 0x0008a2000c1e1100 */
[----:B------:R-:W-:-:S02]  /*16740*/  SHF.R.U32.HI R74, RZ, 0x6, R91 ;  /* 0x00000006ff4a7819 */ /* 0x000fc4000001165b */
[----:B------:R-:W-:Y:S02]  /*16750*/  SHF.R.U32.HI R85, RZ, 0x6, R91 ;  /* 0x00000006ff557819 */ /* 0x000fe4000001165b */
[----:B------:R-:W-:Y:S01]  /*16760*/  PRMT R38, RZ, 0x7610, R38 ;  /* 0x00007610ff267816 */ /* 0x000fe20000000026 */
[----:B------:R-:W2:Y:S01]  /*16770*/  LDL R91, [R1+0xbc] ;  /* 0x0000bc00015b7983 */ /* 0x000ea20000100800 */
[----:B------:R-:W-:Y:S02]  /*16780*/  LOP3.LUT R87, R87, 0x26, RZ, 0xfc, !PT ;  /* 0x0000002657577812 */ /* 0x000fe400078efcff */
[----:B------:R-:W-:Y:S02]  /*16790*/  SGXT.U32 R74, R74, 0x1 ;  /* 0x000000014a4a781a */ /* 0x000fe40000000000 */
[----:B------:R-:W-:Y:S02]  /*167a0*/  SGXT.U32 R85, R85, 0x1 ;  /* 0x000000015555781a */ /* 0x000fe40000000000 */
[----:B------:R-:W-:-:S02]  /*167b0*/  ISETP.GE.AND P5, PT, R87, UR4, PT ;  /* 0x0000000457007c0c */ /* 0x000fc4000bfa6270 */
[----:B------:R-:W-:Y:S01]  /*167c0*/  LOP3.LUT R85, R85, 0x28, RZ, 0xfc, !PT ;  /* 0x0000002855557812 */ /* 0x000fe200078efcff */
[----:B------:R-:W2:Y:S01]  /*167d0*/  LDL R87, [R1+0x4c4] ;  /* 0x0004c40001577983 */ /* 0x000ea20000100800 */
[----:B------:R-:W-:Y:S02]  /*167e0*/  LOP3.LUT R74, R74, 0x2a, RZ, 0xfc, !PT ;  /* 0x0000002a4a4a7812 */ /* 0x000fe400078efcff */
[----:B------:R-:W-:Y:S02]  /*167f0*/  ISETP.GE.AND P4, PT, R85, UR4, PT ;  /* 0x0000000455007c0c */ /* 0x000fe4000bf86270 */
[----:B------:R-:W-:Y:S01]  /*16800*/  ISETP.GE.AND P0, PT, R74, UR4, PT ;  /* 0x000000044a007c0c */ /* 0x000fe2000bf06270 */
[----:B------:R-:W2:Y:S04]  /*16810*/  LDL R85, [R1+0x4c8] ;  /* 0x0004c80001557983 */ /* 0x000ea80000100800 */
[----:B------:R-:W2:Y:S01]  /*16820*/  LDL R74, [R1+0x4cc] ;  /* 0x0004cc00014a7983 */ /* 0x000ea20000100800 */
[----:B----4-:R-:W-:-:S02]  /*16830*/  @!P3 IMAD.MOV.U32 R2, RZ, RZ, R63 ;  /* 0x000000ffff02b224 */ /* 0x010fc400078e003f */
[----:B------:R-:W0:Y:S01]  /*16840*/  S2R R63, SR_TID.X ;  /* 0x00000000003f7919 */ /* 0x000e220000002100 */
[----:B---3--:R-:W-:-:S05]  /*16850*/  @!P3 IMAD.MOV.U32 R3, RZ, RZ, R69 ;  /* 0x000000ffff03b224 */ /* 0x008fca00078e0045 */
[----:B------:R2:W3:Y:S04]  /*16860*/  @!P3 LDG.E.U8 R38, desc[UR22][R2.64] ;  /* 0x000000160226b981 */ /* 0x0004e8000c1e1100 */
[----:B------:R-:W4:Y:S01]  /*16870*/  LDL R3, [R1+0xb8] ;  /* 0x0000b80001037983 */ /* 0x000f220000100800 */
[----:B0-----:R-:W-:-:S04]  /*16880*/  SHF.R.U32.HI R69, RZ, 0x6, R63 ;  /* 0x00000006ff457819 */ /* 0x001fc8000001163f */
[----:B------:R-:W-:Y:S02]  /*16890*/  SGXT.U32 R69, R69, 0x1 ;  /* 0x000000014545781a */ /* 0x000fe40000000000 */
[----:B------:R-:W-:Y:S02]  /*168a0*/  LEA.HI R63, R63, 0x2e, RZ, 0x1a ;  /* 0x0000002e3f3f7811 */ /* 0x000fe400078fd0ff */
[----:B------:R-:W-:Y:S02]  /*168b0*/  LOP3.LUT R69, R69, 0x2c, RZ, 0xfc, !PT ;  /* 0x0000002c45457812 */ /* 0x000fe400078efcff */
[----:B------:R-:W-:Y:S02]  /*168c0*/  ISETP.GE.AND P3, PT, R63, UR4, PT ;  /* 0x000000043f007c0c */ /* 0x000fe4000bf66270 */
[----:B------:R-:W-:Y:S01]  /*168d0*/  ISETP.GE.AND P1, PT, R69, UR4, PT ;  /* 0x0000000445007c0c */ /* 0x000fe2000bf26270 */
[----:B------:R-:W3:Y:S04]  /*168e0*/  LDL R63, [R1+0x4dc] ;  /* 0x0004dc00013f7983 */ /* 0x000ee80000100800 */
[----:B------:R-:W3:Y:S01]  /*168f0*/  LDL R69, [R1+0x4d8] ;  /* 0x0004d80001457983 */ /* 0x000ee20000100800 */
[----:B------:R-:W-:-:S02]  /*16900*/  PRMT R27, RZ, 0x7610, R27 ;  /* 0x00007610ff1b7816 */ /* 0x000fc4000000001b */
[----:B------:R-:W-:Y:S02]  /*16910*/  PRMT R11, RZ, 0x7610, R11 ;  /* 0x00007610ff0b7816 */ /* 0x000fe4000000000b */
[----:B------:R-:W-:Y:S02]  /*16920*/  PRMT R7, RZ, 0x7610, R7 ;  /* 0x00007610ff077816 */ /* 0x000fe40000000007 */
[----:B------:R-:W-:Y:S02]  /*16930*/  PRMT R37, RZ, 0x7610, R37 ;  /* 0x00007610ff257816 */ /* 0x000fe40000000025 */
[----:B------:R-:W-:Y:S01]  /*16940*/  PRMT R26, RZ, 0x7610, R26 ;  /* 0x00007610ff1a7816 */ /* 0x000fe2000000001a */
[----:B--2---:R-:W-:-:S05]  /*16950*/  @!P5 IMAD.MOV.U32 R2, RZ, RZ, R91 ;  /* 0x000000ffff02d224 */ /* 0x004fca00078e005b */
[----:B----4-:R0:W2:Y:S02]  /*16960*/  @!P5 LDG.E.U8 R27, desc[UR22][R2.64] ;  /* 0x00000016021bd981 */ /* 0x0100a4000c1e1100 */
[----:B0-----:R-:W-:Y:S02]  /*16970*/  @!P4 IMAD.MOV.U32 R2, RZ, RZ, R87 ;  /* 0x000000ffff02c224 */ /* 0x001fe400078e0057 */
[----:B------:R-:W-:-:S05]  /*16980*/  @!P4 IMAD.MOV.U32 R3, RZ, RZ, R89 ;  /* 0x000000ffff03c224 */ /* 0x000fca00078e0059 */
[----:B------:R0:W4:Y:S02]  /*16990*/  @!P4 LDG.E.U8 R11, desc[UR22][R2.64] ;  /* 0x00000016020bc981 */ /* 0x000124000c1e1100 */
[----:B0-----:R-:W-:Y:S02]  /*169a0*/  @!P0 IMAD.MOV.U32 R2, RZ, RZ, R74 ;  /* 0x000000ffff028224 */ /* 0x001fe400078e004a */
[----:B------:R-:W-:-:S05]  /*169b0*/  @!P0 IMAD.MOV.U32 R3, RZ, RZ, R85 ;  /* 0x000000ffff038224 */ /* 0x000fca00078e0055 */
[----:B------:R0:W2:Y:S02]  /*169c0*/  @!P0 LDG.E.U8 R7, desc[UR22][R2.64] ;  /* 0x0000001602078981 */ /* 0x0000a4000c1e1100 */
[----:B0-----:R-:W-:Y:S02]  /*169d0*/  @!P1 IMAD.MOV.U32 R2, RZ, RZ, R71 ;  /* 0x000000ffff029224 */ /* 0x001fe400078e0047 */
[----:B------:R-:W-:Y:S01]  /*169e0*/  @!P1 IMAD.MOV.U32 R3, RZ, RZ, R72 ;  /* 0x000000ffff039224 */ /* 0x000fe200078e0048 */
[----:B------:R-:W0:Y:S04]  /*169f0*/  S2R R91, SR_TID.X ;  /* 0x00000000005b7919 */ /* 0x000e280000002100 */
[----:B------:R3:W2:Y:S01]  /*16a00*/  @!P1 LDG.E.U8 R37, desc[UR22][R2.64] ;  /* 0x0000001602259981 */ /* 0x0006a2000c1e1100 */
[----:B------:R-:W-:-:S03]  /*16a10*/  PRMT R5, RZ, 0x7610, R5 ;  /* 0x00007610ff057816 */ /* 0x000fc60000000005 */
[----:B------:R-:W2:Y:S04]  /*16a20*/  LDL R72, [R1+0x4f8] ;  /* 0x0004f80001487983 */ /* 0x000ea80000100800 */
[----:B------:R-:W2:Y:S01]  /*16a30*/  LDL R71, [R1+0x4fc] ;  /* 0x0004fc0001477983 */ /* 0x000ea20000100800 */
[----:B---3--:R-:W-:Y:S02]  /*16a40*/  @!P3 IMAD.MOV.U32 R2, RZ, RZ, R63 ;  /* 0x000000ffff02b224 */ /* 0x008fe400078e003f */
[----:B------:R-:W-:Y:S01]  /*16a50*/  @!P3 IMAD.MOV.U32 R3, RZ, RZ, R69 ;  /* 0x000000ffff03b224 */ /* 0x000fe200078e0045 */
[----:B------:R-:W3:Y:S04]  /*16a60*/  LDL R63, [R1+0x504] ;  /* 0x00050400013f7983 */ /* 0x000ee80000100800 */
[----:B------:R1:W2:Y:S04]  /*16a70*/  @!P3 LDG.E.U8 R26, desc[UR22][R2.64] ;  /* 0x00000016021ab981 */ /* 0x0002a8000c1e1100 */
[----:B------:R-:W2:Y:S04]  /*16a80*/  LDL R69, [R1+0x500] ;  /* 0x0005000001457983 */ /* 0x000ea80000100800 */
[----:B------:R-:W1:Y:S04]  /*16a90*/  LDL R2, [R1+0x4e0] ;  /* 0x0004e00001027983 */ /* 0x000e680000100800 */
[----:B------:R-:W1:Y:S01]  /*16aa0*/  LDL R3, [R1+0x4e4] ;  /* 0x0004e40001037983 */ /* 0x000e620000100800 */
[----:B0-----:R-:W-:-:S04]  /*16ab0*/  SHF.R.U32.HI R87, RZ, 0x6, R91 ;  /* 0x00000006ff577819 */ /* 0x001fc8000001165b */
[----:B------:R-:W-:-:S04]  /*16ac0*/  SGXT.U32 R87, R87, 0x1 ;  /* 0x000000015757781a */ /* 0x000fc80000000000 */
[----:B------:R-:W-:-:S04]  /*16ad0*/  LOP3.LUT R87, R87, 0x30, RZ, 0xfc, !PT ;  /* 0x0000003057577812 */ /* 0x000fc800078efcff */
[----:B------:R-:W-:Y:S02]  /*16ae0*/  ISETP.GE.AND P5, PT, R87, UR4, PT ;  /* 0x0000000457007c0c */ /* 0x000fe4000bfa6270 */
[--C-:B------:R-:W-:Y:S01]  /*16af0*/  SHF.R.U32.HI R74, RZ, 0x6, R91.reuse ;  /* 0x00000006ff4a7819 */ /* 0x100fe2000001165b */
[----:B------:R-:W2:Y:S01]  /*16b00*/  LDL R87, [R1+0x4f0] ;  /* 0x0004f00001577983 */ /* 0x000ea20000100800 */
[--C-:B------:R-:W-:Y:S02]  /*16b10*/  SHF.R.U32.HI R85, RZ, 0x6, R91.reuse ;  /* 0x00000006ff557819 */ /* 0x100fe4000001165b */
[--C-:B------:R-:W-:Y:S02]  /*16b20*/  SHF.R.U32.HI R89, RZ, 0x6, R91.reuse ;  /* 0x00000006ff597819 */ /* 0x100fe4000001165b */
[----:B------:R-:W-:Y:S02]  /*16b30*/  SHF.R.U32.HI R91, RZ, 0x6, R91 ;  /* 0x00000006ff5b7819 */ /* 0x000fe4000001165b */
[----:B------:R-:W-:-:S02]  /*16b40*/  SGXT.U32 R74, R74, 0x1 ;  /* 0x000000014a4a781a */ /* 0x000fc40000000000 */
[----:B------:R-:W-:Y:S02]  /*16b50*/  SGXT.U32 R85, R85, 0x1 ;  /* 0x000000015555781a */ /* 0x000fe40000000000 */
[----:B------:R-:W-:Y:S02]  /*16b60*/  SGXT.U32 R91, R91, 0x1 ;  /* 0x000000015b5b781a */ /* 0x000fe40000000000 */
[----:B------:R-:W-:Y:S02]  /*16b70*/  LOP3.LUT R74, R74, 0x34, RZ, 0xfc, !PT ;  /* 0x000000344a4a7812 */ /* 0x000fe400078efcff */
[----:B------:R-:W-:Y:S02]  /*16b80*/  SGXT.U32 R89, R89, 0x1 ;  /* 0x000000015959781a */ /* 0x000fe40000000000 */
[----:B------:R-:W-:Y:S02]  /*16b90*/  LOP3.LUT R85, R85, 0x32, RZ, 0xfc, !PT ;  /* 0x0000003255557812 */ /* 0x000fe400078efcff */
[----:B------:R-:W-:-:S02]  /*16ba0*/  LOP3.LUT R91, R91, 0x36, RZ, 0xfc, !PT ;  /* 0x000000365b5b7812 */ /* 0x000fc400078efcff */
[----:B------:R-:W-:Y:S02]  /*16bb0*/  LOP3.LUT R89, R89, 0x38, RZ, 0xfc, !PT ;  /* 0x0000003859597812 */ /* 0x000fe400078efcff */
[----:B------:R-:W-:Y:S02]  /*16bc0*/  ISETP.GE.AND P0, PT, R74, UR4, PT ;  /* 0x000000044a007c0c */ /* 0x000fe4000bf06270 */
[----:B------:R-:W2:Y:S01]  /*16bd0*/  LDL R74, [R1+0x4ec] ;  /* 0x0004ec00014a7983 */ /* 0x000ea20000100800 */
[----:B------:R-:W-:Y:S02]  /*16be0*/  ISETP.GE.AND P4, PT, R85, UR4, PT ;  /* 0x0000000455007c0c */ /* 0x000fe4000bf86270 */
[----:B------:R-:W-:Y:S01]  /*16bf0*/  ISETP.GE.AND P1, PT, R91, UR4, PT ;  /* 0x000000045b007c0c */ /* 0x000fe2000bf26270 */
[----:B------:R-:W3:Y:S01]  /*16c00*/  LDL R85, [R1+0x4f4] ;  /* 0x0004f40001557983 */ /* 0x000ee20000100800 */
[----:B------:R-:W-:-:S03]  /*16c10*/  ISETP.GE.AND P3, PT, R89, UR4, PT ;  /* 0x0000000459007c0c */ /* 0x000fc6000bf66270 */
[----:B------:R-:W3:Y:S04]  /*16c20*/  LDL.LU R91, [R1+0x754] ;  /* 0x00075400015b7983 */ /* 0x000ee80000300800 */
[----:B------:R-:W3:Y:S01]  /*16c30*/  LDL.LU R89, [R1+0x750] ;  /* 0x0007500001597983 */ /* 0x000ee20000300800 */
[----:B-1----:R-:W-:-:S04]  /*16c40*/  @!P5 LOP3.LUT R3, R3, R2, RZ, 0x3c, !PT ;  /* 0x000000020303d212 */ /* 0x002fc800078e3cff */
[----:B------:R-:W-:-:S04]  /*16c50*/  @!P5 LOP3.LUT R2, R3, R2, RZ, 0x3c, !PT ;  /* 0x000000020302d212 */ /* 0x000fc800078e3cff */
[----:B------:R-:W-:-:S05]  /*16c60*/  @!P5 LOP3.LUT R3, R3, R2, RZ, 0x3c, !PT ;  /* 0x000000020303d212 */ /* 0x000fca00078e3cff */
[----:B------:R2:W3:Y:S04]  /*16c70*/  @!P5 LDG.E.U8 R5, desc[UR22][R2.64] ;  /* 0x000000160205d981 */ /* 0x0004e8000c1e1100 */
[----:B------:R-:W3:Y:S01]  /*16c80*/  LDL R3, [R1+0x4e8] ;  /* 0x0004e80001037983 */ /* 0x000ee20000100800 */
[----:B------:R-:W-:Y:S02]  /*16c90*/  PRMT R6, RZ, 0x7610, R6 ;  /* 0x00007610ff067816 */ /* 0x000fe40000000006 */
[----:B------:R-:W-:Y:S02]  /*16ca0*/  PRMT R36, RZ, 0x7610, R36 ;  /* 0x00007610ff247816 */ /* 0x000fe40000000024 */
[----:B------:R-:W-:Y:S01]  /*16cb0*/  PRMT R68, RZ, 0x7610, R68 ;  /* 0x00007610ff447816 */ /* 0x000fe20000000044 */
[----:B--2---:R-:W-:Y:S01]  /*16cc0*/  @!P4 IMAD.MOV.U32 R2, RZ, RZ, R74 ;  /* 0x000000ffff02c224 */ /* 0x004fe200078e004a */
[----:B------:R-:W-:Y:S01]  /*16cd0*/  PRMT R4, RZ, 0x7610, R4 ;  /* 0x00007610ff047816 */ /* 0x000fe20000000004 */
[----:B------:R-:W0:Y:S03]  /*16ce0*/  S2R R74, SR_TID.X ;  /* 0x00000000004a7919 */ /* 0x000e260000002100 */
[----:B---3--:R1:W2:Y:S02]  /*16cf0*/  @!P4 LDG.E.U8 R6, desc[UR22][R2.64] ;  /* 0x000000160206c981 */ /* 0x0082a4000c1e1100 */
[----:B-1----:R-:W-:-:S02]  /*16d00*/  @!P0 IMAD.MOV.U32 R2, RZ, RZ, R85 ;  /* 0x000000ffff028224 */ /* 0x002fc400078e0055 */
[----:B------:R-:W-:-:S05]  /*16d10*/  @!P0 IMAD.MOV.U32 R3, RZ, RZ, R87 ;  /* 0x000000ffff038224 */ /* 0x000fca00078e0057 */
[----:B------:R1:W3:Y:S02]  /*16d20*/  @!P0 LDG.E.U8 R36, desc[UR22][R2.64] ;  /* 0x0000001602248981 */ /* 0x0002e4000c1e1100 */
[----:B-1----:R-:W-:Y:S02]  /*16d30*/  @!P1 IMAD.MOV.U32 R2, RZ, RZ, R71 ;  /* 0x000000ffff029224 */ /* 0x002fe400078e0047 */
[----:B------:R-:W-:Y:S01]  /*16d40*/  @!P1 IMAD.MOV.U32 R3, RZ, RZ, R72 ;  /* 0x000000ffff039224 */ /* 0x000fe200078e0048 */
[--C-:B0-----:R-:W-:Y:S01]  /*16d50*/  SHF.R.U32.HI R87, RZ, 0x6, R74.reuse ;  /* 0x00000006ff577819 */ /* 0x101fe2000001164a */
[----:B------:R-:W2:Y:S04]  /*16d60*/  LDL R71, [R1+0x51c] ;  /* 0x00051c0001477983 */ /* 0x000ea80000100800 */
[----:B------:R0:W2:Y:S01]  /*16d70*/  @!P1 LDG.E.U8 R68, desc[UR22][R2.64] ;  /* 0x0000001602449981 */ /* 0x0000a2000c1e1100 */
[----:B------:R-:W-:-:S02]  /*16d80*/  SHF.R.U32.HI R85, RZ, 0x6, R74 ;  /* 0x00000006ff557819 */ /* 0x000fc4000001164a */
[----:B------:R-:W-:Y:S01]  /*16d90*/  PRMT R46, RZ, 0x7610, R46 ;  /* 0x00007610ff2e7816 */ /* 0x000fe2000000002e */
[----:B------:R-:W2:Y:S01]  /*16da0*/  LDL R72, [R1+0x524] ;  /* 0x0005240001487983 */ /* 0x000ea20000100800 */
[----:B0-----:R-:W-:Y:S02]  /*16db0*/  @!P3 IMAD.MOV.U32 R2, RZ, RZ, R63 ;  /* 0x000000ffff02b224 */ /* 0x001fe400078e003f */
[----:B------:R-:W-:Y:S01]  /*16dc0*/  @!P3 IMAD.MOV.U32 R3, RZ, RZ, R69 ;  /* 0x000000ffff03b224 */ /* 0x000fe200078e0045 */
[----:B------:R-:W-:Y:S01]  /*16dd0*/  SGXT.U32 R87, R87, 0x1 ;  /* 0x000000015757781a */ /* 0x000fe20000000000 */
[----:B------:R-:W2:Y:S04]  /*16de0*/  LDL R69, [R1+0x528] ;  /* 0x0005280001457983 */ /* 0x000ea80000100800 */
[----:B------:R0:W2:Y:S01]  /*16df0*/  @!P3 LDG.E.U8 R4, desc[UR22][R2.64] ;  /* 0x000000160204b981 */ /* 0x0000a2000c1e1100 */
[----:B------:R-:W-:-:S02]  /*16e00*/  SGXT.U32 R85, R85, 0x1 ;  /* 0x000000015555781a */ /* 0x000fc40000000000 */
[----:B------:R-:W-:Y:S01]  /*16e10*/  LEA.HI R74, R74, 0x3e, RZ, 0x1a ;  /* 0x0000003e4a4a7811 */ /* 0x000fe200078fd0ff */
[----:B------:R-:W2:Y:S04]  /*16e20*/  LDL R63, [R1+0x52c] ;  /* 0x00052c00013f7983 */ /* 0x000ea80000100800 */
[----:B------:R-:W0:Y:S04]  /*16e30*/  LDL R2, [R1+0x508] ;  /* 0x0005080001027983 */ /* 0x000e280000100800 */
[----:B------:R-:W0:Y:S01]  /*16e40*/  LDL R3, [R1+0x50c] ;  /* 0x00050c0001037983 */ /* 0x000e220000100800 */
[----:B------:R-:W-:-:S04]  /*16e50*/  LOP3.LUT R87, R87, 0x3a, RZ, 0xfc, !PT ;  /* 0x0000003a57577812 */ /* 0x000fc800078efcff */
[----:B------:R-:W-:Y:S02]  /*16e60*/  ISETP.GE.AND P5, PT, R87, UR4, PT ;  /* 0x0000000457007c0c */ /* 0x000fe4000bfa6270 */
[----:B------:R-:W1:Y:S01]  /*16e70*/  S2R R87, SR_TID.X ;  /* 0x0000000000577919 */ /* 0x000e620000002100 */
[----:B------:R-:W-:-:S04]  /*16e80*/  LOP3.LUT R85, R85, 0x3c, RZ, 0xfc, !PT ;  /* 0x0000003c55557812 */ /* 0x000fc800078efcff */
[----:B------:R-:W-:Y:S02]  /*16e90*/  ISETP.GE.AND P4, PT, R85, UR4, PT ;  /* 0x0000000455007c0c */ /* 0x000fe4000bf86270 */
[----:B------:R-:W-:Y:S02]  /*16ea0*/  ISETP.GE.AND P0, PT, R74, UR4, PT ;  /* 0x000000044a007c0c */ /* 0x000fe4000bf06270 */
[----:B------:R-:W2:Y:S01]  /*16eb0*/  LDL R74, [R1+0x520] ;  /* 0x00052000014a7983 */ /* 0x000ea20000100800 */
[--C-:B-1----:R-:W-:Y:S02]  /*16ec0*/  SHF.R.U32.HI R85, RZ, 0x6, R87.reuse ;  /* 0x00000006ff557819 */ /* 0x102fe40000011657 */
[----:B------:R-:W-:Y:S02]  /*16ed0*/  SHF.R.U32.HI R87, RZ, 0x6, R87 ;  /* 0x00000006ff577819 */ /* 0x000fe40000011657 */
[----:B------:R-:W-:Y:S02]  /*16ee0*/  SGXT.U32 R85, R85, 0x1 ;  /* 0x000000015555781a */ /* 0x000fe40000000000 */
[----:B------:R-:W-:-:S02]  /*16ef0*/  SGXT.U32 R87, R87, 0x1 ;  /* 0x000000015757781a */ /* 0x000fc40000000000 */
[----:B------:R-:W-:Y:S02]  /*16f00*/  LOP3.LUT R85, R85, 0x42, RZ, 0xfc, !PT ;  /* 0x0000004255557812 */ /* 0x000fe400078efcff */
[----:B------:R-:W-:Y:S02]  /*16f10*/  LOP3.LUT R87, R87, 0x40, RZ, 0xfc, !PT ;  /* 0x0000004057577812 */ /* 0x000fe400078efcff */
[----:B------:R-:W-:Y:S02]  /*16f20*/  ISETP.GE.AND P3, PT, R85, UR4, PT ;  /* 0x0000000455007c0c */ /* 0x000fe4000bf66270 */
[----:B------:R-:W-:Y:S02]  /*16f30*/  ISETP.GE.AND P1, PT, R87, UR4, PT ;  /* 0x0000000457007c0c */ /* 0x000fe4000bf26270 */
[----:B------:R-:W2:Y:S04]  /*16f40*/  LDL.LU R87, [R1+0x74c] ;  /* 0x00074c0001577983 */ /* 0x000ea80000300800 */
[----:B------:R-:W2:Y:S01]  /*16f50*/  LDL.LU R85, [R1+0x748] ;  /* 0x0007480001557983 */ /* 0x000ea20000300800 */
[----:B0-----:R-:W-:-:S04]  /*16f60*/  @!P5 LOP3.LUT R3, R3, R2, RZ, 0x3c, !PT ;  /* 0x000000020303d212 */ /* 0x001fc800078e3cff */
[----:B------:R-:W-:-:S04]  /*16f70*/  @!P5 LOP3.LUT R2, R3, R2, RZ, 0x3c, !PT ;  /* 0x000000020302d212 */ /* 0x000fc800078e3cff */
[----:B------:R-:W-:-:S05]  /*16f80*/  @!P5 LOP3.LUT R3, R3, R2, RZ, 0x3c, !PT ;  /* 0x000000020303d212 */ /* 0x000fca00078e3cff */
[----:B------:R0:W2:Y:S04]  /*16f90*/  @!P5 LDG.E.U8 R46, desc[UR22][R2.64] ;  /* 0x00000016022ed981 */ /* 0x0000a8000c1e1100 */
[----:B------:R-:W0:Y:S04]  /*16fa0*/  LDL R2, [R1+0x510] ;  /* 0x0005100001027983 */ /* 0x000e280000100800 */
[----:B------:R-:W0:Y:S01]  /*16fb0*/  LDL R3, [R1+0x514] ;  /* 0x0005140001037983 */ /* 0x000e220000100800 */
[----:B------:R-:W-:Y:S02]  /*16fc0*/  PRMT R35, RZ, 0x7610, R35 ;  /* 0x00007610ff237816 */ /* 0x000fe40000000023 */
[----:B0-----:R-:W-:-:S04]  /*16fd0*/  @!P4 LOP3.LUT R3, R3, R2, RZ, 0x3c, !PT ;  /* 0x000000020303c212 */ /* 0x001fc800078e3cff */
[----:B------:R-:W-:-:S04]  /*16fe0*/  @!P4 LOP3.LUT R2, R3, R2, RZ, 0x3c, !PT ;  /* 0x000000020302c212 */ /* 0x000fc800078e3cff */
[----:B------:R-:W-:-:S05]  /*16ff0*/  @!P4 LOP3.LUT R3, R3, R2, RZ, 0x3c, !PT ;  /* 0x000000020303c212 */ /* 0x000fca00078e3cff */
[----:B------:R2:W3:Y:S04]  /*17000*/  @!P4 LDG.E.U8 R35, desc[UR22][R2.64] ;  /* 0x000000160223c981 */ /* 0x0004e8000c1e1100 */
[----:B------:R-:W3:Y:S01]  /*17010*/  LDL R3, [R1+0x518] ;  /* 0x0005180001037983 */ /* 0x000ee20000100800 */
[----:B------:R-:W-:Y:S01]  /*17020*/  PRMT R83, RZ, 0x7610, R83 ;  /* 0x00007610ff537816 */ /* 0x000fe20000000053 */
[----:B--2---:R-:W-:Y:S02]  /*17030*/  @!P0 IMAD.MOV.U32 R2, RZ, RZ, R71 ;  /* 0x000000ffff028224 */ /* 0x004fe400078e0047 */
[----:B------:R-:W0:Y:S01]  /*17040*/  S2R R71, SR_TID.X ;  /* 0x0000000000477919 */ /* 0x000e220000002100 */
[----:B------:R-:W-:Y:S02]  /*17050*/  PRMT R61, RZ, 0x7610, R61 ;  /* 0x00007610ff3d7816 */ /* 0x000fe4000000003d */
[----:B---3--:R1:W2:Y:S02]  /*17060*/  @!P0 LDG.E.U8 R83, desc[UR22][R2.64] ;  /* 0x0000001602538981 */ /* 0x0082a4000c1e1100 */
[----:B-1----:R-:W1:Y:S01]  /*17070*/  S2R R3, SR_TID.X ;  /* 0x0000000000037919 */ /* 0x002e620000002100 */
[----:B0-----:R-:W-:-:S04]  /*17080*/  SHF.R.U32.HI R2, RZ, 0x6, R71 ;  /* 0x00000006ff027819 */ /* 0x001fc80000011647 */
[----:B------:R-:W-:-:S04]  /*17090*/  SGXT.U32 R2, R2, 0x1 ;  /* 0x000000010202781a */ /* 0x000fc80000000000 */
[----:B------:R-:W-:Y:S02]  /*170a0*/  LOP3.LUT R2, R2, 0x46, RZ, 0xfc, !PT ;  /* 0x0000004602027812 */ /* 0x000fe400078efcff */
[----:B-1----:R-:W-:-:S04]  /*170b0*/  SHF.R.U32.HI R3, RZ, 0x6, R3 ;  /* 0x00000006ff037819 */ /* 0x002fc80000011603 */
[----:B------:R-:W-:-:S04]  /*170c0*/  SGXT.U32 R3, R3, 0x1 ;  /* 0x000000010303781a */ /* 0x000fc80000000000 */
[----:B------:R-:W-:-:S04]  /*170d0*/  LOP3.LUT R3, R3, 0x44, RZ, 0xfc, !PT ;  /* 0x0000004403037812 */ /* 0x000fc800078efcff */
[----:B------:R-:W-:Y:S02]  /*170e0*/  ISETP.GE.AND P5, PT, R3, UR4, PT ;  /* 0x0000000403007c0c */ /* 0x000fe4000bfa6270 */
[----:B------:R-:W-:-:S04]  /*170f0*/  SHF.R.U32.HI R3, RZ, 0x6, R71 ;  /* 0x00000006ff037819 */ /* 0x000fc80000011647 */
[----:B------:R-:W-:-:S04]  /*17100*/  SGXT.U32 R3, R3, 0x1 ;  /* 0x000000010303781a */ /* 0x000fc80000000000 */
[----:B------:R-:W-:Y:S02]  /*17110*/  LOP3.LUT R3, R3, 0x48, RZ, 0xfc, !PT ;  /* 0x0000004803037812 */ /* 0x000fe400078efcff */
[----:B------:R-:W-:Y:S01]  /*17120*/  ISETP.GE.AND P4, PT, R2, UR4, PT ;  /* 0x0000000402007c0c */ /* 0x000fe2000bf86270 */
[----:B------:R-:W-:Y:S01]  /*17130*/  @!P1 IMAD.MOV.U32 R2, RZ, RZ, R72 ;  /* 0x000000ffff029224 */ /* 0x000fe200078e0048 */
[----:B------:R-:W-:Y:S01]  /*17140*/  ISETP.GE.AND P0, PT, R3, UR4, PT ;  /* 0x0000000403007c0c */ /* 0x000fe2000bf06270 */
[----:B------:R-:W-:Y:S01]  /*17150*/  @!P1 IMAD.MOV.U32 R3, RZ, RZ, R74 ;  /* 0x000000ffff039224 */ /* 0x000fe200078e004a */
[----:B------:R-:W-:-:S04]  /*17160*/  PRMT R52, RZ, 0x7610, R52 ;  /* 0x00007610ff347816 */ /* 0x000fc80000000034 */
[----:B------:R0:W3:Y:S02]  /*17170*/  @!P1 LDG.E.U8 R61, desc[UR22][R2.64] ;  /* 0x00000016023d9981 */ /* 0x0000e4000c1e1100 */
[----:B0-----:R-:W-:Y:S02]  /*17180*/  @!P3 IMAD.MOV.U32 R2, RZ, RZ, R63 ;  /* 0x000000ffff02b224 */ /* 0x001fe400078e003f */
[----:B------:R-:W-:-:S05]  /*17190*/  @!P3 IMAD.MOV.U32 R3, RZ, RZ, R69 ;  /* 0x000000ffff03b224 */ /* 0x000fca00078e0045 */
[----:B------:R0:W3:Y:S04]  /*171a0*/  @!P3 LDG.E.U8 R52, desc[UR22][R2.64] ;  /* 0x000000160234b981 */ /* 0x0000e8000c1e1100 */
[----:B--2---:R1:W-:Y:S04]  /*171b0*/  STL [R1], R83 ;  /* 0x0000005301007387 */ /* 0x0043e80000100800 */
[----:B-1----:R-:W2:Y:S04]  /*171c0*/  LDL.LU R83, [R1+0x744] ;  /* 0x0007440001537983 */ /* 0x002ea80000300800 */
[----:B------:R-:W0:Y:S04]  /*171d0*/  LDL R71, [R1+0x534] ;  /* 0x0005340001477983 */ /* 0x000e280000100800 */
[----:B------:R-:W2:Y:S01]  /*171e0*/  LDL R3, [R1+0x530] ;  /* 0x0005300001037983 */ /* 0x000ea20000100800 */
[----:B------:R-:W-:-:S02]  /*171f0*/  PRMT R34, RZ, 0x7610, R34 ;  /* 0x00007610ff227816 */ /* 0x000fc40000000022 */
[----:B------:R-:W-:Y:S01]  /*17200*/  PRMT R81, RZ, 0x7610, R81 ;  /* 0x00007610ff517816 */ /* 0x000fe20000000051 */
[----:B------:R-:W1:Y:S01]  /*17210*/  S2R R69, SR_TID.X ;  /* 0x0000000000457919 */ /* 0x000e620000002100 */
[----:B------:R-:W3:Y:S04]  /*17220*/  LDL R72, [R1+0x564] ;  /* 0x0005640001487983 */ /* 0x000ee80000100800 */
[----:B------:R-:W3:Y:S01]  /*17230*/  LDL R74, [R1+0x58c] ;  /* 0x00058c00014a7983 */ /* 0x000ee20000100800 */
[----:B0-----:R-:W-:-:S05]  /*17240*/  @!P5 IMAD.MOV.U32 R2, RZ, RZ, R71 ;  /* 0x000000ffff02d224 */ /* 0x001fca00078e0047 */
[----:B--2---:R0:W2:Y:S04]  /*17250*/  @!P5 LDG.E.U8 R34, desc[UR22][R2.64] ;  /* 0x000000160222d981 */ /* 0x0040a8000c1e1100 */
[----:B------:R-:W0:Y:S04]  /*17260*/  LDL R2, [R1+0x538] ;  /* 0x0005380001027983 */ /* 0x000e280000100800 */
[----:B------:R-:W0:Y:S01]  /*17270*/  LDL R3, [R1+0x53c] ;  /* 0x00053c0001037983 */ /* 0x000e220000100800 */
[----:B-1----:R-:W-:Y:S02]  /*17280*/  SHF.R.U32.HI R63, RZ, 0x6, R69 ;  /* 0x00000006ff3f7819 */ /* 0x002fe40000011645 */
[----:B0-----:R-:W-:-:S04]  /*17290*/  @!P4 LOP3.LUT R3, R3, R2, RZ, 0x3c, !PT ;  /* 0x000000020303c212 */ /* 0x001fc800078e3cff */
[----:B------:R-:W-:-:S04]  /*172a0*/  @!P4 LOP3.LUT R2, R3, R2, RZ, 0x3c, !PT ;  /* 0x000000020302c212 */ /* 0x000fc800078e3cff */
[----:B------:R-:W-:-:S05]  /*172b0*/  @!P4 LOP3.LUT R3, R3, R2, RZ, 0x3c, !PT ;  /* 0x000000020303c212 */ /* 0x000fca00078e3cff */
[----:B------:R-:W2:Y:S01]  /*172c0*/  @!P4 LDG.E.U8 R81, desc[UR22][R2.64] ;  /* 0x000000160251c981 */ /* 0x000ea2000c1e1100 */
[----:B------:R-:W-:Y:S02]  /*172d0*/  SHF.R.U32.HI R69, RZ, 0x6, R69 ;  /* 0x00000006ff457819 */ /* 0x000fe40000011645 */
[----:B------:R-:W-:Y:S02]  /*172e0*/  SGXT.U32 R63, R63, 0x1 ;  /* 0x000000013f3f781a */ /* 0x000fe40000000000 */
[----:B------:R-:W-:Y:S02]  /*172f0*/  SGXT.U32 R69, R69, 0x1 ;  /* 0x000000014545781a */ /* 0x000fe40000000000 */
[----:B------:R-:W-:Y:S02]  /*17300*/  LOP3.LUT R63, R63, 0x58, RZ, 0xfc, !PT ;  /* 0x000000583f3f7812 */ /* 0x000fe400078efcff */
[----:B------:R-:W-:Y:S02]  /*17310*/  LOP3.LUT R69, R69, 0x50, RZ, 0xfc, !PT ;  /* 0x0000005045457812 */ /* 0x000fe400078efcff */
[----:B------:R-:W-:-:S02]  /*17320*/  ISETP.GE.AND P3, PT, R63, UR4, PT ;  /* 0x000000043f007c0c */ /* 0x000fc4000bf66270 */
[----:B------:R-:W-:Y:S01]  /*17330*/  ISETP.GE.AND P1, PT, R69, UR4, PT ;  /* 0x0000000445007c0c */ /* 0x000fe2000bf26270 */
[----:B------:R-:W3:Y:S04]  /*17340*/  LDL R63, [R1+0x5bc] ;  /* 0x0005bc00013f7983 */ /* 0x000ee80000100800 */
[----:B------:R-:W3:Y:S04]  /*17350*/  LDL R69, [R1+0x5a8] ;  /* 0x0005a80001457983 */ /* 0x000ee80000100800 */
[----:B--2---:R0:W-:Y:S04]  /*17360*/  STL [R1+0xc], R81 ;  /* 0x00000c5101007387 */ /* 0x0041e80000100800 */
[----:B0-----:R-:W2:Y:S04]  /*17370*/  LDL.LU R81, [R1+0x740] ;  /* 0x0007400001517983 */ /* 0x001ea80000300800 */
[----:B------:R-:W2:Y:S04]  /*17380*/  LDL R2, [R1+0x540] ;  /* 0x0005400001027983 */ /* 0x000ea80000100800 */
[----:B------:R-:W2:Y:S01]  /*17390*/  LDL R3, [R1+0x544] ;  /* 0x0005440001037983 */ /* 0x000ea20000100800 */
[----:B------:R-:W-:-:S02]  /*173a0*/  PRMT R60, RZ, 0x7610, R60 ;  /* 0x00007610ff3c7816 */ /* 0x000fc4000000003c */
[----:B--2---:R-:W-:-:S04]  /*173b0*/  @!P0 LOP3.LUT R3, R3, R2, RZ, 0x3c, !PT ;  /* 0x0000000203038212 */ /* 0x004fc800078e3cff */
[----:B------:R-:W-:-:S04]  /*173c0*/  @!P0 LOP3.LUT R2, R3, R2, RZ, 0x3c, !PT ;  /* 0x0000000203028212 */ /* 0x000fc800078e3cff */
[----:B------:R-:W-:-:S05]  /*173d0*/  @!P0 LOP3.LUT R3, R3, R2, RZ, 0x3c, !PT ;  /* 0x0000000203038212 */ /* 0x000fca00078e3cff */
[----:B------:R3:W2:Y:S04]  /*173e0*/  @!P0 LDG.E.U8 R60, desc[UR22][R2.64] ;  /* 0x00000016023c8981 */ /* 0x0006a8000c1e1100 */
[----:B------:R-:W2:Y:S01]  /*173f0*/  LDL R3, [R1+0x560] ;  /* 0x0005600001037983 */ /* 0x000ea20000100800 */
[----:B------:R-:W-:Y:S01]  /*17400*/  PRMT R59, RZ, 0x7610, R59 ;  /* 0x00007610ff3b7816 */ /* 0x000fe2000000003b */
[----:B---3--:R-:W-:Y:S01]  /*17410*/  @!P1 IMAD.MOV.U32 R2, RZ, RZ, R72 ;  /* 0x000000ffff029224 */ /* 0x008fe200078e0048 */
[----:B------:R-:W0:Y:S01]  /*17420*/  S2R R71, SR_TID.X ;  /* 0x0000000000477919 */ /* 0x000e220000002100 */
[----:B------:R-:W-:Y:S02]  /*17430*/  PRMT R58, RZ, 0x7610, R58 ;  /* 0x00007610ff3a7816 */ /* 0x000fe4000000003a */
[----:B------:R-:W-:Y:S01]  /*17440*/  PRMT R57, RZ, 0x7610, R57 ;  /* 0x00007610ff397816 */ /* 0x000fe20000000039 */
[----:B------:R-:W3:Y:S04]  /*17450*/  LDL R72, [R1+0x5f4] ;  /* 0x0005f40001487983 */ /* 0x000ee80000100800 */
[----:B--2---:R1:W2:Y:S04]  /*17460*/  @!P1 LDG.E.U8 R59, desc[UR22][R2.64] ;  /* 0x00000016023b9981 */ /* 0x0042a8000c1e1100 */
[----:B------:R-:W2:Y:S01]  /*17470*/  LDL R3, [R1+0x588] ;  /* 0x0005880001037983 */ /* 0x000ea20000100800 */
[----:B0-----:R-:W-:-:S04]  /*17480*/  SHF.R.U32.HI R71, RZ, 0x6, R71 ;  /* 0x00000006ff477819 */ /* 0x001fc80000011647 */
[----:B------:R-:W-:-:S04]  /*17490*/  SGXT.U32 R71, R71, 0x1 ;  /* 0x000000014747781a */ /* 0x000fc80000000000 */
[----:B------:R-:W-:-:S04]  /*174a0*/  LOP3.LUT R71, R71, 0x60, RZ, 0xfc, !PT ;  /* 0x0000006047477812 */ /* 0x000fc800078efcff */
[----:B------:R-:W-:Y:S01]  /*174b0*/  ISETP.GE.AND P0, PT, R71, UR4, PT ;  /* 0x0000000447007c0c */ /* 0x000fe2000bf06270 */
[----:B-1----:R-:W-:Y:S01]  /*174c0*/  @!P3 IMAD.MOV.U32 R2, RZ, RZ, R74 ;  /* 0x000000ffff02b224 */ /* 0x002fe200078e004a */
[----:B------:R-:W0:Y:S01]  /*174d0*/  S2R R71, SR_TID.X ;  /* 0x0000000000477919 */ /* 0x000e220000002100 */
[----:B------:R-:W-:Y:S02]  /*174e0*/  PRMT R56, RZ, 0x7610, R56 ;  /* 0x00007610ff387816 */ /* 0x000fe40000000038 */
[----:B------:R-:W-:Y:S01]  /*174f0*/  PRMT R55, RZ, 0x7610, R55 ;  /* 0x00007610ff377816 */ /* 0x000fe20000000037 */
[----:B------:R-:W3:Y:S04]  /*17500*/  LDL R74, [R1+0x60c] ;  /* 0x00060c00014a7983 */ /* 0x000ee80000100800 */
[----:B--2---:R1:W2:Y:S03]  /*17510*/  @!P3 LDG.E.U8 R58, desc[UR22][R2.64] ;  /* 0x00000016023ab981 */ /* 0x0042a6000c1e1100 */
[----:B-1----:R-:W-:-:S02]  /*17520*/  @!P0 IMAD.MOV.U32 R2, RZ, RZ, R63 ;  /* 0x000000ffff028224 */ /* 0x002fc400078e003f */
[----:B------:R-:W-:Y:S01]  /*17530*/  @!P0 IMAD.MOV.U32 R3, RZ, RZ, R69 ;  /* 0x000000ffff038224 */ /* 0x000fe200078e0045 */
[----:B0-----:R-:W-:Y:S01]  /*17540*/  SHF.R.U32.HI R71, RZ, 0x6, R71 ;  /* 0x00000006ff477819 */ /* 0x001fe20000011647 */
[----:B------:R-:W2:Y:S04]  /*17550*/  LDL R69, [R1+0x548] ;  /* 0x0005480001457983 */ /* 0x000ea80000100800 */
[----:B------:R0:W2:Y:S04]  /*17560*/  @!P0 LDG.E.U8 R57, desc[UR22][R2.64] ;  /* 0x0000001602398981 */ /* 0x0000a8000c1e1100 */
[----:B------:R-:W2:Y:S04]  /*17570*/  LDL R63, [R1+0x54c] ;  /* 0x00054c00013f7983 */ /* 0x000ea80000100800 */
[----:B------:R-:W0:Y:S04]  /*17580*/  LDL R2, [R1+0x5d8] ;  /* 0x0005d80001027983 */ /* 0x000e280000100800 */
[----:B------:R-:W0:Y:S01]  /*17590*/  LDL R3, [R1+0x5dc] ;  /* 0x0005dc0001037983 */ /* 0x000e220000100800 */
[----:B------:R-:W-:-:S04]  /*175a0*/  SGXT.U32 R71, R71, 0x1 ;  /* 0x000000014747781a */ /* 0x000fc80000000000 */
[----:B------:R-:W-:-:S04]  /*175b0*/  LOP3.LUT R71, R71, 0x68, RZ, 0xfc, !PT ;  /* 0x0000006847477812 */ /* 0x000fc800078efcff */
[----:B------:R-:W-:Y:S02]  /*175c0*/  ISETP.GE.AND P1, PT, R71, UR4, PT ;  /* 0x0000000447007c0c */ /* 0x000fe4000bf26270 */
[----:B------:R-:W1:Y:S02]  /*175d0*/  S2R R71, SR_TID.X ;  /* 0x0000000000477919 */ /* 0x000e640000002100 */
[----:B-1----:R-:W-:-:S09]  /*175e0*/  SHF.R.U32.HI R71, RZ, 0x6, R71 ;  /* 0x00000006ff477819 */ /* 0x002fd20000011647 */
[----:B0-----:R-:W-:-:S04]  /*175f0*/  @!P1 LOP3.LUT R3, R3, R2, RZ, 0x3c, !PT ;  /* 0x0000000203039212 */ /* 0x001fc800078e3cff */
[----:B------:R-:W-:-:S04]  /*17600*/  @!P1 LOP3.LUT R2, R3, R2, RZ, 0x3c, !PT ;  /* 0x0000000203029212 */ /* 0x000fc800078e3cff */
[----:B------:R-:W-:-:S05]  /*17610*/  @!P1 LOP3.LUT R3, R3, R2, RZ, 0x3c, !PT ;  /* 0x0000000203039212 */ /* 0x000fca00078e3cff */
[----:B------:R0:W2:Y:S04]  /*17620*/  @!P1 LDG.E.U8 R56, desc[UR22][R2.64] ;  /* 0x0000001602389981 */ /* 0x0000a8000c1e1100 */
[----:B------:R-:W2:Y:S01]  /*17630*/  LDL R3, [R1+0x5f0] ;  /* 0x0005f00001037983 */ /* 0x000ea20000100800 */
[----:B------:R-:W-:-:S04]  /*17640*/  SGXT.U32 R71, R71, 0x1 ;  /* 0x000000014747781a */ /* 0x000fc80000000000 */
[----:B------:R-:W-:-:S04]  /*17650*/  LOP3.LUT R71, R71, 0x70, RZ, 0xfc, !PT ;  /* 0x0000007047477812 */ /* 0x000fc800078efcff */
[----:B------:R-:W-:Y:S02]  /*17660*/  ISETP.GE.AND P0, PT, R71, UR4, PT ;  /* 0x0000000447007c0c */ /* 0x000fe4000bf06270 */
[----:B------:R-:W0:Y:S02]  /*17670*/  S2R R71, SR_TID.X ;  /* 0x0000000000477919 */ /* 0x000e240000002100 */
[----:B0-----:R-:W-:-:S04]  /*17680*/  SHF.R.U32.HI R2, RZ, 0x6, R71 ;  /* 0x00000006ff027819 */ /* 0x001fc80000011647 */
[----:B------:R-:W-:-:S04]  /*17690*/  SGXT.U32 R2, R2, 0x1 ;  /* 0x000000010202781a */ /* 0x000fc80000000000 */
[----:B------:R-:W-:-:S04]  /*176a0*/  LOP3.LUT R2, R2, 0x78, RZ, 0xfc, !PT ;  /* 0x0000007802027812 */ /* 0x000fc800078efcff */
[----:B------:R-:W-:Y:S01]  /*176b0*/  ISETP.GE.AND P1, PT, R2, UR4, PT ;  /* 0x0000000402007c0c */ /* 0x000fe2000bf26270 */
[----:B---3--:R-:W-:-:S05]  /*176c0*/  @!P0 IMAD.MOV.U32 R2, RZ, RZ, R72 ;  /* 0x000000ffff028224 */ /* 0x008fca00078e0048 */
[----:B--2---:R0:W2:Y:S04]  /*176d0*/  @!P0 LDG.E.U8 R55, desc[UR22][R2.64] ;  /* 0x0000001602378981 */ /* 0x0040a8000c1e1100 */
[----:B------:R-:W3:Y:S01]  /*176e0*/  LDL R3, [R1+0x608] ;  /* 0x0006080001037983 */ /* 0x000ee20000100800 */
[----:B------:R-:W-:-:S04]  /*176f0*/  SHF.R.U32.HI R71, RZ, 0x6, R71 ;  /* 0x00000006ff477819 */ /* 0x000fc80000011647 */
[----:B------:R-:W-:-:S04]  /*17700*/  SGXT.U32 R71, R71, 0x1 ;  /* 0x000000014747781a */ /* 0x000fc80000000000 */
[----:B------:R-:W-:-:S04]  /*17710*/  LOP3.LUT R71, R71, 0x4a, RZ, 0xfc, !PT ;  /* 0x0000004a47477812 */ /* 0x000fc800078efcff */
[----:B------:R-:W-:Y:S01]  /*17720*/  ISETP.GE.AND P0, PT, R71, UR4, PT ;  /* 0x0000000447007c0c */ /* 0x000fe2000bf06270 */
[----:B0-----:R-:W-:Y:S01]  /*17730*/  @!P1 IMAD.MOV.U32 R2, RZ, RZ, R74 ;  /* 0x000000ffff029224 */ /* 0x001fe200078e004a */
[----:B------:R-:W-:Y:S02]  /*17740*/  PRMT R54, RZ, 0x7610, R54 ;  /* 0x00007610ff367816 */ /* 0x000fe40000000036 */
[----:B------:R-:W-:Y:S01]  /*17750*/  PRMT R51, RZ, 0x7610, R51 ;  /* 0x00007610ff337816 */ /* 0x000fe20000000033 */
[----:B------:R-:W0:Y:S01]  /*17760*/  S2R R72, SR_TID.X ;  /* 0x0000000000487919 */ /* 0x000e220000002100 */
[----:B------:R-:W-:Y:S01]  /*17770*/  PRMT R33, RZ, 0x7610, R33 ;  /* 0x00007610ff217816 */ /* 0x000fe20000000021 */
[----:B------:R-:W2:Y:S04]  /*17780*/  LDL R71, [R1+0x55c] ;  /* 0x00055c0001477983 */ /* 0x000ea80000100800 */
[----:B------:R-:W2:Y:S04]  /*17790*/  LDL R74, [R1+0x578] ;  /* 0x00057800014a7983 */ /* 0x000ea80000100800 */
[----:B---3--:R1:W3:Y:S02]  /*177a0*/  @!P1 LDG.E.U8 R54, desc[UR22][R2.64] ;  /* 0x0000001602369981 */ /* 0x0082e4000c1e1100 */
[----:B-1----:R-:W-:-:S02]  /*177b0*/  @!P0 IMAD.MOV.U32 R2, RZ, RZ, R63 ;  /* 0x000000ffff028224 */ /* 0x002fc400078e003f */
[----:B------:R-:W-:-:S05]  /*177c0*/  @!P0 IMAD.MOV.U32 R3, RZ, RZ, R69 ;  /* 0x000000ffff038224 */ /* 0x000fca00078e0045 */
[----:B------:R1:W2:Y:S04]  /*177d0*/  @!P0 LDG.E.U8 R51, desc[UR22][R2.64] ;  /* 0x0000001602338981 */ /* 0x0002a8000c1e1100 */
[----:B------:R-:W1:Y:S04]  /*177e0*/  LDL R2, [R1+0x550] ;  /* 0x0005500001027983 */ /* 0x000e680000100800 */
[----:B------:R-:W1:Y:S01]  /*177f0*/  LDL R3, [R1+0x554] ;  /* 0x0005540001037983 */ /* 0x000e620000100800 */
[----:B0-----:R-:W-:Y:S01]  /*17800*/  SHF.R.U32.HI R72, RZ, 0x6, R72 ;  /* 0x00000006ff487819 */ /* 0x001fe20000011648 */
[----:B------:R-:W0:Y:S03]  /*17810*/  S2R R63, SR_TID.X ;  /* 0x00000000003f7919 */ /* 0x000e260000002100 */
[----:B------:R-:W-:-:S04]  /*17820*/  SGXT.U32 R72, R72, 0x1 ;  /* 0x000000014848781a */ /* 0x000fc80000000000 */
[----:B------:R-:W-:-:S04]  /*17830*/  LOP3.LUT R72, R72, 0x4c, RZ, 0xfc, !PT ;  /* 0x0000004c48487812 */ /* 0x000fc800078efcff */
[----:B------:R-:W-:Y:S02]  /*17840*/  ISETP.GE.AND P1, PT, R72, UR4, PT ;  /* 0x0000000448007c0c */ /* 0x000fe4000bf26270 */
[----:B------:R-:W2:Y:S01]  /*17850*/  LDL R72, [R1+0x57c] ;  /* 0x00057c0001487983 */ /* 0x000ea20000100800 */
[----:B0-----:R-:W-:-:S04]  /*17860*/  LEA.HI R63, R63, 0x4e, RZ, 0x1a ;  /* 0x0000004e3f3f7811 */ /* 0x001fc800078fd0ff */
[----:B------:R-:W-:Y:S02]  /*17870*/  ISETP.GE.AND P0, PT, R63, UR4, PT ;  /* 0x000000043f007c0c */ /* 0x000fe4000bf06270 */
[----:B------:R-:W3:Y:S04]  /*17880*/  LDL.LU R63, [R1+0x73c] ;  /* 0x00073c00013f7983 */ /* 0x000ee80000300800 */
[----:B-1----:R-:W-:-:S04]  /*17890*/  @!P1 LOP3.LUT R3, R3, R2, RZ, 0x3c, !PT ;  /* 0x0000000203039212 */ /* 0x002fc800078e3cff */
[----:B------:R-:W-:-:S04]  /*178a0*/  @!P1 LOP3.LUT R2, R3, R2, RZ, 0x3c, !PT ;  /* 0x0000000203029212 */ /* 0x000fc800078e3cff */
[----:B------:R-:W-:-:S05]  /*178b0*/  @!P1 LOP3.LUT R3, R3, R2, RZ, 0x3c, !PT ;  /* 0x0000000203039212 */ /* 0x000fca00078e3cff */
[----:B------:R2:W3:Y:S04]  /*178c0*/  @!P1 LDG.E.U8 R33, desc[UR22][R2.64] ;  /* 0x0000001602219981 */ /* 0x0004e8000c1e1100 */
[----:B------:R-:W3:Y:S01]  /*178d0*/  LDL R3, [R1+0x558] ;  /* 0x0005580001037983 */ /* 0x000ee20000100800 */
[----:B------:R-:W-:Y:S01]  /*178e0*/  PRMT R70, RZ, 0x7610, R70 ;  /* 0x00007610ff467816 */ /* 0x000fe20000000046 */
[----:B--2---:R-:W-:Y:S01]  /*178f0*/  @!P0 IMAD.MOV.U32 R2, RZ, RZ, R71 ;  /* 0x000000ffff028224 */ /* 0x004fe200078e0047 */
[----:B------:R-:W0:Y:S02]  /*17900*/  S2R R69, SR_TID.X ;  /* 0x0000000000457919 */ /* 0x000e240000002100 */
[----:B0-----:R-:W-:-:S04]  /*17910*/  SHF.R.U32.HI R69, RZ, 0x6, R69 ;  /* 0x00000006ff457819 */ /* 0x001fc80000011645 */
[----:B------:R-:W-:-:S04]  /*17920*/  SGXT.U32 R69, R69, 0x1 ;  /* 0x000000014545781a */ /* 0x000fc80000000000 */
[----:B------:R-:W-:Y:S01]  /*17930*/  LOP3.LUT R69, R69, 0x52, RZ, 0xfc, !PT ;  /* 0x0000005245457812 */ /* 0x000fe200078efcff */
[----:B---3--:R0:W2:Y:S04]  /*17940*/  @!P0 LDG.E.U8 R70, desc[UR22][R2.64] ;  /* 0x0000001602468981 */ /* 0x0080a8000c1e1100 */
[----:B------:R-:W0:Y:S04]  /*17950*/  LDL R2, [R1+0x568] ;  /* 0x0005680001027983 */ /* 0x000e280000100800 */
[----:B------:R-:W0:Y:S01]  /*17960*/  LDL R3, [R1+0x574] ;  /* 0x0005740001037983 */ /* 0x000e220000100800 */
[----:B------:R-:W-:-:S02]  /*17970*/  ISETP.GE.AND P1, PT, R69, UR4, PT ;  /* 0x0000000445007c0c */ /* 0x000fc4000bf26270 */
[----:B------:R-:W1:Y:S01]  /*17980*/  S2R R69, SR_TID.X ;  /* 0x0000000000457919 */ /* 0x000e620000002100 */
[----:B------:R-:W-:Y:S02]  /*17990*/  PRMT R50, RZ, 0x7610, R50 ;  /* 0x00007610ff327816 */ /* 0x000fe40000000032 */
[----:B------:R-:W-:Y:S02]  /*179a0*/  PRMT R32, RZ, 0x7610, R32 ;  /* 0x00007610ff207816 */ /* 0x000fe40000000020 */
[----:B-1----:R-:W-:-:S04]  /*179b0*/  SHF.R.U32.HI R69, RZ, 0x6, R69 ;  /* 0x00000006ff457819 */ /* 0x002fc80000011645 */
[----:B------:R-:W-:-:S04]  /*179c0*/  SGXT.U32 R69, R69, 0x1 ;  /* 0x000000014545781a */ /* 0x000fc80000000000 */
[----:B------:R-:W-:-:S04]  /*179d0*/  LOP3.LUT R69, R69, 0x54, RZ, 0xfc, !PT ;  /* 0x0000005445457812 */ /* 0x000fc800078efcff */
[----:B------:R-:W-:Y:S02]  /*179e0*/  ISETP.GE.AND P0, PT, R69, UR4, PT ;  /* 0x0000000445007c0c */ /* 0x000fe4000bf06270 */
[----:B0-----:R-:W-:-:S04]  /*179f0*/  @!P1 LOP3.LUT R3, R3, R2, RZ, 0x3c, !PT ;  /* 0x0000000203039212 */ /* 0x001fc800078e3cff */
[----:B------:R-:W-:-:S04]  /*17a00*/  @!P1 LOP3.LUT R2, R3, R2, RZ, 0x3c, !PT ;  /* 0x0000000203029212 */ /* 0x000fc800078e3cff */
[----:B------:R-:W-:Y:S01]  /*17a10*/  @!P1 LOP3.LUT R3, R3, R2, RZ, 0x3c, !PT ;  /* 0x0000000203039212 */ /* 0x000fe200078e3cff */
[----:B--2---:R0:W-:Y:S04]  /*17a20*/  STL [R1+0x10], R70 ;  /* 0x0000104601007387 */ /* 0x0041e80000100800 */
[----:B------:R1:W2:Y:S04]  /*17a30*/  @!P1 LDG.E.U8 R50, desc[UR22][R2.64] ;  /* 0x0000001602329981 */ /* 0x0002a8000c1e1100 */
[----:B0-----:R-:W3:Y:S01]  /*17a40*/  LDL R70, [R1+0x594] ;  /* 0x0005940001467983 */ /* 0x001ee20000100800 */
[----:B-1----:R-:W-:-:S03]  /*17a50*/  @!P0 IMAD.MOV.U32 R2, RZ, RZ, R72 ;  /* 0x000000ffff028224 */ /* 0x002fc600078e0048 */
[----:B------:R-:W2:Y:S01]  /*17a60*/  LDL.LU R69, [R1+0x738] ;  /* 0x0007380001457983 */ /* 0x000ea20000300800 */
[----:B------:R-:W-:Y:S01]  /*17a70*/  @!P0 IMAD.MOV.U32 R3, RZ, RZ, R74 ;  /* 0x000000ffff038224 */ /* 0x000fe200078e004a */
[----:B------:R-:W0:Y:S04]  /*17a80*/  S2R R71, SR_TID.X ;  /* 0x0000000000477919 */ /* 0x000e280000002100 */
[----:B------:R1:W2:Y:S01]  /*17a90*/  @!P0 LDG.E.U8 R32, desc[UR22][R2.64] ;  /* 0x0000001602208981 */ /* 0x0002a2000c1e1100 */
[----:B------:R-:W-:-:S03]  /*17aa0*/  PRMT R73, RZ, 0x7610, R73 ;  /* 0x00007610ff497816 */ /* 0x000fc60000000049 */
[----:B------:R-:W2:Y:S04]  /*17ab0*/  LDL R72, [R1+0x5a4] ;  /* 0x0005a40001487983 */ /* 0x000ea80000100800 */
[----:B------:R-:W1:Y:S04]  /*17ac0*/  LDL R2, [R1+0x580] ;  /* 0x0005800001027983 */ /* 0x000e680000100800 */
[----:B------:R-:W1:Y:S01]  /*17ad0*/  LDL R3, [R1+0x584] ;  /* 0x0005840001037983 */ /* 0x000e620000100800 */
[----:B0-----:R-:W-:-:S04]  /*17ae0*/  SHF.R.U32.HI R71, RZ, 0x6, R71 ;  /* 0x00000006ff477819 */ /* 0x001fc80000011647 */
[----:B------:R-:W-:-:S04]  /*17af0*/  SGXT.U32 R71, R71, 0x1 ;  /* 0x000000014747781a */ /* 0x000fc80000000000 */
[----:B------:R-:W-:-:S04]  /*17b00*/  LOP3.LUT R71, R71, 0x56, RZ, 0xfc, !PT ;  /* 0x0000005647477812 */ /* 0x000fc800078efcff */
[----:B------:R-:W-:Y:S02]  /*17b10*/  ISETP.GE.AND P1, PT, R71, UR4, PT ;  /* 0x0000000447007c0c */ /* 0x000fe4000bf26270 */
[----:B------:R-:W0:Y:S11]  /*17b20*/  S2R R71, SR_TID.X ;  /* 0x0000000000477919 */ /* 0x000e360000002100 */
[----:B-1----:R-:W-:-:S04]  /*17b30*/  @!P1 LOP3.LUT R3, R3, R2, RZ, 0x3c, !PT ;  /* 0x0000000203039212 */ /* 0x002fc800078e3cff */
[----:B------:R-:W-:-:S04]  /*17b40*/  @!P1 LOP3.LUT R2, R3, R2, RZ, 0x3c, !PT ;  /* 0x0000000203029212 */ /* 0x000fc800078e3cff */
[----:B------:R-:W-:-:S05]  /*17b50*/  @!P1 LOP3.LUT R3, R3, R2, RZ, 0x3c, !PT ;  /* 0x0000000203039212 */ /* 0x000fca00078e3cff */
[----:B------:R-:W2:Y:S01]  /*17b60*/  @!P1 LDG.E.U8 R73, desc[UR22][R2.64] ;  /* 0x0000001602499981 */ /* 0x000ea2000c1e1100 */
[----:B0-----:R-:W-:-:S04]  /*17b70*/  SHF.R.U32.HI R71, RZ, 0x6, R71 ;  /* 0x00000006ff477819 */ /* 0x001fc80000011647 */
[----:B------:R-:W-:-:S04]  /*17b80*/  SGXT.U32 R71, R71, 0x1 ;  /* 0x000000014747781a */ /* 0x000fc80000000000 */
[----:B------:R-:W-:-:S04]  /*17b90*/  LOP3.LUT R71, R71, 0x5a, RZ, 0xfc, !PT ;  /* 0x0000005a47477812 */ /* 0x000fc800078efcff */
[----:B------:R-:W-:Y:S02]  /*17ba0*/  ISETP.GE.AND P0, PT, R71, UR4, PT ;  /* 0x0000000447007c0c */ /* 0x000fe4000bf06270 */
[----:B------:R-:W3:Y:S04]  /*17bb0*/  LDL.LU R71, [R1+0x734] ;  /* 0x0007340001477983 */ /* 0x000ee80000300800 */
[----:B--2---:R0:W-:Y:S04]  /*17bc0*/  STL [R1+0x8], R73 ;  /* 0x0000084901007387 */ /* 0x0041e80000100800 */
[----:B0-----:R-:W2:Y:S04]  /*17bd0*/  LDL.LU R73, [R1+0x730] ;  /* 0x0007300001497983 */ /* 0x001ea80000300800 */
[----:B------:R-:W2:Y:S01]  /*17be0*/  LDL R3, [R1+0x590] ;  /* 0x0005900001037983 */ /* 0x000ea20000100800 */
[----:B------:R-:W-:Y:S01]  /*17bf0*/  PRMT R49, RZ, 0x7610, R49 ;  /* 0x00007610ff317816 */ /* 0x000fe20000000031 */
[----:B---3--:R-:W-:Y:S01]  /*17c00*/  @!P0 IMAD.MOV.U32 R2, RZ, RZ, R70 ;  /* 0x000000ffff028224 */ /* 0x008fe200078e0046 */
[----:B------:R-:W0:Y:S01]  /*17c10*/  S2R R74, SR_TID.X ;  /* 0x00000000004a7919 */ /* 0x000e220000002100 */
[----:B------:R-:W-:-:S02]  /*17c20*/  PRMT R31, RZ, 0x7610, R31 ;  /* 0x00007610ff1f7816 */ /* 0x000fc4000000001f */
[----:B------:R-:W-:Y:S01]  /*17c30*/  PRMT R0, RZ, 0x7610, R0 ;  /* 0x00007610ff007816 */ /* 0x000fe20000000000 */
[----:B------:R-:W3:Y:S04]  /*17c40*/  LDL R70, [R1+0x5cc] ;  /* 0x0005cc0001467983 */ /* 0x000ee80000100800 */
[----:B--2---:R1:W2:Y:S04]  /*17c50*/  @!P0 LDG.E.U8 R49, desc[UR22][R2.64] ;  /* 0x0000001602318981 */ /* 0x0042a8000c1e1100 */
        /* <DEDUP_REMOVED lines=10> */
[----:B------:R1:W2:Y:S04]  /*17d00*/  @!P1 LDG.E.U8 R31, desc[UR22][R2.64] ;  /* 0x00000016021f9981 */ /* 0x0002a8000c1e1100 */
[----:B------:R-:W2:Y:S01]  /*17d10*/  LDL R3, [R1+0x5a0] ;  /* 0x0005a00001037983 */ /* 0x000ea20000100800 */
[----:B0-----:R-:W-:-:S04]  /*17d20*/  LEA.HI R74, R74, 0x5e, RZ, 0x1a ;  /* 0x0000005e4a4a7811 */ /* 0x001fc800078fd0ff */
[----:B------:R-:W-:Y:S02]  /*17d30*/  ISETP.GE.AND P0, PT, R74, UR4, PT ;  /* 0x000000044a007c0c */ /* 0x000fe4000bf06270 */
[----:B------:R-:W1:Y:S02]  /*17d40*/  S2R R74, SR_TID.X ;  /* 0x00000000004a7919 */ /* 0x000e640000002100 */
[----:B-1----:R-:W-:-:S04]  /*17d50*/  SHF.R.U32.HI R2, RZ, 0x6, R74 ;  /* 0x00000006ff027819 */ /* 0x002fc8000001164a */
[----:B------:R-:W-:-:S04]  /*17d60*/  SGXT.U32 R2, R2, 0x1 ;  /* 0x000000010202781a */ /* 0x000fc80000000000 */
[----:B------:R-:W-:-:S04]  /*17d70*/  LOP3.LUT R2, R2, 0x62, RZ, 0xfc, !PT ;  /* 0x0000006202027812 */ /* 0x000fc800078efcff */
[----:B------:R-:W-:Y:S01]  /*17d80*/  ISETP.GE.AND P1, PT, R2, UR4, PT ;  /* 0x0000000402007c0c */ /* 0x000fe2000bf26270 */
[----:B------:R-:W-:-:S05]  /*17d90*/  @!P0 IMAD.MOV.U32 R2, RZ, RZ, R72 ;  /* 0x000000ffff028224 */ /* 0x000fca00078e0048 */
[----:B--2---:R0:W2:Y:S04]  /*17da0*/  @!P0 LDG.E.U8 R0, desc[UR22][R2.64] ;  /* 0x0000001602008981 */ /* 0x0040a8000c1e1100 */
[----:B------:R-:W0:Y:S04]  /*17db0*/  LDL R2, [R1+0x5c0] ;  /* 0x0005c00001027983 */ /* 0x000e280000100800 */
[----:B------:R-:W0:Y:S01]  /*17dc0*/  LDL R3, [R1+0x5c4] ;  /* 0x0005c40001037983 */ /* 0x000e220000100800 */
[----:B------:R-:W-:Y:S02]  /*17dd0*/  PRMT R48, RZ, 0x7610, R48 ;  /* 0x00007610ff307816 */ /* 0x000fe40000000030 */
[----:B------:R-:W-:-:S04]  /*17de0*/  SHF.R.U32.HI R72, RZ, 0x6, R74 ;  /* 0x00000006ff487819 */ /* 0x000fc8000001164a */
[----:B------:R-:W-:Y:S02]  /*17df0*/  SGXT.U32 R72, R72, 0x1 ;  /* 0x000000014848781a */ /* 0x000fe40000000000 */
[----:B0-----:R-:W-:-:S04]  /*17e00*/  @!P1 LOP3.LUT R3, R3, R2, RZ, 0x3c, !PT ;  /* 0x0000000203039212 */ /* 0x001fc800078e3cff */
[----:B------:R-:W-:-:S04]  /*17e10*/  @!P1 LOP3.LUT R2, R3, R2, RZ, 0x3c, !PT ;  /* 0x0000000203029212 */ /* 0x000fc800078e3cff */
[----:B------:R-:W-:-:S05]  /*17e20*/  @!P1 LOP3.LUT R3, R3, R2, RZ, 0x3c, !PT ;  /* 0x0000000203039212 */ /* 0x000fca00078e3cff */
[----:B------:R0:W2:Y:S04]  /*17e30*/  @!P1 LDG.E.U8 R48, desc[UR22][R2.64] ;  /* 0x0000001602309981 */ /* 0x0000a8000c1e1100 */
[----:B------:R-:W2:Y:S01]  /*17e40*/  LDL R3, [R1+0x5c8] ;  /* 0x0005c80001037983 */ /* 0x000ea20000100800 */
[----:B------:R-:W-:Y:S02]  /*17e50*/  LOP3.LUT R72, R72, 0x64, RZ, 0xfc, !PT ;  /* 0x0000006448487812 */ /* 0x000fe400078efcff */
[----:B0-----:R-:W-:Y:S02]  /*17e60*/  SHF.R.U32.HI R2, RZ, 0x6, R74 ;  /* 0x00000006ff027819 */ /* 0x001fe4000001164a */
[----:B------:R-:W-:Y:S02]  /*17e70*/  ISETP.GE.AND P0, PT, R72, UR4, PT ;  /* 0x0000000448007c0c */ /* 0x000fe4000bf06270 */
[----:B------:R-:W-:Y:S01]  /*17e80*/  SGXT.U32 R2, R2, 0x1 ;  /* 0x000000010202781a */ /* 0x000fe20000000000 */
[----:B------:R-:W4:Y:S03]  /*17e90*/  LDL R72, [R1+0x5e4] ;  /* 0x0005e40001487983 */ /* 0x000f260000100800 */
[----:B------:R-:W-:-:S02]  /*17ea0*/  LOP3.LUT R2, R2, 0x66, RZ, 0xfc, !PT ;  /* 0x0000006602027812 */ /* 0x000fc400078efcff */
[----:B------:R-:W-:Y:S02]  /*17eb0*/  PRMT R30, RZ, 0x7610, R30 ;  /* 0x00007610ff1e7816 */ /* 0x000fe4000000001e */
[----:B------:R-:W-:-:S03]  /*17ec0*/  ISETP.GE.AND P1, PT, R2, UR4, PT ;  /* 0x0000000402007c0c */ /* 0x000fc6000bf26270 */
[----:B---3--:R-:W-:-:S05]  /*17ed0*/  @!P0 IMAD.MOV.U32 R2, RZ, RZ, R70 ;  /* 0x000000ffff028224 */ /* 0x008fca00078e0046 */
        /* <DEDUP_REMOVED lines=9> */
[----:B------:R4:W3:Y:S04]  /*17f70*/  @!P1 LDG.E.U8 R93, desc[UR22][R2.64] ;  /* 0x00000016025d9981 */ /* 0x0008e8000c1e1100 */
[----:B------:R-:W2:Y:S01]  /*17f80*/  LDL R3, [R1+0x5e0] ;  /* 0x0005e00001037983 */ /* 0x000ea20000100800 */
[----:B------:R-:W-:-:S04]  /*17f90*/  LOP3.LUT R70, R70, 0x6a, RZ, 0xfc, !PT ;  /* 0x0000006a46467812 */ /* 0x000fc800078efcff */
[----:B------:R-:W-:Y:S02]  /*17fa0*/  ISETP.GE.AND P0, PT, R70, UR4, PT ;  /* 0x0000000446007c0c */ /* 0x000fe4000bf06270 */
[----:B------:R-:W2:Y:S01]  /*17fb0*/  LDL R70, [R1+0x614] ;  /* 0x0006140001467983 */ /* 0x000ea20000100800 */
[----:B------:R-:W-:-:S10]  /*17fc0*/  PRMT R45, RZ, 0x7610, R45 ;  /* 0x00007610ff2d7816 */ /* 0x000fd4000000002d */
[----:B----4-:R-:W-:Y:S01]  /*17fd0*/  @!P0 IMAD.MOV.U32 R2, RZ, RZ, R72 ;  /* 0x000000ffff028224 */ /* 0x010fe200078e0048 */
[----:B------:R-:W-:-:S04]  /*17fe0*/  SHF.R.U32.HI R74, RZ, 0x6, R74 ;  /* 0x00000006ff4a7819 */ /* 0x000fc8000001164a */
[----:B------:R-:W-:-:S04]  /*17ff0*/  SGXT.U32 R74, R74, 0x1 ;  /* 0x000000014a4a781a */ /* 0x000fc80000000000 */
[----:B------:R-:W-:-:S04]  /*18000*/  LOP3.LUT R74, R74, 0x72, RZ, 0xfc, !PT ;  /* 0x000000724a4a7812 */ /* 0x000fc800078efcff */
[----:B------:R-:W-:Y:S02]  /*18010*/  ISETP.GE.AND P1, PT, R74, UR4, PT ;  /* 0x000000044a007c0c */ /* 0x000fe4000bf26270 */
[----:B------:R-:W0:Y:S01]  /*18020*/  S2R R74, SR_TID.X ;  /* 0x00000000004a7919 */ /* 0x000e220000002100 */
[----:B---3--:R1:W-:Y:S01]  /*18030*/  STL [R1+0x720], R93 ;  /* 0x0007205d01007387 */ /* 0x0083e20000100800 */
[----:B------:R-:W-:Y:S02]  /*18040*/  PRMT R44, RZ, 0x7610, R44 ;  /* 0x00007610ff2c7816 */ /* 0x000fe4000000002c */
[----:B------:R-:W-:Y:S01]  /*18050*/  PRMT R43, RZ, 0x7610, R43 ;  /* 0x00007610ff2b7816 */ /* 0x000fe2000000002b */
[----:B------:R-:W3:Y:S04]  /*18060*/  LDL R72, [R1+0x5b0] ;  /* 0x0005b00001487983 */ /* 0x000ee80000100800 */
[----:B-1----:R-:W4:Y:S04]  /*18070*/  LDL R93, [R1+0x5fc] ;  /* 0x0005fc00015d7983 */ /* 0x002f280000100800 */
[----:B--2---:R0:W2:Y:S04]  /*18080*/  @!P0 LDG.E.U8 R45, desc[UR22][R2.64] ;  /* 0x00000016022d8981 */ /* 0x0040a8000c1e1100 */
[----:B------:R-:W2:Y:S01]  /*18090*/  LDL R3, [R1+0x5f8] ;  /* 0x0005f80001037983 */ /* 0x000ea20000100800 */
[----:B0-----:R-:W-:-:S04]  /*180a0*/  SHF.R.U32.HI R2, RZ, 0x6, R74 ;  /* 0x00000006ff027819 */ /* 0x001fc8000001164a */
[----:B------:R-:W-:-:S04]  /*180b0*/  SGXT.U32 R2, R2, 0x1 ;  /* 0x000000010202781a */ /* 0x000fc80000000000 */
[----:B------:R-:W-:-:S04]  /*180c0*/  LOP3.LUT R2, R2, 0x7a, RZ, 0xfc, !PT ;  /* 0x0000007a02027812 */ /* 0x000fc800078efcff */
[----:B------:R-:W-:Y:S01]  /*180d0*/  ISETP.GE.AND P3, PT, R2, UR4, PT ;  /* 0x0000000402007c0c */ /* 0x000fe2000bf66270 */
[----:B----4-:R-:W-:Y:S01]  /*180e0*/  @!P1 IMAD.MOV.U32 R2, RZ, RZ, R93 ;  /* 0x000000ffff029224 */ /* 0x010fe200078e005d */
[----:B------:R-:W-:Y:S01]  /*180f0*/  SHF.R.U32.HI R74, RZ, 0x6, R74 ;  /* 0x00000006ff4a7819 */ /* 0x000fe2000001164a */
[----:B------:R-:W4:Y:S04]  /*18100*/  LDL R93, [R1+0x604] ;  /* 0x00060400015d7983 */ /* 0x000f280000100800 */
[----:B--2---:R0:W2:Y:S04]  /*18110*/  @!P1 LDG.E.U8 R44, desc[UR22][R2.64] ;  /* 0x00000016022c9981 */ /* 0x0040a8000c1e1100 */
[----:B------:R-:W2:Y:S02]  /*18120*/  LDL R3, [R1+0x610] ;  /* 0x0006100001037983 */ /* 0x000ea40000100800 */
[----:B0-----:R-:W-:Y:S01]  /*18130*/  @!P3 IMAD.MOV.U32 R2, RZ, RZ, R70 ;  /* 0x000000ffff02b224 */ /* 0x001fe200078e0046 */
[----:B------:R-:W-:-:S04]  /*18140*/  SGXT.U32 R74, R74, 0x1 ;  /* 0x000000014a4a781a */ /* 0x000fc80000000000 */
[----:B------:R-:W-:-:S04]  /*18150*/  LOP3.LUT R74, R74, 0x6c, RZ, 0xfc, !PT ;  /* 0x0000006c4a4a7812 */ /* 0x000fc800078efcff */
[----:B------:R-:W-:Y:S02]  /*18160*/  ISETP.GE.AND P0, PT, R74, UR4, PT ;  /* 0x000000044a007c0c */ /* 0x000fe4000bf06270 */
[----:B------:R-:W0:Y:S01]  /*18170*/  S2R R74, SR_TID.X ;  /* 0x00000000004a7919 */ /* 0x000e220000002100 */
[----:B--2---:R1:W2:Y:S04]  /*18180*/  @!P3 LDG.E.U8 R43, desc[UR22][R2.64] ;  /* 0x00000016022bb981 */ /* 0x0042a8000c1e1100 */
[----:B------:R-:W1:Y:S04]  /*18190*/  LDL R2, [R1+0x5e8] ;  /* 0x0005e80001027983 */ /* 0x000e680000100800 */
[----:B------:R-:W1:Y:S01]  /*181a0*/  LDL R3, [R1+0x5ec] ;  /* 0x0005ec0001037983 */ /* 0x000e620000100800 */
[----:B0-----:R-:W-:-:S02]  /*181b0*/  LEA.HI R74, R74, 0x6e, RZ, 0x1a ;  /* 0x0000006e4a4a7811 */ /* 0x001fc400078fd0ff */
[----:B------:R-:W-:Y:S02]  /*181c0*/  PRMT R29, RZ, 0x7610, R29 ;  /* 0x00007610ff1d7816 */ /* 0x000fe4000000001d */
[----:B------:R-:W-:Y:S02]  /*181d0*/  ISETP.GE.AND P1, PT, R74, UR4, PT ;  /* 0x000000044a007c0c */ /* 0x000fe4000bf26270 */
[----:B------:R-:W2:Y:S01]  /*181e0*/  LDL.LU R74, [R1+0x72c] ;  /* 0x00072c00014a7983 */ /* 0x000ea20000300800 */
[----:B-1----:R-:W-:-:S04]  /*181f0*/  @!P0 LOP3.LUT R3, R3, R2, RZ, 0x3c, !PT ;  /* 0x0000000203038212 */ /* 0x002fc800078e3cff */
        /* <DEDUP_REMOVED lines=9> */
[----:B------:R-:W3:Y:S01]  /*18290*/  LDL R72, [R1+0x570] ;  /* 0x0005700001487983 */ /* 0x000ee20000100800 */
[----:B0-----:R-:W-:-:S04]  /*182a0*/  SHF.R.U32.HI R70, RZ, 0x6, R70 ;  /* 0x00000006ff467819 */ /* 0x001fc80000011646 */
[----:B------:R-:W-:-:S04]  /*182b0*/  SGXT.U32 R70, R70, 0x1 ;  /* 0x000000014646781a */ /* 0x000fc80000000000 */
[----:B------:R-:W-:-:S04]  /*182c0*/  LOP3.LUT R70, R70, 0x74, RZ, 0xfc, !PT ;  /* 0x0000007446467812 */ /* 0x000fc800078efcff */
[----:B------:R-:W-:Y:S01]  /*182d0*/  ISETP.GE.AND P0, PT, R70, UR4, PT ;  /* 0x0000000446007c0c */ /* 0x000fe2000bf06270 */
[----:B--2---:R0:W2:Y:S04]  /*182e0*/  @!P1 LDG.E.U8 R24, desc[UR22][R2.64] ;  /* 0x0000001602189981 */ /* 0x0040a8000c1e1100 */
[----:B------:R-:W2:Y:S01]  /*182f0*/  LDL R3, [R1+0x600] ;  /* 0x0006000001037983 */ /* 0x000ea20000100800 */
[----:B------:R-:W0:Y:S02]  /*18300*/  S2R R70, SR_TID.X ;  /* 0x0000000000467919 */ /* 0x000e240000002100 */
[----:B0-----:R-:W-:-:S04]  /*18310*/  SHF.R.U32.HI R2, RZ, 0x6, R70 ;  /* 0x00000006ff027819 */ /* 0x001fc80000011646 */
[----:B------:R-:W-:-:S04]  /*18320*/  SGXT.U32 R2, R2, 0x1 ;  /* 0x000000010202781a */ /* 0x000fc80000000000 */
[----:B------:R-:W-:-:S04]  /*18330*/  LOP3.LUT R2, R2, 0x76, RZ, 0xfc, !PT ;  /* 0x0000007602027812 */ /* 0x000fc800078efcff */
[----:B------:R-:W-:Y:S01]  /*18340*/  ISETP.GE.AND P1, PT, R2, UR4, PT ;  /* 0x0000000402007c0c */ /* 0x000fe2000bf26270 */
[----:B----4-:R-:W-:-:S05]  /*18350*/  @!P0 IMAD.MOV.U32 R2, RZ, RZ, R93 ;  /* 0x000000ffff028224 */ /* 0x010fca00078e005d */
[----:B--2---:R0:W2:Y:S04]  /*18360*/  @!P0 LDG.E.U8 R28, desc[UR22][R2.64] ;  /* 0x00000016021c8981 */ /* 0x0040a8000c1e1100 */
[----:B------:R-:W0:Y:S04]  /*18370*/  LDL R2, [R1+0x5b4] ;  /* 0x0005b40001027983 */ /* 0x000e280000100800 */
[----:B------:R-:W0:Y:S01]  /*18380*/  LDL R3, [R1+0x5b8] ;  /* 0x0005b80001037983 */ /* 0x000e220000100800 */
[----:B------:R-:W-:-:S04]  /*18390*/  SHF.R.U32.HI R70, RZ, 0x6, R70 ;  /* 0x00000006ff467819 */ /* 0x000fc80000011646 */
[----:B------:R-:W-:Y:S02]  /*183a0*/  SGXT.U32 R70, R70, 0x1 ;  /* 0x000000014646781a */ /* 0x000fe40000000000 */
[----:B0-----:R-:W-:-:S04]  /*183b0*/  @!P1 LOP3.LUT R3, R3, R2, RZ, 0x3c, !PT ;  /* 0x0000000203039212 */ /* 0x001fc800078e3cff */
[----:B------:R-:W-:-:S04]  /*183c0*/  @!P1 LOP3.LUT R2, R3, R2, RZ, 0x3c, !PT ;  /* 0x0000000203029212 */ /* 0x000fc800078e3cff */
[----:B------:R-:W-:-:S05]  /*183d0*/  @!P1 LOP3.LUT R3, R3, R2, RZ, 0x3c, !PT ;  /* 0x0000000203039212 */ /* 0x000fca00078e3cff */
[----:B------:R0:W4:Y:S04]  /*183e0*/  @!P1 LDG.E.U8 R23, desc[UR22][R2.64] ;  /* 0x0000001602179981 */ /* 0x000128000c1e1100 */
[----:B------:R-:W0:Y:S04]  /*183f0*/  LDL R2, [R1+0x618] ;  /* 0x0006180001027983 */ /* 0x000e280000100800 */
[----:B------:R-:W0:Y:S01]  /*18400*/  LDL R3, [R1+0x61c] ;  /* 0x00061c0001037983 */ /* 0x000e220000100800 */
[----:B------:R-:W-:-:S04]  /*18410*/  LOP3.LUT R70, R70, 0x7c, RZ, 0xfc, !PT ;  /* 0x0000007c46467812 */ /* 0x000fc800078efcff */
[----:B------:R-:W-:Y:S02]  /*18420*/  ISETP.GE.AND P0, PT, R70, UR4, PT ;  /* 0x0000000446007c0c */ /* 0x000fe4000bf06270 */
[----:B------:R-:W-:Y:S01]  /*18430*/  PRMT R25, RZ, 0x7610, R25 ;  /* 0x00007610ff197816 */ /* 0x000fe20000000019 */
[----:B------:R-:W1:Y:S10]  /*18440*/  S2R R93, SR_TID.X ;  /* 0x00000000005d7919 */ /* 0x000e740000002100 */
[----:B0-----:R-:W-:-:S04]  /*18450*/  @!P0 LOP3.LUT R3, R3, R2, RZ, 0x3c, !PT ;  /* 0x0000000203038212 */ /* 0x001fc800078e3cff */
[----:B------:R-:W-:-:S04]  /*18460*/  @!P0 LOP3.LUT R2, R3, R2, RZ, 0x3c, !PT ;  /* 0x0000000203028212 */ /* 0x000fc800078e3cff */
[----:B------:R-:W-:-:S05]  /*18470*/  @!P0 LOP3.LUT R3, R3, R2, RZ, 0x3c, !PT ;  /* 0x0000000203038212 */ /* 0x000fca00078e3cff */
[----:B------:R3:W2:Y:S04]  /*18480*/  @!P0 LDG.E.U8 R25, desc[UR22][R2.64] ;  /* 0x0000001602198981 */ /* 0x0006a8000c1e1100 */
[----:B------:R-:W2:Y:S01]  /*18490*/  LDL R3, [R1+0x56c] ;  /* 0x00056c0001037983 */ /* 0x000ea20000100800 */
[----:B-1----:R-:W-:-:S04]  /*184a0*/  LEA.HI R93, R93, 0x7e, RZ, 0x1a ;  /* 0x0000007e5d5d7811 */ /* 0x002fc800078fd0ff */
[----:B------:R-:W-:Y:S02]  /*184b0*/  ISETP.GE.AND P1, PT, R93, UR4, PT ;  /* 0x000000045d007c0c */ /* 0x000fe4000bf26270 */
[----:B------:R-:W-:-:S11]  /*184c0*/  PRMT R22, RZ, 0x7610, R22 ;  /* 0x00007610ff167816 */ /* 0x000fd60000000016 */
[----:B---3--:R-:W-:Y:S01]  /*184d0*/  @!P1 IMAD.MOV.U32 R2, RZ, RZ, R72 ;  /* 0x000000ffff029224 */ /* 0x008fe200078e0048 */
[----:B------:R-:W0:Y:S01]  /*184e0*/  S2R R70, SR_TID.X ;  /* 0x0000000000467919 */ /* 0x000e220000002100 */
[----:B------:R-:W-:Y:S02]  /*184f0*/  PRMT R21, RZ, 0x7610, R21 ;  /* 0x00007610ff157816 */ /* 0x000fe40000000015 */
[----:B------:R-:W-:Y:S01]  /*18500*/  PRMT R20, RZ, 0x7610, R20 ;  /* 0x00007610ff147816 */ /* 0x000fe20000000014 */
[----:B------:R-:W3:Y:S04]  /*18510*/  LDL R72, [R1+0x20c] ;  /* 0x00020c0001487983 */ /* 0x000ee80000100800 */
[----:B--2---:R1:W2:Y:S04]  /*18520*/  @!P1 LDG.E.U8 R22, desc[UR22][R2.64] ;  /* 0x0000001602169981 */ /* 0x0042a8000c1e1100 */
[----:B------:R-:W1:Y:S04]  /*18530*/  LDL R2, [R1+0xc0] ;  /* 0x0000c00001027983 */ /* 0x000e680000100800 */
[----:B------:R-:W1:Y:S01]  /*18540*/  LDL R3, [R1+0xc4] ;  /* 0x0000c40001037983 */ /* 0x000e620000100800 */
[----:B0-----:R-:W-:Y:S01]  /*18550*/  LOP3.LUT R93, R70, 0x7f, RZ, 0xc0, !PT ;  /* 0x0000007f465d7812 */ /* 0x001fe200078ec0ff */
[----:B------:R-:W-:Y:S03]  /*18560*/  BAR.SYNC.DEFER_BLOCKING 0x0 ;  /* 0x0000000000007b1d */ /* 0x000fe60000010000 */
[----:B------:R-:W-:-:S13]  /*18570*/  ISETP.GE.AND P0, PT, R93, UR4, PT ;  /* 0x000000045d007c0c */ /* 0x000fda000bf06270 */
[----:B-1----:R-:W-:-:S04]  /*18580*/  @!P0 LOP3.LUT R3, R3, R2, RZ, 0x3c, !PT ;  /* 0x0000000203038212 */ /* 0x002fc800078e3cff */
[----:B------:R-:W-:-:S04]  /*18590*/  @!P0 LOP3.LUT R2, R3, R2, RZ, 0x3c, !PT ;  /* 0x0000000203028212 */ /* 0x000fc800078e3cff */
[----:B------:R-:W-:-:S05]  /*185a0*/  @!P0 LOP3.LUT R3, R3, R2, RZ, 0x3c, !PT ;  /* 0x0000000203038212 */ /* 0x000fca00078e3cff */
[----:B------:R0:W2:Y:S04]  /*185b0*/  @!P0 LDG.E.U8 R21, desc[UR22][R2.64] ;  /* 0x0000001602158981 */ /* 0x0000a8000c1e1100 */
[----:B------:R-:W0:Y:S04]  /*185c0*/  LDL R2, [R1+0x100] ;  /* 0x0001000001027983 */ /* 0x000e280000100800 */
[----:B------:R-:W0:Y:S02]  /*185d0*/  LDL R3, [R1+0x104] ;  /* 0x0001040001037983 */ /* 0x000e240000100800 */
        /* <DEDUP_REMOVED lines=25> */
[----:B------:R-:W2:Y:S01]  /*18770*/  LDL R3, [R1+0x208] ;  /* 0x0002080001037983 */ /* 0x000ea20000100800 */
[----:B------:R-:W-:Y:S01]  /*18780*/  PRMT R16, RZ, 0x7610, R16 ;  /* 0x00007610ff107816 */ /* 0x000fe20000000010 */
[----:B---3--:R-:W-:Y:S01]  /*18790*/  @!P0 IMAD.MOV.U32 R2, RZ, RZ, R72 ;  /* 0x000000ffff028224 */ /* 0x008fe200078e0048 */
[----:B------:R-:W-:Y:S02]  /*187a0*/  PRMT R80, RZ, 0x7610, R80 ;  /* 0x00007610ff507816 */ /* 0x000fe40000000050 */
[----:B------:R-:W-:Y:S02]  /*187b0*/  PRMT R78, RZ, 0x7610, R78 ;  /* 0x00007610ff4e7816 */ /* 0x000fe4000000004e */
[----:B------:R-:W-:Y:S01]  /*187c0*/  PRMT R76, RZ, 0x7610, R76 ;  /* 0x00007610ff4c7816 */ /* 0x000fe2000000004c */
[----:B------:R-:W-:Y:S04]  /*187d0*/  STS.U8 [R93+UR10+0xa000], R62 ;  /* 0x00a0003e5d007988 */ /* 0x000fe8000800000a */
[----:B------:R-:W3:Y:S04]  /*187e0*/  LDL R72, [R1+0x34c] ;  /* 0x00034c0001487983 */ /* 0x000ee80000100800 */
[----:B--2---:R0:W2:Y:S04]  /*187f0*/  @!P0 LDG.E.U8 R16, desc[UR22][R2.64] ;  /* 0x0000001602108981 */ /* 0x0040a8000c1e1100 */
[----:B------:R-:W0:Y:S04]  /*18800*/  LDL R2, [R1+0x248] ;  /* 0x0002480001027983 */ /* 0x000e280000100800 */
[----:B------:R-:W0:Y:S02]  /*18810*/  LDL R3, [R1+0x24c] ;  /* 0x00024c0001037983 */ /* 0x000e240000100800 */
[----:B0-----:R-:W-:-:S04]  /*18820*/  @!P0 LOP3.LUT R3, R3, R2, RZ, 0x3c, !PT ;  /* 0x0000000203038212 */ /* 0x001fc800078e3cff */
        /* <DEDUP_REMOVED lines=16> */
[----:B------:R-:W0:Y:S04]  /*18930*/  LDL R3, [R1+0x30c] ;  /* 0x00030c0001037983 */ /* 0x000e280000100800 */
[----:B------:R1:W-:Y:S02]  /*18940*/  STS.U8 [R93+UR10+0xa200], R15 ;  /* 0x00a2000f5d007988 */ /* 0x0003e4000800000a */
[----:B-1----:R-:W-:-:S02]  /*18950*/  PRMT R15, RZ, 0x7610, R15 ;  /* 0x00007610ff0f7816 */ /* 0x002fc4000000000f */
[----:B0-----:R-:W-:-:S04]  /*18960*/  @!P0 LOP3.LUT R3, R3, R2, RZ, 0x3c, !PT ;  /* 0x0000000203038212 */ /* 0x001fc800078e3cff */
[----:B------:R-:W-:-:S04]  /*18970*/  @!P0 LOP3.LUT R2, R3, R2, RZ, 0x3c, !PT ;  /* 0x0000000203028212 */ /* 0x000fc800078e3cff */
[----:B------:R-:W-:-:S05]  /*18980*/  @!P0 LOP3.LUT R3, R3, R2, RZ, 0x3c, !PT ;  /* 0x0000000203038212 */ /* 0x000fca00078e3cff */
[----:B------:R3:W2:Y:S04]  /*18990*/  @!P0 LDG.E.U8 R15, desc[UR22][R2.64] ;  /* 0x00000016020f8981 */ /* 0x0006a8000c1e1100 */
[----:B------:R-:W2:Y:S01]  /*189a0*/  LDL R3, [R1+0x348] ;  /* 0x0003480001037983 */ /* 0x000ea20000100800 */
[----:B---3--:R-:W-:-:S03]  /*189b0*/  @!P0 IMAD.MOV.U32 R2, RZ, RZ, R72 ;  /* 0x000000ffff028224 */ /* 0x008fc600078e0048 */
[----:B------:R0:W-:Y:S04]  /*189c0*/  STS.U8 [R93+UR10+0xa400], R14 ;  /* 0x00a4000e5d007988 */ /* 0x0001e8000800000a */
[----:B------:R-:W3:Y:S01]  /*189d0*/  LDL R72, [R1+0x4b4] ;  /* 0x0004b40001487983 */ /* 0x000ee20000100800 */
[----:B0-----:R-:W-:-:S06]  /*189e0*/  PRMT R14, RZ, 0x7610, R14 ;  /* 0x00007610ff0e7816 */ /* 0x001fcc000000000e */
[----:B--2---:R0:W2:Y:S04]  /*189f0*/  @!P0 LDG.E.U8 R14, desc[UR22][R2.64] ;  /* 0x00000016020e8981 */ /* 0x0040a8000c1e1100 */
        /* <DEDUP_REMOVED lines=12> */
[----:B------:R-:W-:Y:S04]  /*18ac0*/  STS.U8 [R93+UR10+0xaa00], R11 ;  /* 0x00aa000b5d007988 */ /* 0x000fe8000800000a */
[----:B------:R1:W-:Y:S04]  /*18ad0*/  STS.U8 [R93+UR10+0xac00], R5 ;  /* 0x00ac00055d007988 */ /* 0x0003e8000800000a */
[----:B------:R3:W-:Y:S04]  /*18ae0*/  STS.U8 [R93+UR10+0xae00], R4 ;  /* 0x00ae00045d007988 */ /* 0x0007e8000800000a */
[----:B-1----:R-:W2:Y:S04]  /*18af0*/  LDL R5, [R1+0x4a4] ;  /* 0x0004a40001057983 */ /* 0x002ea80000100800 */
[----:B---3--:R-:W2:Y:S01]  /*18b00*/  LDL R4, [R1+0x4a0] ;  /* 0x0004a00001047983 */ /* 0x008ea20000100800 */
[----:B0-----:R-:W-:-:S04]  /*18b10*/  @!P0 LOP3.LUT R3, R3, R2, RZ, 0x3c, !PT ;  /* 0x0000000203038212 */ /* 0x001fc800078e3cff */
[----:B------:R-:W-:-:S04]  /*18b20*/  @!P0 LOP3.LUT R2, R3, R2, RZ, 0x3c, !PT ;  /* 0x0000000203028212 */ /* 0x000fc800078e3cff */
[----:B------:R-:W-:-:S05]  /*18b30*/  @!P0 LOP3.LUT R3, R3, R2, RZ, 0x3c, !PT ;  /* 0x0000000203038212 */ /* 0x000fca00078e3cff */
[----:B------:R0:W3:Y:S04]  /*18b40*/  @!P0 LDG.E.U8 R12, desc[UR22][R2.64] ;  /* 0x00000016020c8981 */ /* 0x0000e8000c1e1100 */
[----:B------:R-:W0:Y:S04]  /*18b50*/  LDL R2, [R1+0x490] ;  /* 0x0004900001027983 */ /* 0x000e280000100800 */
[----:B------:R-:W0:Y:S01]  /*18b60*/  LDL R3, [R1+0x494] ;  /* 0x0004940001037983 */ /* 0x000e220000100800 */
[----:B------:R-:W-:Y:S02]  /*18b70*/  PRMT R11, RZ, 0x7610, R11 ;  /* 0x00007610ff0b7816 */ /* 0x000fe4000000000b */
[----:B--2---:R-:W-:-:S04]  /*18b80*/  @!P0 LOP3.LUT R5, R5, R4, RZ, 0x3c, !PT ;  /* 0x0000000405058212 */ /* 0x004fc800078e3cff */
[----:B------:R-:W-:-:S04]  /*18b90*/  @!P0 LOP3.LUT R4, R5, R4, RZ, 0x3c, !PT ;  /* 0x0000000405048212 */ /* 0x000fc800078e3cff */
[----:B------:R-:W-:Y:S02]  /*18ba0*/  @!P0 LOP3.LUT R5, R5, R4, RZ, 0x3c, !PT ;  /* 0x0000000405058212 */ /* 0x000fe400078e3cff */
[----:B0-----:R-:W-:-:S04]  /*18bb0*/  @!P0 LOP3.LUT R3, R3, R2, RZ, 0x3c, !PT ;  /* 0x0000000203038212 */ /* 0x001fc800078e3cff */
[----:B------:R-:W-:-:S04]  /*18bc0*/  @!P0 LOP3.LUT R2, R3, R2, RZ, 0x3c, !PT ;  /* 0x0000000203028212 */ /* 0x000fc800078e3cff */
[----:B------:R-:W-:-:S05]  /*18bd0*/  @!P0 LOP3.LUT R3, R3, R2, RZ, 0x3c, !PT ;  /* 0x0000000203038212 */ /* 0x000fca00078e3cff */
[----:B------:R0:W2:Y:S02]  /*18be0*/  @!P0 LDG.E.U8 R11, desc[UR22][R2.64] ;  /* 0x00000016020b8981 */ /* 0x0000a4000c1e1100 */
[----:B0-----:R-:W-:-:S06]  /*18bf0*/  PRMT R3, RZ, 0x7610, R3 ;  /* 0x00007610ff037816 */ /* 0x001fcc0000000003 */
[----:B------:R0:W2:Y:S04]  /*18c00*/  @!P0 LDG.E.U8 R3, desc[UR22][R4.64] ;  /* 0x0000001604038981 */ /* 0x0000a8000c1e1100 */
[----:B------:R-:W2:Y:S01]  /*18c10*/  LDL R5, [R1+0x4b0] ;  /* 0x0004b00001057983 */ /* 0x000ea20000100800 */
[----:B------:R-:W-:Y:S01]  /*18c20*/  PRMT R2, RZ, 0x7610, R2 ;  /* 0x00007610ff027816 */ /* 0x000fe20000000002 */
[----:B0-----:R-:W-:Y:S01]  /*18c30*/  @!P0 IMAD.MOV.U32 R4, RZ, RZ, R72 ;  /* 0x000000ffff048224 */ /* 0x001fe200078e0048 */
[----:B------:R-:W-:Y:S01]  /*18c40*/  PRMT R92, RZ, 0x7610, R92 ;  /* 0x00007610ff5c7816 */ /* 0x000fe2000000005c */
        /* <DEDUP_REMOVED lines=31> */
[----:B---3--:R-:W-:-:S05]  /*18e40*/  @!P0 IMAD.MOV.U32 R4, RZ, RZ, R72 ;  /* 0x000000ffff048224 */ /* 0x008fca00078e0048 */
[----:B--2---:R0:W2:Y:S04]  /*18e50*/  @!P0 LDG.E.U8 R84, desc[UR22][R4.64] ;  /* 0x0000001604548981 */ /* 0x0040a8000c1e1100 */
[----:B------:R-:W0:Y:S04]  /*18e60*/  LDL R4, [R1+0x210] ;  /* 0x0002100001047983 */ /* 0x000e280000100800 */
[----:B------:R-:W0:Y:S01]  /*18e70*/  LDL R5, [R1+0x214] ;  /* 0x0002140001057983 */ /* 0x000e220000100800 */
[----:B------:R-:W-:Y:S02]  /*18e80*/  PRMT R82, RZ, 0x7610, R82 ;  /* 0x00007610ff527816 */ /* 0x000fe40000000052 */
[----:B0-----:R-:W-:-:S04]  /*18e90*/  @!P0 LOP3.LUT R5, R5, R4, RZ, 0x3c, !PT ;  /* 0x0000000405058212 */ /* 0x001fc800078e3cff */
[----:B------:R-:W-:-:S04]  /*18ea0*/  @!P0 LOP3.LUT R4, R5, R4, RZ, 0x3c, !PT ;  /* 0x0000000405048212 */ /* 0x000fc800078e3cff */
[----:B------:R-:W-:-:S05]  /*18eb0*/  @!P0 LOP3.LUT R5, R5, R4, RZ, 0x3c, !PT ;  /* 0x0000000405058212 */ /* 0x000fca00078e3cff */
[----:B------:R0:W3:Y:S04]  /*18ec0*/  @!P0 LDG.E.U8 R82, desc[UR22][R4.64] ;  /* 0x0000001604528981 */ /* 0x0000e8000c1e1100 */
        /* <DEDUP_REMOVED lines=9> */
[----:B------:R-:W-:Y:S01]  /*18f60*/  PRMT R77, RZ, 0x7610, R77 ;  /* 0x00007610ff4d7816 */ /* 0x000fe2000000004d */
[----:B------:R-:W1:Y:S01]  /*18f70*/  S2R R72, SR_TID.X ;  /* 0x0000000000487919 */ /* 0x000e620000002100 */
[----:B0-----:R-:W-:-:S04]  /*18f80*/  @!P0 LOP3.LUT R5, R5, R4, RZ, 0x3c, !PT ;  /* 0x0000000405058212 */ /* 0x001fc800078e3cff */
[----:B------:R-:W-:-:S04]  /*18f90*/  @!P0 LOP3.LUT R4, R5, R4, RZ, 0x3c, !PT ;  /* 0x0000000405048212 */ /* 0x000fc800078e3cff */
[----:B------:R-:W-:-:S05]  /*18fa0*/  @!P0 LOP3.LUT R5, R5, R4, RZ, 0x3c, !PT ;  /* 0x0000000405058212 */ /* 0x000fca00078e3cff */
[----:B------:R0:W2:Y:S04]  /*18fb0*/  @!P0 LDG.E.U8 R77, desc[UR22][R4.64] ;  /* 0x00000016044d8981 */ /* 0x0000a8000c1e1100 */
[----:B------:R-:W0:Y:S04]  /*18fc0*/  LDL R4, [R1+0x2d0] ;  /* 0x0002d00001047983 */ /* 0x000e280000100800 */
[----:B------:R-:W0:Y:S01]  /*18fd0*/  LDL R5, [R1+0x2d4] ;  /* 0x0002d40001057983 */ /* 0x000e220000100800 */
[----:B-1----:R-:W-:-:S03]  /*18fe0*/  LOP3.LUT R72, R72, 0x7f, RZ, 0xc0, !PT ;  /* 0x0000007f48487812 */ /* 0x002fc600078ec0ff */
[----:B------:R-:W-:Y:S01]  /*18ff0*/  STS.U8 [R93+UR10+0xb000], R61 ;  /* 0x00b0003d5d007988 */ /* 0x000fe2000800000a */
[----:B------:R-:W-:-:S03]  /*19000*/  LOP3.LUT R72, R72, 0x10, RZ, 0x3c, !PT ;  /* 0x0000001048487812 */ /* 0x000fc600078e3cff */
[----:B------:R-:W-:Y:S04]  /*19010*/  STS.U8 [R93+UR10+0xb200], R60 ;  /* 0x00b2003c5d007988 */ /* 0x000fe8000800000a */
        /* <DEDUP_REMOVED lines=8> */
[----:B------:R1:W-:Y:S04]  /*190a0*/  STS.U8 [R72+UR10+0xa280], R47 ;  /* 0x00a2802f48007988 */ /* 0x0003e8000800000a */
[----:B-1----:R-:W2:Y:S01]  /*190b0*/  LDL R47, [R1+0x314] ;  /* 0x00031400012f7983 */ /* 0x002ea20000100800 */
[----:B0-----:R-:W-:-:S04]  /*190c0*/  @!P0 LOP3.LUT R5, R5, R4, RZ, 0x3c, !PT ;  /* 0x0000000405058212 */ /* 0x001fc800078e3cff */
[----:B------:R-:W-:-:S04]  /*190d0*/  @!P0 LOP3.LUT R4, R5, R4, RZ, 0x3c, !PT ;  /* 0x0000000405048212 */ /* 0x000fc800078e3cff */
[----:B------:R-:W-:-:S05]  /*190e0*/  @!P0 LOP3.LUT R5, R5, R4, RZ, 0x3c, !PT ;  /* 0x0000000405058212 */ /* 0x000fca00078e3cff */
[----:B------:R2:W3:Y:S04]  /*190f0*/  @!P0 LDG.E.U8 R75, desc[UR22][R4.64] ;  /* 0x00000016044b8981 */ /* 0x0004e8000c1e1100 */
[----:B------:R-:W3:Y:S04]  /*19100*/  LDL R5, [R1+0x310] ;  /* 0x0003100001057983 */ /* 0x000ee80000100800 */
[----:B------:R0:W-:Y:S02]  /*19110*/  STS.U8 [R72+UR10+0xa480], R10 ;  /* 0x00a4800a48007988 */ /* 0x0001e4000800000a */
[----:B0-----:R-:W-:Y:S01]  /*19120*/  PRMT R10, RZ, 0x7610, R10 ;  /* 0x00007610ff0a7816 */ /* 0x001fe2000000000a */
[----:B--2---:R-:W-:Y:S01]  /*19130*/  @!P0 IMAD.MOV.U32 R4, RZ, RZ, R47 ;  /* 0x000000ffff048224 */ /* 0x004fe200078e002f */
[----:B------:R0:W-:Y:S04]  /*19140*/  STS.U8 [R72+UR10+0xa680], R9 ;  /* 0x00a6800948007988 */ /* 0x0001e8000800000a */
[----:B------:R-:W2:Y:S04]  /*19150*/  LDL R47, [R1+0x4ac] ;  /* 0x0004ac00012f7983 */ /* 0x000ea80000100800 */
[----:B---3--:R1:W3:Y:S04]  /*19160*/  @!P0 LDG.E.U8 R10, desc[UR22][R4.64] ;  /* 0x00000016040a8981 */ /* 0x0082e8000c1e1100 */
[----:B------:R-:W1:Y:S04]  /*19170*/  LDL R4, [R1+0x350] ;  /* 0x0003500001047983 */ /* 0x000e680000100800 */
[----:B------:R-:W1:Y:S01]  /*19180*/  LDL R5, [R1+0x354] ;  /* 0x0003540001057983 */ /* 0x000e620000100800 */
[----:B0-----:R-:W-:-:S02]  /*19190*/  PRMT R9, RZ, 0x7610, R9 ;  /* 0x00007610ff097816 */ /* 0x001fc40000000009 */
[----:B-1----:R-:W-:-:S04]  /*191a0*/  @!P0 LOP3.LUT R5, R5, R4, RZ, 0x3c, !PT ;  /* 0x0000000405058212 */ /* 0x002fc800078e3cff */
        /* <DEDUP_REMOVED lines=17> */
[----:B-1----:R-:W2:Y:S01]  /*192c0*/  LDL R46, [R1+0x4a8] ;  /* 0x0004a800012e7983 */ /* 0x002ea20000100800 */
        /* <DEDUP_REMOVED lines=39> */
[----:B------:R-:W-:-:S03]  /*19540*/  PRMT R87, RZ, 0x7610, R87 ;  /* 0x00007610ff577816 */ /* 0x000fc60000000057 */
[----:B------:R-:W-:Y:S04]  /*19550*/  STS.U8 [R72+UR10+0xb080], R52 ;  /* 0x00b0803448007988 */ /* 0x000fe8000800000a */
[----:B------:R-:W-:Y:S04]  /*19560*/  STS.U8 [R72+UR10+0xb280], R51 ;  /* 0x00b2803348007988 */ /* 0x000fe8000800000a */
[----:B------:R-:W-:Y:S04]  /*19570*/  STS.U8 [R72+UR10+0xb480], R50 ;  /* 0x00b4803248007988 */ /* 0x000fe8000800000a */
[----:B------:R-:W-:Y:S04]  /*19580*/  STS.U8 [R72+UR10+0xb680], R49 ;  /* 0x00b6803148007988 */ /* 0x000fe8000800000a */
        /* <DEDUP_REMOVED lines=12> */
[----:B------:R-:W-:-:S02]  /*19650*/  PRMT R81, RZ, 0x7610, R81 ;  /* 0x00007610ff517816 */ /* 0x000fc40000000051 */
[----:B--2---:R-:W-:-:S04]  /*19660*/  @!P0 LOP3.LUT R45, R45, R44, RZ, 0x3c, !PT ;  /* 0x0000002c2d2d8212 */ /* 0x004fc800078e3cff */
[----:B------:R-:W-:-:S04]  /*19670*/  @!P0 LOP3.LUT R44, R45, R44, RZ, 0x3c, !PT ;  /* 0x0000002c2d2c8212 */ /* 0x000fc800078e3cff */
[----:B------:R-:W-:-:S05]  /*19680*/  @!P0 LOP3.LUT R45, R45, R44, RZ, 0x3c, !PT ;  /* 0x0000002c2d2d8212 */ /* 0x000fca00078e3cff */
[----:B------:R1:W2:Y:S04]  /*19690*/  @!P0 LDG.E.U8 R81, desc[UR22][R44.64] ;  /* 0x000000162c518981 */ /* 0x0002a8000c1e1100 */
[----:B------:R-:W1:Y:S04]  /*196a0*/  LDL R44, [R1+0x258] ;  /* 0x00025800012c7983 */ /* 0x000e680000100800 */
[----:B------:R-:W1:Y:S01]  /*196b0*/  LDL R45, [R1+0x25c] ;  /* 0x00025c00012d7983 */ /* 0x000e620000100800 */
[----:B0-----:R-:W-:-:S04]  /*196c0*/  @!P0 LOP3.LUT R47, R47, R46, RZ, 0x3c, !PT ;  /* 0x0000002e2f2f8212 */ /* 0x001fc800078e3cff */
[----:B------:R-:W-:-:S04]  /*196d0*/  @!P0 LOP3.LUT R46, R47, R46, RZ, 0x3c, !PT ;  /* 0x0000002e2f2e8212 */ /* 0x000fc800078e3cff */
[----:B------:R-:W-:-:S05]  /*196e0*/  @!P0 LOP3.LUT R47, R47, R46, RZ, 0x3c, !PT ;  /* 0x0000002e2f2f8212 */ /* 0x000fca00078e3cff */
[----:B------:R0:W2:Y:S04]  /*196f0*/  @!P0 LDG.E.U8 R85, desc[UR22][R46.64] ;  /* 0x000000162e558981 */ /* 0x0000a8000c1e1100 */
[----:B------:R-:W0:Y:S04]  /*19700*/  LDL R46, [R1+0x1d8] ;  /* 0x0001d800012e7983 */ /* 0x000e280000100800 */
[----:B------:R-:W0:Y:S01]  /*19710*/  LDL R47, [R1+0x1dc] ;  /* 0x0001dc00012f7983 */ /* 0x000e220000100800 */
[----:B------:R-:W-:Y:S02]  /*19720*/  PRMT R83, RZ, 0x7610, R83 ;  /* 0x00007610ff537816 */ /* 0x000fe40000000053 */
[----:B------:R-:W-:-:S02]  /*19730*/  PRMT R48, RZ, 0x7610, R48 ;  /* 0x00007610ff307816 */ /* 0x000fc40000000030 */
[----:B-1----:R-:W-:-:S04]  /*19740*/  @!P0 LOP3.LUT R45, R45, R44, RZ, 0x3c, !PT ;  /* 0x0000002c2d2d8212 */ /* 0x002fc800078e3cff */
[C---:B------:R-:W-:Y:S01]  /*19750*/  @!P0 LOP3.LUT R44, R45.reuse, R44, RZ, 0x3c, !PT ;  /* 0x0000002c2d2c8212 */ /* 0x040fe200078e3cff */
[----:B------:R1:W-:Y:S03]  /*19760*/  STS.U8 [R72+UR10+0xbe80], R43 ;  /* 0x00be802b48007988 */ /* 0x0003e6000800000a */
[----:B------:R-:W-:-:S05]  /*19770*/  @!P0 LOP3.LUT R45, R45, R44, RZ, 0x3c, !PT ;  /* 0x0000002c2d2d8212 */ /* 0x000fca00078e3cff */
[----:B------:R-:W2:Y:S01]  /*19780*/  @!P0 LDG.E.U8 R48, desc[UR22][R44.64] ;  /* 0x000000162c308981 */ /* 0x000ea2000c1e1100 */
[----:B0-----:R-:W-:-:S04]  /*19790*/  @!P0 LOP3.LUT R47, R47, R46, RZ, 0x3c, !PT ;  /* 0x0000002e2f2f8212 */ /* 0x001fc800078e3cff */
[----:B------:R-:W-:-:S04]  /*197a0*/  @!P0 LOP3.LUT R46, R47, R46, RZ, 0x3c, !PT ;  /* 0x0000002e2f2e8212 */ /* 0x000fc800078e3cff */
[----:B------:R-:W-:-:S05]  /*197b0*/  @!P0 LOP3.LUT R47, R47, R46, RZ, 0x3c, !PT ;  /* 0x0000002e2f2f8212 */ /* 0x000fca00078e3cff */
[----:B------:R-:W2:Y:S04]  /*197c0*/  @!P0 LDG.E.U8 R83, desc[UR22][R46.64] ;  /* 0x000000162e538981 */ /* 0x000ea8000c1e1100 */
[----:B------:R-:W2:Y:S04]  /*197d0*/  LDL R47, [R1+0x29c] ;  /* 0x00029c00012f7983 */ /* 0x000ea80000100800 */
[----:B------:R-:W3:Y:S04]  /*197e0*/  LDL R46, [R1+0x2dc] ;  /* 0x0002dc00012e7983 */ /* 0x000ee80000100800 */
[----:B-1----:R-:W3:Y:S04]  /*197f0*/  LDL.LU R72, [R1+0x728] ;  /* 0x0007280001487983 */ /* 0x002ee80000300800 */
[----:B------:R-:W3:Y:S04]  /*19800*/  LDL R43, [R1+0x298] ;  /* 0x00029800012b7983 */ /* 0x000ee80000100800 */
[----:B------:R-:W4:Y:S01]  /*19810*/  LDL R44, [R1+0x2d8] ;  /* 0x0002d800012c7983 */ /* 0x000f220000100800 */
[----:B------:R-:W-:-:S02]  /*19820*/  LOP3.LUT R70, R70, 0x7f, RZ, 0xc0, !PT ;  /* 0x0000007f46467812 */ /* 0x000fc400078ec0ff */
[----:B------:R-:W-:Y:S01]  /*19830*/  PRMT R49, RZ, 0x7610, R49 ;  /* 0x00007610ff317816 */ /* 0x000fe20000000031 */
[----:B------:R-:W4:Y:S01]  /*19840*/  LDL R45, [R1+0x398] ;  /* 0x00039800012d7983 */ /* 0x000f220000100800 */
[----:B------:R-:W-:-:S05]  /*19850*/  LOP3.LUT R70, R70, 0x20, RZ, 0x3c, !PT ;  /* 0x0000002046467812 */ /* 0x000fca00078e3cff */
[----:B------:R2:W-:Y:S02]  /*19860*/  STS.U8 [R70+UR10+0xa100], R42 ;  /* 0x00a1002a46007988 */ /* 0x0005e4000800000a */
[----:B--2---:R-:W-:Y:S02]  /*19870*/  @!P0 IMAD.MOV.U32 R42, RZ, RZ, R47 ;  /* 0x000000ffff2a8224 */ /* 0x004fe400078e002f */
[----:B------:R-:W2:Y:S04]  /*19880*/  LDL R47, [R1+0x394] ;  /* 0x00039400012f7983 */ /* 0x000ea80000100800 */
[----:B---3--:R4:W3:Y:S02]  /*19890*/  @!P0 LDG.E.U8 R49, desc[UR22][R42.64] ;  /* 0x000000162a318981 */ /* 0x0088e4000c1e1100 */
[----:B----4-:R-:W-:-:S02]  /*198a0*/  @!P0 IMAD.MOV.U32 R43, RZ, RZ, R44 ;  /* 0x000000ffff2b8224 */ /* 0x010fc400078e002c */
[----:B------:R-:W4:Y:S01]  /*198b0*/  LDL R44, [R1+0x3c8] ;  /* 0x0003c800012c7983 */ /* 0x000f220000100800 */
[----:B------:R-:W-:-:S03]  /*198c0*/  PRMT R61, RZ, 0x7610, R61 ;  /* 0x00007610ff3d7816 */ /* 0x000fc6000000003d */
[----:B------:R0:W-:Y:S04]  /*198d0*/  STS.U8 [R70+UR10+0xa300], R41 ;  /* 0x00a3002946007988 */ /* 0x0001e8000800000a */
[----:B------:R-:W-:Y:S04]  /*198e0*/  STS.U8 [R70+UR10+0xa500], R40 ;  /* 0x00a5002846007988 */ /* 0x000fe8000800000a */
[----:B------:R-:W-:Y:S01]  /*198f0*/  STS.U8 [R70+UR10+0xa700], R39 ;  /* 0x00a7002746007988 */ /* 0x000fe2000800000a */
[----:B------:R-:W-:-:S03]  /*19900*/  @!P0 IMAD.MOV.U32 R42, RZ, RZ, R46 ;  /* 0x000000ffff2a8224 */ /* 0x000fc600078e002e */
[----:B------:R1:W-:Y:S04]  /*19910*/  STS.U8 [R70+UR10+0xa900], R38 ;  /* 0x00a9002646007988 */ /* 0x0003e8000800000a */
[----:B------:R-:W3:Y:S01]  /*19920*/  LDL R46, [R1+0x3c4] ;  /* 0x0003c400012e7983 */ /* 0x000ee20000100800 */
[----:B------:R-:W-:Y:S02]  /*19930*/  PRMT R57, RZ, 0x7610, R57 ;  /* 0x00007610ff397816 */ /* 0x000fe40000000039 */
[----:B------:R-:W-:Y:S01]  /*19940*/  PRMT R51, RZ, 0x7610, R51 ;  /* 0x00007610ff337816 */ /* 0x000fe20000000033 */
[----:B0-----:R-:W3:Y:S01]  /*19950*/  LDL R41, [R1+0x31c] ;  /* 0x00031c0001297983 */ /* 0x001ee20000100800 */
[----:B-1----:R-:W-:-:S03]  /*19960*/  @!P0 IMAD.MOV.U32 R38, RZ, RZ, R45 ;  /* 0x000000ffff268224 */ /* 0x002fc600078e002d */
[----:B------:R-:W3:Y:S04]  /*19970*/  LDL R45, [R1+0x450] ;  /* 0x00045000012d7983 */ /* 0x000ee80000100800 */
[----:B------:R-:W3:Y:S01]  /*19980*/  LDL R40, [R1+0x318] ;  /* 0x0003180001287983 */ /* 0x000ee20000100800 */
[----:B--2---:R-:W-:-:S03]  /*19990*/  @!P0 IMAD.MOV.U32 R39, RZ, RZ, R47 ;  /* 0x000000ffff278224 */ /* 0x004fc600078e002f */
[----:B------:R-:W2:Y:S04]  /*199a0*/  LDL R47, [R1+0x44c] ;  /* 0x00044c00012f7983 */ /* 0x000ea80000100800 */
[----:B------:R4:W2:Y:S02]  /*199b0*/  @!P0 LDG.E.U8 R61, desc[UR22][R38.64] ;  /* 0x00000016263d8981 */ /* 0x0008a4000c1e1100 */
[----:B----4-:R-:W-:Y:S02]  /*199c0*/  @!P0 IMAD.MOV.U32 R38, RZ, RZ, R44 ;  /* 0x000000ffff268224 */ /* 0x010fe400078e002c */
[----:B------:R-:W4:Y:S04]  /*199d0*/  LDL R44, [R1+0xdc] ;  /* 0x0000dc00012c7983 */ /* 0x000f280000100800 */
[----:B------:R-:W-:Y:S04]  /*199e0*/  STS.U8 [R70+UR10+0xab00], R37 ;  /* 0x00ab002546007988 */ /* 0x000fe8000800000a */
[----:B------:R-:W-:Y:S04]  /*199f0*/  STS.U8 [R70+UR10+0xad00], R36 ;  /* 0x00ad002446007988 */ /* 0x000fe8000800000a */
[----:B------:R-:W-:Y:S04]  /*19a00*/  STS.U8 [R70+UR10+0xaf00], R35 ;  /* 0x00af002346007988 */ /* 0x000fe8000800000a */
[----:B------:R3:W-:Y:S04]  /*19a10*/  STS.U8 [R70+UR10+0xb100], R34 ;  /* 0x00b1002246007988 */ /* 0x0007e8000800000a */
[----:B------:R-:W-:Y:S04]  /*19a20*/  STS.U8 [R70+UR10+0xb300], R33 ;  /* 0x00b3002146007988 */ /* 0x000fe8000800000a */
[----:B------:R-:W-:Y:S04]  /*19a30*/  STS.U8 [R70+UR10+0xb500], R32 ;  /* 0x00b5002046007988 */ /* 0x000fe8000800000a */
[----:B------:R-:W-:Y:S04]  /*19a40*/  STS.U8 [R70+UR10+0xb700], R31 ;  /* 0x00b7001f46007988 */ /* 0x000fe8000800000a */
[----:B------:R-:W-:Y:S04]  /*19a50*/  STS.U8 [R70+UR10+0xb900], R30 ;  /* 0x00b9001e46007988 */ /* 0x000fe8000800000a */
[----:B------:R0:W-:Y:S04]  /*19a60*/  STS.U8 [R70+UR10+0xbb00], R29 ;  /* 0x00bb001d46007988 */ /* 0x0001e8000800000a */
[----:B------:R1:W-:Y:S01]  /*19a70*/  STS.U8 [R70+UR10+0xbd00], R28 ;  /* 0x00bd001c46007988 */ /* 0x0003e2000800000a */
[----:B---3--:R-:W-:-:S02]  /*19a80*/  @!P0 IMAD.MOV.U32 R34, RZ, RZ, R45 ;  /* 0x000000ffff228224 */ /* 0x008fc400078e002d */
[----:B------:R-:W-:Y:S01]  /*19a90*/  @!P0 IMAD.MOV.U32 R39, RZ, RZ, R46 ;  /* 0x000000ffff278224 */ /* 0x000fe200078e002e */
[----:B------:R-:W3:Y:S04]  /*19aa0*/  LDL R45, [R1+0x1a4] ;  /* 0x0001a400012d7983 */ /* 0x000ee80000100800 */
[----:B0-----:R-:W3:Y:S04]  /*19ab0*/  LDL R29, [R1+0x224] ;  /* 0x00022400011d7983 */ /* 0x001ee80000100800 */
[----:B-1----:R-:W3:Y:S04]  /*19ac0*/  LDL R28, [R1+0x220] ;  /* 0x00022000011c7983 */ /* 0x002ee80000100800 */
[----:B------:R-:W3:Y:S04]  /*19ad0*/  LDL R46, [R1+0xd8] ;  /* 0x0000d800012e7983 */ /* 0x000ee80000100800 */
[----:B------:R-:W3:Y:S04]  /*19ae0*/  LDL R37, [R1+0x3f8] ;  /* 0x0003f80001257983 */ /* 0x000ee80000100800 */
[----:B------:R-:W3:Y:S04]  /*19af0*/  LDL R36, [R1+0x3f4] ;  /* 0x0003f40001247983 */ /* 0x000ee80000100800 */
[----:B------:R-:W3:Y:S04]  /*19b00*/  LDL R33, [R1+0x11c] ;  /* 0x00011c0001217983 */ /* 0x000ee80000100800 */
[----:B------:R-:W3:Y:S01]  /*19b10*/  LDL R32, [R1+0x118] ;  /* 0x0001180001207983 */ /* 0x000ee20000100800 */
[----:B--2---:R-:W-:-:S03]  /*19b20*/  @!P0 IMAD.MOV.U32 R35, RZ, RZ, R47 ;  /* 0x000000ffff238224 */ /* 0x004fc600078e002f */
[----:B------:R-:W2:Y:S04]  /*19b30*/  LDL R47, [R1+0x1a0] ;  /* 0x0001a000012f7983 */ /* 0x000ea80000100800 */
[----:B------:R4:W2:Y:S02]  /*19b40*/  @!P0 LDG.E.U8 R57, desc[UR22][R34.64] ;  /* 0x0000001622398981 */ /* 0x0008a4000c1e1100 */
[----:B----4-:R-:W-:Y:S02]  /*19b50*/  @!P0 IMAD.MOV.U32 R34, RZ, RZ, R44 ;  /* 0x000000ffff228224 */ /* 0x010fe400078e002c */
[----:B------:R-:W4:Y:S01]  /*19b60*/  LDL R44, [R1+0x1e4] ;  /* 0x0001e400012c7983 */ /* 0x000f220000100800 */
[----:B------:R-:W-:Y:S02]  /*19b70*/  PRMT R53, RZ, 0x7610, R53 ;  /* 0x00007610ff357816 */ /* 0x000fe40000000035 */
[----:B---3--:R-:W-:-:S04]  /*19b80*/  @!P0 LOP3.LUT R29, R29, R28, RZ, 0x3c, !PT ;  /* 0x0000001c1d1d8212 */ /* 0x008fc800078e3cff */
[----:B------:R-:W-:-:S04]  /*19b90*/  @!P0 LOP3.LUT R28, R29, R28, RZ, 0x3c, !PT ;  /* 0x0000001c1d1c8212 */ /* 0x000fc800078e3cff */
[----:B------:R-:W-:-:S05]  /*19ba0*/  @!P0 LOP3.LUT R29, R29, R28, RZ, 0x3c, !PT ;  /* 0x0000001c1d1d8212 */ /* 0x000fca00078e3cff */
[----:B------:R-:W3:Y:S04]  /*19bb0*/  @!P0 LDG.E.U8 R51, desc[UR22][R28.64] ;  /* 0x000000161c338981 */ /* 0x000ee8000c1e1100 */
[----:B------:R-:W3:Y:S04]  /*19bc0*/  LDL R28, [R1+0x260] ;  /* 0x00026000011c7983 */ /* 0x000ee80000100800 */
[----:B------:R-:W3:Y:S01]  /*19bd0*/  LDL R29, [R1+0x264] ;  /* 0x00026400011d7983 */ /* 0x000ee20000100800 */
[----:B------:R-:W-:Y:S02]  /*19be0*/  @!P0 IMAD.MOV.U32 R30, RZ, RZ, R45 ;  /* 0x000000ffff1e8224 */ /* 0x000fe400078e002d */
[----:B------:R-:W-:Y:S01]  /*19bf0*/  @!P0 IMAD.MOV.U32 R35, RZ, RZ, R46 ;  /* 0x000000ffff238224 */ /* 0x000fe200078e002e */
[----:B------:R-:W3:Y:S04]  /*19c00*/  LDL R45, [R1+0x2a4] ;  /* 0x0002a400012d7983 */ /* 0x000ee80000100800 */
[----:B------:R-:W3:Y:S01]  /*19c10*/  LDL R46, [R1+0x1e0] ;  /* 0x0001e000012e7983 */ /* 0x000ee20000100800 */
[----:B--2---:R-:W-:-:S03]  /*19c20*/  @!P0 IMAD.MOV.U32 R31, RZ, RZ, R47 ;  /* 0x000000ffff1f8224 */ /* 0x004fc600078e002f */
[----:B------:R-:W2:Y:S04]  /*19c30*/  LDL R47, [R1+0x2a0] ;  /* 0x0002a000012f7983 */ /* 0x000ea80000100800 */
[----:B------:R4:W2:Y:S02]  /*19c40*/  @!P0 LDG.E.U8 R53, desc[UR22][R30.64] ;  /* 0x000000161e358981 */ /* 0x0008a4000c1e1100 */
[----:B----4-:R-:W-:Y:S02]  /*19c50*/  @!P0 IMAD.MOV.U32 R30, RZ, RZ, R44 ;  /* 0x000000ffff1e8224 */ /* 0x010fe400078e002c */
[----:B------:R-:W4:Y:S01]  /*19c60*/  LDL R44, [R1+0x2e4] ;  /* 0x0002e400012c7983 */ /* 0x000f220000100800 */
[----:B------:R-:W-:Y:S02]  /*19c70*/  @!P0 LOP3.LUT R41, R41, R40, RZ, 0x3c, !PT ;  /* 0x0000002829298212 */ /* 0x000fe400078e3cff */
[----:B------:R-:W-:-:S02]  /*19c80*/  @!P0 LOP3.LUT R37, R37, R36, RZ, 0x3c, !PT ;  /* 0x0000002425258212 */ /* 0x000fc400078e3cff */
[----:B------:R-:W-:Y:S02]  /*19c90*/  @!P0 LOP3.LUT R33, R33, R32, RZ, 0x3c, !PT ;  /* 0x0000002021218212 */ /* 0x000fe400078e3cff */
[----:B------:R-:W-:Y:S02]  /*19ca0*/  @!P0 LOP3.LUT R40, R41, R40, RZ, 0x3c, !PT ;  /* 0x0000002829288212 */ /* 0x000fe400078e3cff */
[----:B------:R-:W-:Y:S02]  /*19cb0*/  @!P0 LOP3.LUT R36, R37, R36, RZ, 0x3c, !PT ;  /* 0x0000002425248212 */ /* 0x000fe400078e3cff */
[----:B------:R-:W-:Y:S02]  /*19cc0*/  @!P0 LOP3.LUT R32, R33, R32, RZ, 0x3c, !PT ;  /* 0x0000002021208212 */ /* 0x000fe400078e3cff */
[----:B------:R-:W-:Y:S02]  /*19cd0*/  PRMT R69, RZ, 0x7610, R69 ;  /* 0x00007610ff457816 */ /* 0x000fe40000000045 */
[----:B------:R-:W-:-:S02]  /*19ce0*/  PRMT R63, RZ, 0x7610, R63 ;  /* 0x00007610ff3f7816 */ /* 0x000fc4000000003f */
[----:B------:R-:W-:Y:S02]  /*19cf0*/  PRMT R59, RZ, 0x7610, R59 ;  /* 0x00007610ff3b7816 */ /* 0x000fe4000000003b */
[----:B------:R-:W-:Y:S02]  /*19d00*/  PRMT R55, RZ, 0x7610, R55 ;  /* 0x00007610ff377816 */ /* 0x000fe40000000037 */
[----:B------:R-:W-:Y:S02]  /*19d10*/  @!P0 LOP3.LUT R41, R41, R40, RZ, 0x3c, !PT ;  /* 0x0000002829298212 */ /* 0x000fe400078e3cff */
[----:B------:R-:W-:Y:S02]  /*19d20*/  @!P0 LOP3.LUT R37, R37, R36, RZ, 0x3c, !PT ;  /* 0x0000002425258212 */ /* 0x000fe400078e3cff */
[----:B------:R-:W-:Y:S01]  /*19d30*/  @!P0 LOP3.LUT R33, R33, R32, RZ, 0x3c, !PT ;  /* 0x0000002021218212 */ /* 0x000fe200078e3cff */
[----:B------:R-:W4:Y:S01]  /*19d40*/  @!P0 LDG.E.U8 R63, desc[UR22][R40.64] ;  /* 0x00000016283f8981 */ /* 0x000f22000c1e1100 */
[----:B------:R-:W-:-:S03]  /*19d50*/  PRMT R71, RZ, 0x7610, R71 ;  /* 0x00007610ff477816 */ /* 0x000fc60000000047 */
[----:B------:R-:W4:Y:S04]  /*19d60*/  @!P0 LDG.E.U8 R59, desc[UR22][R36.64] ;  /* 0x00000016243b8981 */ /* 0x000f28000c1e1100 */
[----:B------:R-:W4:Y:S04]  /*19d70*/  @!P0 LDG.E.U8 R55, desc[UR22][R32.64] ;  /* 0x0000001620378981 */ /* 0x000f28000c1e1100 */
[----:B------:R-:W4:Y:S04]  /*19d80*/  LDL R40, [R1+0x358] ;  /* 0x0003580001287983 */ /* 0x000f280000100800 */
[----:B------:R-:W4:Y:S04]  /*19d90*/  LDL R41, [R1+0x35c] ;  /* 0x00035c0001297983 */ /* 0x000f280000100800 */
[----:B------:R-:W4:Y:S04]  /*19da0*/  LDL R36, [R1+0x424] ;  /* 0x0004240001247983 */ /* 0x000f280000100800 */
[----:B------:R-:W4:Y:S04]  /*19db0*/  LDL R37, [R1+0x428] ;  /* 0x0004280001257983 */ /* 0x000f280000100800 */
[----:B------:R-:W4:Y:S04]  /*19dc0*/  LDL R32, [R1+0x158] ;  /* 0x0001580001207983 */ /* 0x000f280000100800 */
[----:B------:R-:W4:Y:S01]  /*19dd0*/  LDL R33, [R1+0x15c] ;  /* 0x00015c0001217983 */ /* 0x000f220000100800 */
[----:B---3--:R-:W-:-:S04]  /*19de0*/  @!P0 LOP3.LUT R29, R29, R28, RZ, 0x3c, !PT ;  /* 0x0000001c1d1d8212 */ /* 0x008fc800078e3cff */
[----:B------:R-:W-:-:S04]  /*19df0*/  @!P0 LOP3.LUT R28, R29, R28, RZ, 0x3c, !PT ;  /* 0x0000001c1d1c8212 */ /* 0x000fc800078e3cff */
[----:B------:R-:W-:Y:S01]  /*19e00*/  @!P0 LOP3.LUT R29, R29, R28, RZ, 0x3c, !PT ;  /* 0x0000001c1d1d8212 */ /* 0x000fe200078e3cff */
[----:B------:R-:W-:Y:S01]  /*19e10*/  @!P0 IMAD.MOV.U32 R31, RZ, RZ, R46 ;  /* 0x000000ffff1f8224 */ /* 0x000fe200078e002e */
[----:B------:R0:W-:Y:S04]  /*19e20*/  STS.U8 [R70+UR10+0xbf00], R25 ;  /* 0x00bf001946007988 */ /* 0x0001e8000800000a */
[----:B------:R1:W3:Y:S04]  /*19e30*/  @!P0 LDG.E.U8 R69, desc[UR22][R28.64] ;  /* 0x000000161c458981 */ /* 0x0002e8000c1e1100 */
[----:B------:R-:W3:Y:S04]  /*19e40*/  LDL R46, [R1+0x2e0] ;  /* 0x0002e000012e7983 */ /* 0x000ee80000100800 */
[----:B0-----:R-:W3:Y:S01]  /*19e50*/  LDL.LU R70, [R1+0x724] ;  /* 0x0007240001467983 */ /* 0x001ee20000300800 */
[----:B-1----:R-:W-:-:S03]  /*19e60*/  @!P0 IMAD.MOV.U32 R28, RZ, RZ, R45 ;  /* 0x000000ffff1c8224 */ /* 0x002fc600078e002d */
[----:B------:R-:W3:Y:S01]  /*19e70*/  LDL R45, [R1+0x3a0] ;  /* 0x0003a000012d7983 */ /* 0x000ee20000100800 */
[----:B--2---:R-:W-:-:S03]  /*19e80*/  @!P0 IMAD.MOV.U32 R29, RZ, RZ, R47 ;  /* 0x000000ffff1d8224 */ /* 0x004fc600078e002f */
[----:B------:R-:W2:Y:S04]  /*19e90*/  LDL.LU R47, [R1] ;  /* 0x00000000012f7983 */ /* 0x000ea80000300800 */
[----:B------:R4:W2:Y:S04]  /*19ea0*/  @!P0 LDG.E.U8 R71, desc[UR22][R28.64] ;  /* 0x000000161c478981 */ /* 0x0008a8000c1e1100 */
[----:B------:R-:W2:Y:S01]  /*19eb0*/  LDL R25, [R1+0x3d0] ;  /* 0x0003d00001197983 */ /* 0x000ea20000100800 */
[----:B----4-:R-:W-:-:S03]  /*19ec0*/  @!P0 IMAD.MOV.U32 R28, RZ, RZ, R44 ;  /* 0x000000ffff1c8224 */ /* 0x010fc600078e002c */
[----:B------:R-:W4:Y:S01]  /*19ed0*/  LDL R44, [R1+0x3cc] ;  /* 0x0003cc00012c7983 */ /* 0x000f220000100800 */
[----:B------:R-:W-:Y:S02]  /*19ee0*/  LOP3.LUT R93, R93, 0x30, RZ, 0x3c, !PT ;  /* 0x000000305d5d7812 */ /* 0x000fe400078e3cff */
[----:B------:R-:W-:-:S03]  /*19ef0*/  PRMT R50, RZ, 0x7610, R50 ;  /* 0x00007610ff327816 */ /* 0x000fc60000000032 */
[----:B------:R-:W-:Y:S01]  /*19f00*/  STS.U8 [R93+UR10+0xa180], R67 ;  /* 0x00a180435d007988 */ /* 0x000fe2000800000a */
[----:B------:R-:W-:-:S03]  /*19f10*/  PRMT R73, RZ, 0x7610, R73 ;  /* 0x00007610ff497816 */ /* 0x000fc60000000049 */
[----:B------:R-:W-:Y:S04]  /*19f20*/  STS.U8 [R93+UR10+0xa380], R66 ;  /* 0x00a380425d007988 */ /* 0x000fe8000800000a */
[----:B------:R-:W-:Y:S04]  /*19f30*/  STS.U8 [R93+UR10+0xa580], R65 ;  /* 0x00a580415d007988 */ /* 0x000fe8000800000a */
[----:B------:R-:W-:Y:S04]  /*19f40*/  STS.U8 [R93+UR10+0xa780], R64 ;  /* 0x00a780405d007988 */ /* 0x000fe8000800000a */
[----:B------:R0:W4:Y:S04]  /*19f50*/  @!P0 LDG.E.U8 R50, desc[UR22][R42.64] ;  /* 0x000000162a328981 */ /* 0x000128000c1e1100 */
[----:B------:R-:W-:Y:S04]  /*19f60*/  STS.U8 [R93+UR10+0xa980], R27 ;  /* 0x00a9801b5d007988 */ /* 0x000fe8000800000a */
[----:B------:R2:W-:Y:S01]  /*19f70*/  STS.U8 [R93+UR10+0xab80], R26 ;  /* 0x00ab801a5d007988 */ /* 0x0005e2000800000a */
[----:B0-----:R-:W-:Y:S01]  /*19f80*/  PRMT R43, RZ, 0x7610, R43 ;  /* 0x00007610ff2b7816 */ /* 0x001fe2000000002b */
[----:B---3--:R-:W-:-:S02]  /*19f90*/  @!P0 IMAD.MOV.U32 R29, RZ, RZ, R46 ;  /* 0x000000ffff1d8224 */ /* 0x008fc400078e002e */
[----:B------:R-:W3:Y:S04]  /*19fa0*/  LDL.LU R46, [R1+0x10] ;  /* 0x00001000012e7983 */ /* 0x000ee80000300800 */
[----:B------:R0:W3:Y:S04]  /*19fb0*/  @!P0 LDG.E.U8 R73, desc[UR22][R28.64] ;  /* 0x000000161c498981 */ /* 0x0000e8000c1e1100 */
[----:B------:R-:W0:Y:S04]  /*19fc0*/  LDL R28, [R1+0x320] ;  /* 0x00032000011c7983 */ /* 0x000e280000100800 */
[----:B------:R-:W0:Y:S01]  /*19fd0*/  LDL R29, [R1+0x324] ;  /* 0x00032400011d7983 */ /* 0x000e220000100800 */
[----:B--2---:R-:W-:-:S02]  /*19fe0*/  @!P0 IMAD.MOV.U32 R26, RZ, RZ, R25 ;  /* 0x000000ffff1a8224 */ /* 0x004fc400078e0019 */
[----:B----4-:R-:W-:Y:S01]  /*19ff0*/  @!P0 IMAD.MOV.U32 R27, RZ, RZ, R44 ;  /* 0x000000ffff1b8224 */ /* 0x010fe200078e002c */
[----:B------:R-:W-:Y:S02]  /*1a000*/  PRMT R74, RZ, 0x7610, R74 ;  /* 0x00007610ff4a7816 */ /* 0x000fe4000000004a */
[----:B------:R-:W-:Y:S02]  /*1a010*/  PRMT R42, RZ, 0x7610, R42 ;  /* 0x00007610ff2a7816 */ /* 0x000fe4000000002a */
[----:B------:R-:W-:Y:S01]  /*1a020*/  @!P0 LOP3.LUT R41, R41, R40, RZ, 0x3c, !PT ;  /* 0x0000002829298212 */ /* 0x000fe200078e3cff */
[----:B------:R1:W2:Y:S01]  /*1a030*/  @!P0 LDG.E.U8 R43, desc[UR22][R26.64] ;  /* 0x000000161a2b8981 */ /* 0x0002a2000c1e1100 */
[----:B------:R-:W-:Y:S02]  /*1a040*/  PRMT R62, RZ, 0x7610, R62 ;  /* 0x00007610ff3e7816 */ /* 0x000fe4000000003e */
[----:B------:R-:W-:Y:S01]  /*1a050*/  PRMT R72, RZ, 0x7610, R72 ;  /* 0x00007610ff487816 */ /* 0x000fe20000000048 */
[----:B------:R-:W-:Y:S04]  /*1a060*/  STS.U8 [R93+UR10+0xad80], R68 ;  /* 0x00ad80445d007988 */ /* 0x000fe8000800000a */
[----:B------:R-:W4:Y:S04]  /*1a070*/  LDL R44, [R1+0xe0] ;  /* 0x0000e000012c7983 */ /* 0x000f280000100800 */
[----:B------:R-:W1:Y:S04]  /*1a080*/  LDL R26, [R1+0x3fc] ;  /* 0x0003fc00011a7983 */ /* 0x000e680000100800 */
[----:B------:R-:W1:Y:S04]  /*1a090*/  LDL R27, [R1+0x400] ;  /* 0x00040000011b7983 */ /* 0x000e680000100800 */
[----:B------:R-:W2:Y:S01]  /*1a0a0*/  LDL R25, [R1+0xe4] ;  /* 0x0000e40001197983 */ /* 0x000ea20000100800 */
[----:B0-----:R-:W-:-:S04]  /*1a0b0*/  @!P0 LOP3.LUT R29, R29, R28, RZ, 0x3c, !PT ;  /* 0x0000001c1d1d8212 */ /* 0x001fc800078e3cff */
[----:B------:R-:W-:-:S04]  /*1a0c0*/  @!P0 LOP3.LUT R28, R29, R28, RZ, 0x3c, !PT ;  /* 0x0000001c1d1c8212 */ /* 0x000fc800078e3cff */
[----:B------:R-:W-:-:S05]  /*1a0d0*/  @!P0 LOP3.LUT R29, R29, R28, RZ, 0x3c, !PT ;  /* 0x0000001c1d1d8212 */ /* 0x000fca00078e3cff */
[----:B------:R-:W2:Y:S04]  /*1a0e0*/  @!P0 LDG.E.U8 R74, desc[UR22][R28.64] ;  /* 0x000000161c4a8981 */ /* 0x000ea8000c1e1100 */
[----:B------:R-:W2:Y:S04]  /*1a0f0*/  LDL R28, [R1+0x360] ;  /* 0x00036000011c7983 */ /* 0x000ea80000100800 */
[----:B------:R-:W2:Y:S01]  /*1a100*/  LDL R29, [R1+0x364] ;  /* 0x00036400011d7983 */ /* 0x000ea20000100800 */
[----:B-1----:R-:W-:-:S04]  /*1a110*/  @!P0 LOP3.LUT R27, R27, R26, RZ, 0x3c, !PT ;  /* 0x0000001a1b1b8212 */ /* 0x002fc800078e3cff */
[----:B------:R-:W-:-:S04]  /*1a120*/  @!P0 LOP3.LUT R26, R27, R26, RZ, 0x3c, !PT ;  /* 0x0000001a1b1a8212 */ /* 0x000fc800078e3cff */
[----:B------:R-:W-:-:S05]  /*1a130*/  @!P0 LOP3.LUT R27, R27, R26, RZ, 0x3c, !PT ;  /* 0x0000001a1b1b8212 */ /* 0x000fca00078e3cff */
[----:B------:R-:W3:Y:S04]  /*1a140*/  @!P0 LDG.E.U8 R42, desc[UR22][R26.64] ;  /* 0x000000161a2a8981 */ /* 0x000ee8000c1e1100 */
[----:B------:R-:W3:Y:S04]  /*1a150*/  LDL R26, [R1+0x42c] ;  /* 0x00042c00011a7983 */ /* 0x000ee80000100800 */
[----:B------:R-:W3:Y:S01]  /*1a160*/  LDL R27, [R1+0x430] ;  /* 0x00043000011b7983 */ /* 0x000ee20000100800 */
[----:B------:R-:W-:-:S04]  /*1a170*/  @!P0 LOP3.LUT R40, R41, R40, RZ, 0x3c, !PT ;  /* 0x0000002829288212 */ /* 0x000fc800078e3cff */
[----:B------:R-:W-:-:S05]  /*1a180*/  @!P0 LOP3.LUT R41, R41, R40, RZ, 0x3c, !PT ;  /* 0x0000002829298212 */ /* 0x000fca00078e3cff */
[----:B------:R0:W4:Y:S04]  /*1a190*/  @!P0 LDG.E.U8 R62, desc[UR22][R40.64] ;  /* 0x00000016283e8981 */ /* 0x000128000c1e1100 */
[----:B------:R1:W-:Y:S01]  /*1a1a0*/  STS.U8 [R93+UR10+0xaf80], R47 ;  /* 0x00af802f5d007988 */ /* 0x0003e2000800000a */
[----:B0-----:R-:W-:-:S03]  /*1a1b0*/  PRMT R41, RZ, 0x7610, R41 ;  /* 0x00007610ff297816 */ /* 0x001fc60000000029 */
[----:B-1----:R-:W4:Y:S01]  /*1a1c0*/  LDL R47, [R1+0x124] ;  /* 0x00012400012f7983 */ /* 0x002f220000100800 */
[----:B--2---:R-:W-:-:S04]  /*1a1d0*/  @!P0 LOP3.LUT R29, R29, R28, RZ, 0x3c, !PT ;  /* 0x0000001c1d1d8212 */ /* 0x004fc800078e3cff */
[----:B------:R-:W-:-:S04]  /*1a1e0*/  @!P0 LOP3.LUT R28, R29, R28, RZ, 0x3c, !PT ;  /* 0x0000001c1d1c8212 */ /* 0x000fc800078e3cff */
[----:B------:R-:W-:-:S05]  /*1a1f0*/  @!P0 LOP3.LUT R29, R29, R28, RZ, 0x3c, !PT ;  /* 0x0000001c1d1d8212 */ /* 0x000fca00078e3cff */
[----:B------:R0:W2:Y:S02]  /*1a200*/  @!P0 LDG.E.U8 R72, desc[UR22][R28.64] ;  /* 0x000000161c488981 */ /* 0x0000a4000c1e1100 */
[----:B0-----:R-:W-:Y:S02]  /*1a210*/  @!P0 IMAD.MOV.U32 R28, RZ, RZ, R45 ;  /* 0x000000ffff1c8224 */ /* 0x001fe400078e002d */
[----:B------:R-:W2:Y:S04]  /*1a220*/  LDL R29, [R1+0x39c] ;  /* 0x00039c00011d7983 */ /* 0x000ea80000100800 */
[----:B------:R-:W2:Y:S01]  /*1a230*/  LDL R45, [R1+0x458] ;  /* 0x00045800012d7983 */ /* 0x000ea20000100800 */
[----:B---3--:R-:W-:-:S04]  /*1a240*/  @!P0 LOP3.LUT R27, R27, R26, RZ, 0x3c, !PT ;  /* 0x0000001a1b1b8212 */ /* 0x008fc800078e3cff */
[----:B------:R-:W-:-:S04]  /*1a250*/  @!P0 LOP3.LUT R26, R27, R26, RZ, 0x3c, !PT ;  /* 0x0000001a1b1a8212 */ /* 0x000fc800078e3cff */
[----:B------:R-:W-:-:S05]  /*1a260*/  @!P0 LOP3.LUT R27, R27, R26, RZ, 0x3c, !PT ;  /* 0x0000001a1b1b8212 */ /* 0x000fca00078e3cff */
[----:B------:R2:W3:Y:S04]  /*1a270*/  @!P0 LDG.E.U8 R41, desc[UR22][R26.64] ;  /* 0x000000161a298981 */ /* 0x0004e8000c1e1100 */
[----:B------:R-:W2:Y:S04]  /*1a280*/  LDL.LU R26, [R1+0xc] ;  /* 0x00000c00011a7983 */ /* 0x000ea80000300800 */
[----:B------:R-:W3:Y:S01]  /*1a290*/  LDL R27, [R1+0x454] ;  /* 0x00045400011b7983 */ /* 0x000ee20000100800 */
[----:B------:R-:W-:Y:S02]  /*1a2a0*/  PRMT R40, RZ, 0x7610, R40 ;  /* 0x00007610ff287816 */ /* 0x000fe40000000028 */
[----:B------:R-:W-:Y:S01]  /*1a2b0*/  PRMT R68, RZ, 0x7610, R68 ;  /* 0x00007610ff447816 */ /* 0x000fe20000000044 */
[----:B--2---:R0:W-:Y:S02]  /*1a2c0*/  STS.U8 [R93+UR10+0xb180], R26 ;  /* 0x00b1801a5d007988 */ /* 0x0041e4000800000a */
[----:B0-----:R-:W-:-:S02]  /*1a2d0*/  @!P0 IMAD.MOV.U32 R26, RZ, RZ, R45 ;  /* 0x000000ffff1a8224 */ /* 0x001fc400078e002d */
[----:B------:R0:W-:Y:S04]  /*1a2e0*/  STS.U8 [R93+UR10+0xb380], R46 ;  /* 0x00b3802e5d007988 */ /* 0x0001e8000800000a */
[----:B---3--:R1:W2:Y:S04]  /*1a2f0*/  @!P0 LDG.E.U8 R40, desc[UR22][R26.64] ;  /* 0x000000161a288981 */ /* 0x0082a8000c1e1100 */
[----:B------:R-:W3:Y:S04]  /*1a300*/  LDL R45, [R1+0x1ac] ;  /* 0x0001ac00012d7983 */ /* 0x000ee80000100800 */
[----:B0-----:R-:W2:Y:S01]  /*1a310*/  LDL R46, [R1+0x1a8] ;  /* 0x0001a800012e7983 */ /* 0x001ea20000100800 */
[----:B-1----:R-:W-:-:S02]  /*1a320*/  @!P0 IMAD.MOV.U32 R26, RZ, RZ, R25 ;  /* 0x000000ffff1a8224 */ /* 0x002fc400078e0019 */
[----:B----4-:R-:W-:Y:S01]  /*1a330*/  @!P0 IMAD.MOV.U32 R27, RZ, RZ, R44 ;  /* 0x000000ffff1b8224 */ /* 0x010fe200078e002c */
[----:B------:R-:W4:Y:S04]  /*1a340*/  LDL R25, [R1+0x1ec] ;  /* 0x0001ec0001197983 */ /* 0x000f280000100800 */
[----:B------:R-:W2:Y:S04]  /*1a350*/  LDL R44, [R1+0x1e8] ;  /* 0x0001e800012c7983 */ /* 0x000ea80000100800 */
[----:B------:R0:W2:Y:S04]  /*1a360*/  @!P0 LDG.E.U8 R68, desc[UR22][R26.64] ;  /* 0x000000161a448981 */ /* 0x0000a8000c1e1100 */
[----:B------:R-:W2:Y:S04]  /*1a370*/  LDL.LU R26, [R1+0x8] ;  /* 0x00000800011a7983 */ /* 0x000ea80000300800 */
[----:B------:R-:W3:Y:S01]  /*1a380*/  LDL R27, [R1+0x120] ;  /* 0x00012000011b7983 */ /* 0x000ee20000100800 */
[----:B------:R-:W-:-:S03]  /*1a390*/  PRMT R67, RZ, 0x7610, R67 ;  /* 0x00007610ff437816 */ /* 0x000fc60000000043 */
[----:B--2---:R0:W-:Y:S02]  /*1a3a0*/  STS.U8 [R93+UR10+0xb580], R26 ;  /* 0x00b5801a5d007988 */ /* 0x0041e4000800000a */
[----:B0-----:R-:W-:-:S05]  /*1a3b0*/  @!P0 IMAD.MOV.U32 R26, RZ, RZ, R47 ;  /* 0x000000ffff1a8224 */ /* 0x001fca00078e002f */
[----:B---3--:R0:W2:Y:S04]  /*1a3c0*/  @!P0 LDG.E.U8 R67, desc[UR22][R26.64] ;  /* 0x000000161a438981 */ /* 0x0080a8000c1e1100 */
[----:B------:R-:W0:Y:S04]  /*1a3d0*/  LDL R26, [R1+0x160] ;  /* 0x00016000011a7983 */ /* 0x000e280000100800 */
[----:B------:R-:W0:Y:S04]  /*1a3e0*/  LDL R27, [R1+0x164] ;  /* 0x00016400011b7983 */ /* 0x000e280000100800 */
[----:B------:R1:W-:Y:S04]  /*1a3f0*/  STS.U8 [R93+UR10+0xb780], R0 ;  /* 0x00b780005d007988 */ /* 0x0003e8000800000a */
[----:B-1----:R-:W3:Y:S01]  /*1a400*/  LDL.LU R93, [R1+0x720] ;  /* 0x00072000015d7983 */ /* 0x002ee20000300800 */
[----:B------:R-:W-:-:S03]  /*1a410*/  PRMT R66, RZ, 0x7610, R66 ;  /* 0x00007610ff427816 */ /* 0x000fc60000000042 */
[----:B------:R-:W5:Y:S01]  /*1a420*/  LDL.LU R0, [R1+0x71c] ;  /* 0x00071c0001007983 */ /* 0x000f620000300800 */
[----:B------:R-:W1:Y:S01]  /*1a430*/  S2R R47, SR_TID.X ;  /* 0x00000000002f7919 */ /* 0x000e620000002100 */
[----:B0-----:R-:W-:-:S04]  /*1a440*/  @!P0 LOP3.LUT R27, R27, R26, RZ, 0x3c, !PT ;  /* 0x0000001a1b1b8212 */ /* 0x001fc800078e3cff */
[----:B------:R-:W-:-:S04]  /*1a450*/  @!P0 LOP3.LUT R26, R27, R26, RZ, 0x3c, !PT ;  /* 0x0000001a1b1a8212 */ /* 0x000fc800078e3cff */
[----:B------:R-:W-:-:S05]  /*1a460*/  @!P0 LOP3.LUT R27, R27, R26, RZ, 0x3c, !PT ;  /* 0x0000001a1b1b8212 */ /* 0x000fca00078e3cff */
[----:B------:R0:W2:Y:S02]  /*1a470*/  @!P0 LDG.E.U8 R66, desc[UR22][R26.64] ;  /* 0x000000161a428981 */ /* 0x0000a4000c1e1100 */
[----:B0-----:R-:W0:Y:S01]  /*1a480*/  S2R R27, SR_TID.X ;  /* 0x00000000001b7919 */ /* 0x001e220000002100 */
[----:B------:R-:W-:Y:S02]  /*1a490*/  @!P0 IMAD.MOV.U32 R26, RZ, RZ, R45 ;  /* 0x000000ffff1a8224 */ /* 0x000fe400078e002d */
[----:B------:R-:W2:Y:S01]  /*1a4a0*/  LDL R45, [R1+0x2ec] ;  /* 0x0002ec00012d7983 */ /* 0x000ea20000100800 */
[----:B0-----:R-:W-:-:S04]  /*1a4b0*/  LOP3.LUT R27, R27, 0x7f, RZ, 0xc0, !PT ;  /* 0x0000007f1b1b7812 */ /* 0x001fc800078ec0ff */
[----:B------:R-:W-:-:S05]  /*1a4c0*/  LOP3.LUT R27, R27, 0x30, RZ, 0x3c, !PT ;  /* 0x000000301b1b7812 */ /* 0x000fca00078e3cff */
[----:B---3--:R0:W-:Y:S02]  /*1a4d0*/  STS.U8 [R27+UR10+0xb980], R93 ;  /* 0x00b9805d1b007988 */ /* 0x0081e4000800000a */
[----:B0-----:R-:W-:Y:S02]  /*1a4e0*/  @!P0 IMAD.MOV.U32 R27, RZ, RZ, R46 ;  /* 0x000000ffff1b8224 */ /* 0x001fe400078e002e */
[----:B------:R-:W3:Y:S01]  /*1a4f0*/  LDL R46, [R1+0x2e8] ;  /* 0x0002e800012e7983 */ /* 0x000ee20000100800 */
[----:B-1----:R-:W-:-:S04]  /*1a500*/  LOP3.LUT R47, R47, 0x7f, RZ, 0xc0, !PT ;  /* 0x0000007f2f2f7812 */ /* 0x002fc800078ec0ff */
[----:B------:R-:W-:Y:S02]  /*1a510*/  LOP3.LUT R93, R47, 0x30, RZ, 0x3c, !PT ;  /* 0x000000302f5d7812 */ /* 0x000fe400078e3cff */
[----:B------:R-:W3:Y:S04]  /*1a520*/  LDL R47, [R1+0x2ac] ;  /* 0x0002ac00012f7983 */ /* 0x000ee80000100800 */
[----:B------:R4:W-:Y:S02]  /*1a530*/  STS.U8 [R93+UR10+0xbb80], R24 ;  /* 0x00bb80185d007988 */ /* 0x0009e4000800000a */
[----:B----4-:R-:W-:Y:S02]  /*1a540*/  @!P0 IMAD.MOV.U32 R24, RZ, RZ, R25 ;  /* 0x000000ffff188224 */ /* 0x010fe400078e0019 */
[----:B------:R-:W-:-:S02]  /*1a550*/  @!P0 IMAD.MOV.U32 R25, RZ, RZ, R44 ;  /* 0x000000ffff198224 */ /* 0x000fc400078e002c */
[----:B------:R-:W0:Y:S01]  /*1a560*/  S2R R44, SR_TID.X ;  /* 0x00000000002c7919 */ /* 0x000e220000002100 */
[----:B------:R1:W-:Y:S04]  /*1a570*/  STS.U8 [R93+UR10+0xbd80], R23 ;  /* 0x00bd80175d007988 */ /* 0x0003e8000800000a */
[----:B------:R4:W-:Y:S04]  /*1a580*/  STS.U8 [R93+UR10+0xbf80], R22 ;  /* 0x00bf80165d007988 */ /* 0x0009e8000800000a */
[----:B-1----:R-:W3:Y:S04]  /*1a590*/  LDL R23, [R1+0x26c] ;  /* 0x00026c0001177983 */ /* 0x002ee80000100800 */
[----:B----4-:R-:W4:Y:S01]  /*1a5a0*/  LDL R22, [R1+0x268] ;  /* 0x0002680001167983 */ /* 0x010f220000100800 */
[----:B0-----:R-:W-:-:S05]  /*1a5b0*/  LOP3.LUT R93, R44, 0x7f, RZ, 0xc0, !PT ;  /* 0x0000007f2c5d7812 */ /* 0x001fca00078ec0ff */
[----:B------:R-:W-:Y:S04]  /*1a5c0*/  STS.U8 [R93+UR10+0x4000], R21 ;  /* 0x004000155d007988 */ /* 0x000fe8000800000a */
[----:B------:R2:W-:Y:S02]  /*1a5d0*/  STS.U8 [R93+UR10+0x4400], R20 ;  /* 0x004400145d007988 */ /* 0x0005e4000800000a */
[----:B--2---:R-:W-:Y:S02]  /*1a5e0*/  @!P0 IMAD.MOV.U32 R20, RZ, RZ, R45 ;  /* 0x000000ffff148224 */ /* 0x004fe400078e002d */
[----:B------:R-:W2:Y:S01]  /*1a5f0*/  LDL R45, [R1+0x3d8] ;  /* 0x0003d800012d7983 */ /* 0x000ea20000100800 */
[----:B---3--:R-:W-:-:S03]  /*1a600*/  @!P0 IMAD.MOV.U32 R21, RZ, RZ, R46 ;  /* 0x000000ffff158224 */ /* 0x008fc600078e002e */
[----:B------:R-:W3:Y:S01]  /*1a610*/  LDL R46, [R1+0x3d4] ;  /* 0x0003d400012e7983 */ /* 0x000ee20000100800 */
[----:B------:R-:W-:-:S03]  /*1a620*/  PRMT R52, RZ, 0x7610, R52 ;  /* 0x00007610ff347816 */ /* 0x000fc60000000034 */
[----:B------:R0:W-:Y:S04]  /*1a630*/  STS.U8 [R93+UR10+0x4800], R19 ;  /* 0x004800135d007988 */ /* 0x0001e8000800000a */
[----:B------:R1:W-:Y:S04]  /*1a640*/  STS.U8 [R93+UR10+0x4c00], R18 ;  /* 0x004c00125d007988 */ /* 0x0003e8000800000a */
[----:B------:R0:W3:Y:S04]  /*1a650*/  @!P0 LDG.E.U8 R52, desc[UR22][R30.64] ;  /* 0x000000161e348981 */ /* 0x0000e8000c1e1100 */
[----:B------:R-:W-:Y:S04]  /*1a660*/  STS.U8 [R93+UR10+0x5000], R17 ;  /* 0x005000115d007988 */ /* 0x000fe8000800000a */
[----:B------:R2:W-:Y:S01]  /*1a670*/  STS.U8 [R93+UR10+0x5400], R16 ;  /* 0x005400105d007988 */ /* 0x0005e2000800000a */
[----:B0-----:R-:W-:-:S02]  /*1a680*/  PRMT R30, RZ, 0x7610, R30 ;  /* 0x00007610ff1e7816 */ /* 0x001fc4000000001e */
[-C--:B------:R-:W-:Y:S01]  /*1a690*/  @!P0 LOP3.LUT R37, R37, R36.reuse, RZ, 0x3c, !PT ;  /* 0x0000002425258212 */ /* 0x080fe200078e3cff */
[----:B------:R-:W3:Y:S03]  /*1a6a0*/  LDL R19, [R1+0x36c] ;  /* 0x00036c0001137983 */ /* 0x000ee60000100800 */
[C---:B------:R-:W-:Y:S01]  /*1a6b0*/  @!P0 LOP3.LUT R36, R37.reuse, R36, RZ, 0x3c, !PT ;  /* 0x0000002425248212 */ /* 0x040fe200078e3cff */
[----:B-1----:R-:W3:Y:S01]  /*1a6c0*/  LDL R18, [R1+0x368] ;  /* 0x0003680001127983 */ /* 0x002ee20000100800 */
[----:B------:R-:W-:Y:S02]  /*1a6d0*/  PRMT R58, RZ, 0x7610, R58 ;  /* 0x00007610ff3a7816 */ /* 0x000fe4000000003a */
[----:B------:R-:W-:-:S05]  /*1a6e0*/  @!P0 LOP3.LUT R37, R37, R36, RZ, 0x3c, !PT ;  /* 0x0000002425258212 */ /* 0x000fca00078e3cff */
[----:B------:R0:W3:Y:S01]  /*1a6f0*/  @!P0 LDG.E.U8 R58, desc[UR22][R36.64] ;  /* 0x00000016243a8981 */ /* 0x0000e2000c1e1100 */
[----:B----4-:R-:W-:-:S04]  /*1a700*/  @!P0 LOP3.LUT R23, R23, R22, RZ, 0x3c, !PT ;  /* 0x0000001617178212 */ /* 0x010fc800078e3cff */
[C---:B------:R-:W-:Y:S02]  /*1a710*/  @!P0 LOP3.LUT R22, R23.reuse, R22, RZ, 0x3c, !PT ;  /* 0x0000001617168212 */ /* 0x040fe400078e3cff */
[----:B0-----:R-:W-:Y:S02]  /*1a720*/  PRMT R36, RZ, 0x7610, R36 ;  /* 0x00007610ff247816 */ /* 0x001fe40000000024 */
[----:B------:R-:W-:-:S05]  /*1a730*/  @!P0 LOP3.LUT R23, R23, R22, RZ, 0x3c, !PT ;  /* 0x0000001617178212 */ /* 0x000fca00078e3cff */
[----:B------:R0:W4:Y:S02]  /*1a740*/  @!P0 LDG.E.U8 R36, desc[UR22][R22.64] ;  /* 0x0000001616248981 */ /* 0x000124000c1e1100 */
[----:B0-----:R-:W-:Y:S02]  /*1a750*/  @!P0 IMAD.MOV.U32 R22, RZ, RZ, R47 ;  /* 0x000000ffff168224 */ /* 0x001fe400078e002f */
[----:B--2---:R-:W-:Y:S01]  /*1a760*/  @!P0 IMAD.MOV.U32 R16, RZ, RZ, R45 ;  /* 0x000000ffff108224 */ /* 0x004fe200078e002d */
[----:B------:R-:W2:Y:S01]  /*1a770*/  LDL R47, [R1+0x3a8] ;  /* 0x0003a800012f7983 */ /* 0x000ea20000100800 */
[----:B---3--:R-:W-:Y:S01]  /*1a780*/  @!P0 IMAD.MOV.U32 R17, RZ, RZ, R46 ;  /* 0x000000ffff118224 */ /* 0x008fe200078e002e */
[----:B------:R-:W-:Y:S02]  /*1a790*/  PRMT R70, RZ, 0x7610, R70 ;  /* 0x00007610ff467816 */ /* 0x000fe40000000046 */
[----:B------:R-:W-:Y:S02]  /*1a7a0*/  @!P0 LOP3.LUT R33, R33, R32, RZ, 0x3c, !PT ;  /* 0x0000002021218212 */ /* 0x000fe400078e3cff */
[----:B------:R-:W-:Y:S01]  /*1a7b0*/  PRMT R54, RZ, 0x7610, R54 ;  /* 0x00007610ff367816 */ /* 0x000fe20000000036 */
[----:B------:R-:W3:Y:S04]  /*1a7c0*/  @!P0 LDG.E.U8 R30, desc[UR22][R16.64] ;  /* 0x00000016101e8981 */ /* 0x000ee8000c1e1100 */
[----:B------:R0:W2:Y:S04]  /*1a7d0*/  @!P0 LDG.E.U8 R70, desc[UR22][R28.64] ;  /* 0x000000161c468981 */ /* 0x0000a8000c1e1100 */
[----:B------:R1:W-:Y:S04]  /*1a7e0*/  STS.U8 [R93+UR10+0x5800], R80 ;  /* 0x005800505d007988 */ /* 0x0003e8000800000a */
[----:B------:R-:W2:Y:S04]  /*1a7f0*/  LDL R16, [R1+0x404] ;  /* 0x0004040001107983 */ /* 0x000ea80000100800 */
[----:B------:R-:W2:Y:S01]  /*1a800*/  LDL R17, [R1+0x408] ;  /* 0x0004080001117983 */ /* 0x000ea20000100800 */
[----:B0-----:R-:W-:-:S02]  /*1a810*/  PRMT R29, RZ, 0x7610, R29 ;  /* 0x00007610ff1d7816 */ /* 0x001fc4000000001d */
[----:B------:R-:W-:Y:S01]  /*1a820*/  @!P0 LOP3.LUT R32, R33, R32, RZ, 0x3c, !PT ;  /* 0x0000002021208212 */ /* 0x000fe200078e3cff */
[----:B-1----:R-:W3:Y:S01]  /*1a830*/  LDL R80, [R1+0x45c] ;  /* 0x00045c0001507983 */ /* 0x002ee20000100800 */
[----:B------:R-:W-:-:S03]  /*1a840*/  @!P0 LOP3.LUT R19, R19, R18, RZ, 0x3c, !PT ;  /* 0x0000001213138212 */ /* 0x000fc600078e3cff */
[----:B------:R-:W3:Y:S01]  /*1a850*/  LDL R46, [R1+0xe8] ;  /* 0x0000e800012e7983 */ /* 0x000ee20000100800 */
[----:B------:R-:W-:Y:S02]  /*1a860*/  @!P0 LOP3.LUT R33, R33, R32, RZ, 0x3c, !PT ;  /* 0x0000002021218212 */ /* 0x000fe400078e3cff */
[C---:B------:R-:W-:Y:S01]  /*1a870*/  @!P0 LOP3.LUT R18, R19.reuse, R18, RZ, 0x3c, !PT ;  /* 0x0000001213128212 */ /* 0x040fe200078e3cff */
[----:B------:R-:W3:Y:S04]  /*1a880*/  LDL R45, [R1+0xec] ;  /* 0x0000ec00012d7983 */ /* 0x000ee80000100800 */
[----:B------:R0:W3:Y:S01]  /*1a890*/  @!P0 LDG.E.U8 R54, desc[UR22][R32.64] ;  /* 0x0000001620368981 */ /* 0x0000e2000c1e1100 */
[----:B------:R-:W-:Y:S02]  /*1a8a0*/  @!P0 LOP3.LUT R19, R19, R18, RZ, 0x3c, !PT ;  /* 0x0000001213138212 */ /* 0x000fe400078e3cff */
[----:B------:R-:W-:Y:S01]  /*1a8b0*/  PRMT R60, RZ, 0x7610, R60 ;  /* 0x00007610ff3c7816 */ /* 0x000fe2000000003c */
[----:B------:R1:W-:Y:S01]  /*1a8c0*/  STS.U8 [R93+UR10+0x5c00], R78 ;  /* 0x005c004e5d007988 */ /* 0x0003e2000800000a */
[----:B------:R-:W-:-:S03]  /*1a8d0*/  PRMT R64, RZ, 0x7610, R64 ;  /* 0x00007610ff407816 */ /* 0x000fc60000000040 */
[----:B------:R-:W3:Y:S01]  /*1a8e0*/  LDL R23, [R1+0x2a8] ;  /* 0x0002a80001177983 */ /* 0x000ee20000100800 */
[----:B0-----:R-:W-:Y:S02]  /*1a8f0*/  PRMT R32, RZ, 0x7610, R32 ;  /* 0x00007610ff207816 */ /* 0x001fe40000000020 */
[----:B------:R-:W-:Y:S01]  /*1a900*/  PRMT R28, RZ, 0x7610, R28 ;  /* 0x00007610ff1c7816 */ /* 0x000fe2000000001c */
[----:B------:R-:W3:Y:S04]  /*1a910*/  @!P0 LDG.E.U8 R60, desc[UR22][R38.64] ;  /* 0x00000016263c8981 */ /* 0x000ee8000c1e1100 */
[----:B------:R0:W3:Y:S04]  /*1a920*/  @!P0 LDG.E.U8 R32, desc[UR22][R18.64] ;  /* 0x0000001612208981 */ /* 0x0000e8000c1e1100 */
[----:B-1----:R-:W3:Y:S04]  /*1a930*/  LDL R78, [R1+0x12c] ;  /* 0x00012c00014e7983 */ /* 0x002ee80000100800 */
[----:B------:R1:W-:Y:S01]  /*1a940*/  STS.U8 [R93+UR10+0x6000], R76 ;  /* 0x0060004c5d007988 */ /* 0x0003e2000800000a */
[----:B--2---:R-:W-:Y:S01]  /*1a950*/  @!P0 LOP3.LUT R17, R17, R16, RZ, 0x3c, !PT ;  /* 0x0000001011118212 */ /* 0x004fe200078e3cff */
[----:B0-----:R-:W-:-:S02]  /*1a960*/  @!P0 IMAD.MOV.U32 R18, RZ, RZ, R47 ;  /* 0x000000ffff128224 */ /* 0x001fc400078e002f */
[----:B-1----:R-:W2:Y:S01]  /*1a970*/  LDL R76, [R1+0x128] ;  /* 0x00012800014c7983 */ /* 0x002ea20000100800 */
[----:B------:R-:W-:-:S03]  /*1a980*/  @!P0 LOP3.LUT R16, R17, R16, RZ, 0x3c, !PT ;  /* 0x0000001011108212 */ /* 0x000fc600078e3cff */
[----:B------:R-:W2:Y:S01]  /*1a990*/  LDL R47, [R1+0x460] ;  /* 0x00046000012f7983 */ /* 0x000ea20000100800 */
[----:B------:R-:W-:Y:S02]  /*1a9a0*/  @!P0 LOP3.LUT R17, R17, R16, RZ, 0x3c, !PT ;  /* 0x0000001011118212 */ /* 0x000fe400078e3cff */
[----:B------:R-:W-:Y:S01]  /*1a9b0*/  PRMT R38, RZ, 0x7610, R38 ;  /* 0x00007610ff267816 */ /* 0x000fe20000000026 */
[----:B------:R-:W2:Y:S04]  /*1a9c0*/  LDL R19, [R1+0x3a4] ;  /* 0x0003a40001137983 */ /* 0x000ea80000100800 */
[----:B------:R-:W2:Y:S04]  /*1a9d0*/  @!P0 LDG.E.U8 R29, desc[UR22][R16.64] ;  /* 0x00000016101d8981 */ /* 0x000ea8000c1e1100 */
[----:B------:R-:W2:Y:S04]  /*1a9e0*/  @!P0 LDG.E.U8 R38, desc[UR22][R24.64] ;  /* 0x0000001618268981 */ /* 0x000ea8000c1e1100 */
[----:B------:R-:W2:Y:S04]  /*1a9f0*/  LDL R16, [R1+0x434] ;  /* 0x0004340001107983 */ /* 0x000ea80000100800 */
[----:B------:R-:W2:Y:S04]  /*1aa00*/  LDL R17, [R1+0x438] ;  /* 0x0004380001117983 */ /* 0x000ea80000100800 */
[----:B------:R-:W4:Y:S04]  /*1aa10*/  LDL R24, [R1+0x228] ;  /* 0x0002280001187983 */ /* 0x000f280000100800 */
[----:B------:R-:W4:Y:S01]  /*1aa20*/  LDL R25, [R1+0x22c] ;  /* 0x00022c0001197983 */ /* 0x000f220000100800 */
[----:B------:R-:W-:-:S03]  /*1aa30*/  PRMT R39, RZ, 0x7610, R39 ;  /* 0x00007610ff277816 */ /* 0x000fc60000000027 */
[----:B------:R-:W-:Y:S04]  /*1aa40*/  STS.U8 [R93+UR10+0x6400], R15 ;  /* 0x0064000f5d007988 */ /* 0x000fe8000800000a */
[----:B------:R-:W-:Y:S04]  /*1aa50*/  STS.U8 [R93+UR10+0x6800], R14 ;  /* 0x0068000e5d007988 */ /* 0x000fe8000800000a */
[----:B------:R0:W-:Y:S04]  /*1aa60*/  STS.U8 [R93+UR10+0x6c00], R13 ;  /* 0x006c000d5d007988 */ /* 0x0001e8000800000a */
[----:B------:R1:W-:Y:S04]  /*1aa70*/  STS.U8 [R93+UR10+0x7000], R12 ;  /* 0x0070000c5d007988 */ /* 0x0003e8000800000a */
[----:B------:R3:W4:Y:S04]  /*1aa80*/  @!P0 LDG.E.U8 R39, desc[UR22][R26.64] ;  /* 0x000000161a278981 */ /* 0x000728000c1e1100 */
[----:B0-----:R-:W4:Y:S04]  /*1aa90*/  LDL R13, [R1+0x1b4] ;  /* 0x0001b400010d7983 */ /* 0x001f280000100800 */
[----:B-1----:R-:W4:Y:S01]  /*1aaa0*/  LDL R12, [R1+0x1b0] ;  /* 0x0001b000010c7983 */ /* 0x002f220000100800 */
[----:B---3--:R-:W-:Y:S01]  /*1aab0*/  PRMT R27, RZ, 0x7610, R27 ;  /* 0x00007610ff1b7816 */ /* 0x008fe2000000001b */
[----:B------:R-:W-:-:S02]  /*1aac0*/  @!P0 IMAD.MOV.U32 R14, RZ, RZ, R78 ;  /* 0x000000ffff0e8224 */ /* 0x000fc400078e004e */
[----:B------:R-:W3:Y:S01]  /*1aad0*/  LDL R78, [R1+0x230] ;  /* 0x00023000014e7983 */ /* 0x000ee20000100800 */
[----:B--2---:R-:W-:-:S04]  /*1aae0*/  @!P0 LOP3.LUT R17, R17, R16, RZ, 0x3c, !PT ;  /* 0x0000001011118212 */ /* 0x004fc800078e3cff */
[----:B------:R-:W-:-:S04]  /*1aaf0*/  @!P0 LOP3.LUT R16, R17, R16, RZ, 0x3c, !PT ;  /* 0x0000001011108212 */ /* 0x000fc800078e3cff */
[----:B------:R-:W-:-:S05]  /*1ab00*/  @!P0 LOP3.LUT R17, R17, R16, RZ, 0x3c, !PT ;  /* 0x0000001011118212 */ /* 0x000fca00078e3cff */
[----:B------:R0:W2:Y:S02]  /*1ab10*/  @!P0 LDG.E.U8 R28, desc[UR22][R16.64] ;  /* 0x00000016101c8981 */ /* 0x0000a4000c1e1100 */
[----:B0-----:R-:W-:Y:S02]  /*1ab20*/  @!P0 IMAD.MOV.U32 R16, RZ, RZ, R47 ;  /* 0x000000ffff108224 */ /* 0x001fe400078e002f */
[----:B------:R-:W-:Y:S01]  /*1ab30*/  @!P0 IMAD.MOV.U32 R17, RZ, RZ, R80 ;  /* 0x000000ffff118224 */ /* 0x000fe200078e0050 */
[----:B------:R-:W2:Y:S04]  /*1ab40*/  LDL R47, [R1+0x16c] ;  /* 0x00016c00012f7983 */ /* 0x000ea80000100800 */
[----:B------:R-:W3:Y:S04]  /*1ab50*/  LDL R80, [R1+0x168] ;  /* 0x0001680001507983 */ /* 0x000ee80000100800 */
[----:B------:R0:W3:Y:S02]  /*1ab60*/  @!P0 LDG.E.U8 R27, desc[UR22][R16.64] ;  /* 0x00000016101b8981 */ /* 0x0000e4000c1e1100 */
[----:B0-----:R-:W-:-:S02]  /*1ab70*/  @!P0 IMAD.MOV.U32 R16, RZ, RZ, R45 ;  /* 0x000000ffff108224 */ /* 0x001fc400078e002d */
[----:B------:R-:W-:Y:S01]  /*1ab80*/  @!P0 IMAD.MOV.U32 R17, RZ, RZ, R46 ;  /* 0x000000ffff118224 */ /* 0x000fe200078e002e */
[----:B------:R-:W3:Y:S04]  /*1ab90*/  LDL R45, [R1+0x1f4] ;  /* 0x0001f400012d7983 */ /* 0x000ee80000100800 */
[----:B------:R-:W3:Y:S01]  /*1aba0*/  LDL R46, [R1+0x1f0] ;  /* 0x0001f000012e7983 */ /* 0x000ee20000100800 */
[----:B------:R-:W-:-:S03]  /*1abb0*/  @!P0 IMAD.MOV.U32 R15, RZ, RZ, R76 ;  /* 0x000000ffff0f8224 */ /* 0x000fc600078e004c */
[----:B------:R-:W3:Y:S04]  /*1abc0*/  LDL R76, [R1+0x234] ;  /* 0x00023400014c7983 */ /* 0x000ee80000100800 */
[----:B------:R-:W3:Y:S01]  /*1abd0*/  @!P0 LDG.E.U8 R64, desc[UR22][R14.64] ;  /* 0x000000160e408981 */ /* 0x000ee2000c1e1100 */
[----:B------:R-:W-:Y:S02]  /*1abe0*/  PRMT R56, RZ, 0x7610, R56 ;  /* 0x00007610ff387816 */ /* 0x000fe40000000038 */
[----:B----4-:R-:W-:-:S04]  /*1abf0*/  @!P0 LOP3.LUT R25, R25, R24, RZ, 0x3c, !PT ;  /* 0x0000001819198212 */ /* 0x010fc800078e3cff */
[----:B------:R0:W4:Y:S01]  /*1ac00*/  @!P0 LDG.E.U8 R56, desc[UR22][R34.64] ;  /* 0x0000001622388981 */ /* 0x000122000c1e1100 */
[----:B------:R-:W-:Y:S02]  /*1ac10*/  @!P0 LOP3.LUT R24, R25, R24, RZ, 0x3c, !PT ;  /* 0x0000001819188212 */ /* 0x000fe400078e3cff */
[----:B------:R-:W-:Y:S02]  /*1ac20*/  PRMT R37, RZ, 0x7610, R37 ;  /* 0x00007610ff257816 */ /* 0x000fe40000000025 */
[----:B0-----:R-:W-:Y:S02]  /*1ac30*/  PRMT R34, RZ, 0x7610, R34 ;  /* 0x00007610ff227816 */ /* 0x001fe40000000022 */
[----:B------:R-:W-:Y:S02]  /*1ac40*/  @!P0 LOP3.LUT R13, R13, R12, RZ, 0x3c, !PT ;  /* 0x0000000c0d0d8212 */ /* 0x000fe400078e3cff */
[----:B------:R-:W-:Y:S02]  /*1ac50*/  @!P0 LOP3.LUT R25, R25, R24, RZ, 0x3c, !PT ;  /* 0x0000001819198212 */ /* 0x000fe400078e3cff */
[----:B------:R-:W4:Y:S01]  /*1ac60*/  @!P0 LDG.E.U8 R34, desc[UR22][R20.64] ;  /* 0x0000001614228981 */ /* 0x000f22000c1e1100 */
[----:B------:R-:W-:-:S03]  /*1ac70*/  @!P0 LOP3.LUT R12, R13, R12, RZ, 0x3c, !PT ;  /* 0x0000000c0d0c8212 */ /* 0x000fc600078e3cff */
[----:B------:R0:W4:Y:S04]  /*1ac80*/  @!P0 LDG.E.U8 R37, desc[UR22][R24.64] ;  /* 0x0000001618258981 */ /* 0x000128000c1e1100 */
[----:B------:R-:W4:Y:S04]  /*1ac90*/  LDL R20, [R1+0x328] ;  /* 0x0003280001147983 */ /* 0x000f280000100800 */
[----:B------:R-:W4:Y:S01]  /*1aca0*/  LDL R21, [R1+0x32c] ;  /* 0x00032c0001157983 */ /* 0x000f220000100800 */
[----:B0-----:R-:W-:Y:S02]  /*1acb0*/  PRMT R25, RZ, 0x7610, R25 ;  /* 0x00007610ff197816 */ /* 0x001fe40000000019 */
[----:B------:R-:W-:-:S02]  /*1acc0*/  @!P0 LOP3.LUT R13, R13, R12, RZ, 0x3c, !PT ;  /* 0x0000000c0d0d8212 */ /* 0x000fc400078e3cff */
[----:B------:R-:W-:-:S03]  /*1acd0*/  PRMT R24, RZ, 0x7610, R24 ;  /* 0x00007610ff187816 */ /* 0x000fc60000000018 */
[----:B------:R0:W4:Y:S01]  /*1ace0*/  @!P0 LDG.E.U8 R25, desc[UR22][R12.64] ;  /* 0x000000160c198981 */ /* 0x000122000c1e1100 */
[----:B--2---:R-:W-:-:S03]  /*1acf0*/  @!P0 IMAD.MOV.U32 R14, RZ, RZ, R47 ;  /* 0x000000ffff0e8224 */ /* 0x004fc600078e002f */
[----:B------:R-:W2:Y:S01]  /*1ad00*/  LDL R47, [R1+0x274] ;  /* 0x00027400012f7983 */ /* 0x000ea20000100800 */
[----:B---3--:R-:W-:-:S03]  /*1ad10*/  @!P0 IMAD.MOV.U32 R15, RZ, RZ, R80 ;  /* 0x000000ffff0f8224 */ /* 0x008fc600078e0050 */
[----:B------:R-:W3:Y:S01]  /*1ad20*/  LDL R80, [R1+0x270] ;  /* 0x0002700001507983 */ /* 0x000ee20000100800 */
[----:B0-----:R-:W-:-:S03]  /*1ad30*/  @!P0 IMAD.MOV.U32 R12, RZ, RZ, R45 ;  /* 0x000000ffff0c8224 */ /* 0x001fc600078e002d */
[----:B------:R-:W3:Y:S01]  /*1ad40*/  LDL R45, [R1+0x2b4] ;  /* 0x0002b400012d7983 */ /* 0x000ee20000100800 */
[----:B------:R-:W-:-:S03]  /*1ad50*/  @!P0 IMAD.MOV.U32 R13, RZ, RZ, R46 ;  /* 0x000000ffff0d8224 */ /* 0x000fc600078e002e */
[----:B------:R-:W3:Y:S04]  /*1ad60*/  LDL R46, [R1+0x2b0] ;  /* 0x0002b000012e7983 */ /* 0x000ee80000100800 */
[----:B------:R0:W3:Y:S02]  /*1ad70*/  @!P0 LDG.E.U8 R24, desc[UR22][R12.64] ;  /* 0x000000160c188981 */ /* 0x0000e4000c1e1100 */
[----:B0-----:R-:W-:Y:S02]  /*1ad80*/  @!P0 IMAD.MOV.U32 R13, RZ, RZ, R78 ;  /* 0x000000ffff0d8224 */ /* 0x001fe400078e004e */
[----:B------:R-:W3:Y:S01]  /*1ad90*/  LDL R78, [R1+0x2f0] ;  /* 0x0002f000014e7983 */ /* 0x000ee20000100800 */
[----:B------:R-:W-:-:S03]  /*1ada0*/  @!P0 IMAD.MOV.U32 R12, RZ, RZ, R76 ;  /* 0x000000ffff0c8224 */ /* 0x000fc600078e004c */
[----:B------:R-:W3:Y:S01]  /*1adb0*/  LDL R76, [R1+0x2f4] ;  /* 0x0002f400014c7983 */ /* 0x000ee20000100800 */
[----:B------:R-:W-:-:S03]  /*1adc0*/  PRMT R35, RZ, 0x7610, R35 ;  /* 0x00007610ff237816 */ /* 0x000fc60000000023 */
[----:B------:R-:W-:Y:S04]  /*1add0*/  STS.U8 [R93+UR10+0x7400], R11 ;  /* 0x0074000b5d007988 */ /* 0x000fe8000800000a */
[----:B------:R0:W3:Y:S04]  /*1ade0*/  @!P0 LDG.E.U8 R35, desc[UR22][R22.64] ;  /* 0x0000001616238981 */ /* 0x0000e8000c1e1100 */
[----:B------:R-:W-:Y:S04]  /*1adf0*/  STS.U8 [R93+UR10+0x7800], R3 ;  /* 0x007800035d007988 */ /* 0x000fe8000800000a */
[----:B------:R2:W-:Y:S01]  /*1ae00*/  STS.U8 [R93+UR10+0x7c00], R2 ;  /* 0x007c00025d007988 */ /* 0x0005e2000800000a */
[----:B0-----:R-:W-:-:S02]  /*1ae10*/  PRMT R22, RZ, 0x7610, R22 ;  /* 0x00007610ff167816 */ /* 0x001fc40000000016 */
[----:B----4-:R-:W-:-:S04]  /*1ae20*/  @!P0 LOP3.LUT R21, R21, R20, RZ, 0x3c, !PT ;  /* 0x0000001415158212 */ /* 0x010fc800078e3cff */
[C---:B------:R-:W-:Y:S02]  /*1ae30*/  @!P0 LOP3.LUT R20, R21.reuse, R20, RZ, 0x3c, !PT ;  /* 0x0000001415148212 */ /* 0x040fe400078e3cff */
[----:B------:R-:W-:Y:S02]  /*1ae40*/  PRMT R33, RZ, 0x7610, R33 ;  /* 0x00007610ff217816 */ /* 0x000fe40000000021 */
[----:B------:R-:W-:-:S05]  /*1ae50*/  @!P0 LOP3.LUT R21, R21, R20, RZ, 0x3c, !PT ;  /* 0x0000001415158212 */ /* 0x000fca00078e3cff */
[----:B------:R0:W4:Y:S02]  /*1ae60*/  @!P0 LDG.E.U8 R33, desc[UR22][R20.64] ;  /* 0x0000001614218981 */ /* 0x000124000c1e1100 */
[----:B0-----:R-:W-:Y:S01]  /*1ae70*/  PRMT R21, RZ, 0x7610, R21 ;  /* 0x00007610ff157816 */ /* 0x001fe20000000015 */
[----:B--2---:R-:W-:Y:S02]  /*1ae80*/  @!P0 IMAD.MOV.U32 R2, RZ, RZ, R47 ;  /* 0x000000ffff028224 */ /* 0x004fe400078e002f */
[----:B------:R-:W2:Y:S01]  /*1ae90*/  LDL R47, [R1+0x334] ;  /* 0x00033400012f7983 */ /* 0x000ea20000100800 */
[----:B---3--:R-:W-:-:S03]  /*1aea0*/  @!P0 IMAD.MOV.U32 R3, RZ, RZ, R80 ;  /* 0x000000ffff038224 */ /* 0x008fc600078e0050 */
[----:B------:R-:W3:Y:S04]  /*1aeb0*/  LDL R80, [R1+0x330] ;  /* 0x0003300001507983 */ /* 0x000ee80000100800 */
[----:B------:R0:W4:Y:S02]  /*1aec0*/  @!P0 LDG.E.U8 R22, desc[UR22][R2.64] ;  /* 0x0000001602168981 */ /* 0x000124000c1e1100 */
[----:B0-----:R-:W0:Y:S02]  /*1aed0*/  S2R R3, SR_TID.X ;  /* 0x0000000000037919 */ /* 0x001e240000002100 */
[C---:B0-----:R-:W-:Y:S02]  /*1aee0*/  LOP3.LUT R2, R3.reuse, 0x7f, RZ, 0xc0, !PT ;  /* 0x0000007f03027812 */ /* 0x041fe400078ec0ff */
[----:B------:R-:W-:-:S02]  /*1aef0*/  LOP3.LUT R3, R3, 0x7f, RZ, 0xc0, !PT ;  /* 0x0000007f03037812 */ /* 0x000fc400078ec0ff */
[----:B------:R-:W-:-:S05]  /*1af00*/  LOP3.LUT R2, R2, 0x10, RZ, 0x3c, !PT ;  /* 0x0000001002027812 */ /* 0x000fca00078e3cff */
[----:B------:R0:W-:Y:S02]  /*1af10*/  STS.U8 [R2+UR10+0x4080], R92 ;  /* 0x0040805c02007988 */ /* 0x0001e4000800000a */
[----:B0-----:R-:W-:Y:S01]  /*1af20*/  LOP3.LUT R92, R3, 0x10, RZ, 0x3c, !PT ;  /* 0x00000010035c7812 */ /* 0x001fe200078e3cff */
[----:B------:R-:W-:Y:S02]  /*1af30*/  @!P0 IMAD.MOV.U32 R2, RZ, RZ, R45 ;  /* 0x000000ffff028224 */ /* 0x000fe400078e002d */
[----:B------:R-:W-:Y:S01]  /*1af40*/  @!P0 IMAD.MOV.U32 R3, RZ, RZ, R46 ;  /* 0x000000ffff038224 */ /* 0x000fe200078e002e */
[----:B------:R-:W4:Y:S04]  /*1af50*/  LDL R45, [R1+0x374] ;  /* 0x00037400012d7983 */ /* 0x000f280000100800 */
[----:B------:R-:W4:Y:S04]  /*1af60*/  LDL R46, [R1+0x370] ;  /* 0x00037000012e7983 */ /* 0x000f280000100800 */
[----:B------:R0:W4:Y:S02]  /*1af70*/  @!P0 LDG.E.U8 R21, desc[UR22][R2.64] ;  /* 0x0000001602158981 */ /* 0x000124000c1e1100 */
[----:B0-----:R-:W-:-:S02]  /*1af80*/  @!P0 IMAD.MOV.U32 R3, RZ, RZ, R78 ;  /* 0x000000ffff038224 */ /* 0x001fc400078e004e */
[----:B------:R-:W4:Y:S01]  /*1af90*/  LDL R78, [R1+0x3ac] ;  /* 0x0003ac00014e7983 */ /* 0x000f220000100800 */
[----:B------:R-:W-:-:S03]  /*1afa0*/  @!P0 IMAD.MOV.U32 R2, RZ, RZ, R76 ;  /* 0x000000ffff028224 */ /* 0x000fc600078e004c */
[----:B------:R-:W4:Y:S01]  /*1afb0*/  LDL R76, [R1+0x3b0] ;  /* 0x0003b000014c7983 */ /* 0x000f220000100800 */
[----:B------:R-:W-:Y:S02]  /*1afc0*/  PRMT R31, RZ, 0x7610, R31 ;  /* 0x00007610ff1f7816 */ /* 0x000fe4000000001f */
[----:B------:R-:W-:Y:S01]  /*1afd0*/  PRMT R20, RZ, 0x7610, R20 ;  /* 0x00007610ff147816 */ /* 0x000fe20000000014 */
[----:B------:R0:W-:Y:S04]  /*1afe0*/  STS.U8 [R92+UR10+0x4480], R90 ;  /* 0x0044805a5c007988 */ /* 0x0001e8000800000a */
[----:B------:R1:W-:Y:S04]  /*1aff0*/  STS.U8 [R92+UR10+0x4880], R88 ;  /* 0x004880585c007988 */ /* 0x0003e8000800000a */
[----:B------:R1:W4:Y:S04]  /*1b000*/  @!P0 LDG.E.U8 R31, desc[UR22][R18.64] ;  /* 0x00000016121f8981 */ /* 0x000328000c1e1100 */
[----:B0-----:R-:W4:Y:S04]  /*1b010*/  LDL R90, [R1+0x3dc] ;  /* 0x0003dc00015a7983 */ /* 0x001f280000100800 */
[----:B-1----:R-:W4:Y:S01]  /*1b020*/  LDL R88, [R1+0x3e0] ;  /* 0x0003e00001587983 */ /* 0x002f220000100800 */
[----:B------:R-:W-:-:S03]  /*1b030*/  PRMT R19, RZ, 0x7610, R19 ;  /* 0x00007610ff137816 */ /* 0x000fc60000000013 */
[----:B------:R2:W4:Y:S01]  /*1b040*/  @!P0 LDG.E.U8 R20, desc[UR22][R2.64] ;  /* 0x0000001602148981 */ /* 0x000522000c1e1100 */
[----:B------:R-:W-:Y:S01]  /*1b050*/  PRMT R18, RZ, 0x7610, R18 ;  /* 0x00007610ff127816 */ /* 0x000fe20000000012 */
[----:B--2---:R-:W-:Y:S02]  /*1b060*/  @!P0 IMAD.MOV.U32 R2, RZ, RZ, R47 ;  /* 0x000000ffff028224 */ /* 0x004fe400078e002f */
[----:B------:R-:W2:Y:S01]  /*1b070*/  LDL R47, [R1+0x410] ;  /* 0x00041000012f7983 */ /* 0x000ea20000100800 */
[----:B---3--:R-:W-:-:S03]  /*1b080*/  @!P0 IMAD.MOV.U32 R3, RZ, RZ, R80 ;  /* 0x000000ffff038224 */ /* 0x008fc600078e0050 */
[----:B------:R-:W3:Y:S04]  /*1b090*/  LDL R80, [R1+0x40c] ;  /* 0x00040c0001507983 */ /* 0x000ee80000100800 */
[----:B------:R4:W3:Y:S02]  /*1b0a0*/  @!P0 LDG.E.U8 R19, desc[UR22][R2.64] ;  /* 0x0000001602138981 */ /* 0x0008e4000c1e1100 */
[----:B----4-:R-:W-:Y:S02]  /*1b0b0*/  @!P0 IMAD.MOV.U32 R2, RZ, RZ, R45 ;  /* 0x000000ffff028224 */ /* 0x010fe400078e002d */
[----:B------:R-:W4:Y:S01]  /*1b0c0*/  LDL R45, [R1+0x440] ;  /* 0x00044000012d7983 */ /* 0x000f220000100800 */
[----:B------:R-:W-:-:S03]  /*1b0d0*/  @!P0 IMAD.MOV.U32 R3, RZ, RZ, R46 ;  /* 0x000000ffff038224 */ /* 0x000fc600078e002e */
[----:B------:R-:W4:Y:S04]  /*1b0e0*/  LDL R46, [R1+0x43c] ;  /* 0x00043c00012e7983 */ /* 0x000f280000100800 */
[----:B------:R0:W4:Y:S02]  /*1b0f0*/  @!P0 LDG.E.U8 R18, desc[UR22][R2.64] ;  /* 0x0000001602128981 */ /* 0x000124000c1e1100 */
[----:B0-----:R-:W-:Y:S02]  /*1b100*/  @!P0 IMAD.MOV.U32 R3, RZ, RZ, R78 ;  /* 0x000000ffff038224 */ /* 0x001fe400078e004e */
[----:B------:R-:W4:Y:S01]  /*1b110*/  LDL R78, [R1+0x464] ;  /* 0x00046400014e7983 */ /* 0x000f220000100800 */
[----:B------:R-:W-:-:S03]  /*1b120*/  @!P0 IMAD.MOV.U32 R2, RZ, RZ, R76 ;  /* 0x000000ffff028224 */ /* 0x000fc600078e004c */
[----:B------:R-:W4:Y:S01]  /*1b130*/  LDL R76, [R1+0x468] ;  /* 0x00046800014c7983 */ /* 0x000f220000100800 */
[----:B------:R-:W-:-:S06]  /*1b140*/  PRMT R65, RZ, 0x7610, R65 ;  /* 0x00007610ff417816 */ /* 0x000fcc0000000041 */
[----:B------:R0:W4:Y:S01]  /*1b150*/  @!P0 LDG.E.U8 R65, desc[UR22][R16.64] ;  /* 0x0000001610418981 */ /* 0x000122000c1e1100 */
[----:B------:R-:W-:-:S06]  /*1b160*/  PRMT R26, RZ, 0x7610, R26 ;  /* 0x00007610ff1a7816 */ /* 0x000fcc000000001a */
[----:B------:R1:W4:Y:S01]  /*1b170*/  @!P0 LDG.E.U8 R26, desc[UR22][R14.64] ;  /* 0x000000160e1a8981 */ /* 0x000322000c1e1100 */
[----:B0-----:R-:W-:Y:S02]  /*1b180*/  PRMT R17, RZ, 0x7610, R17 ;  /* 0x00007610ff117816 */ /* 0x001fe40000000011 */
[----:B------:R-:W-:-:S04]  /*1b190*/  PRMT R16, RZ, 0x7610, R16 ;  /* 0x00007610ff107816 */ /* 0x000fc80000000010 */
[----:B------:R0:W4:Y:S01]  /*1b1a0*/  @!P0 LDG.E.U8 R17, desc[UR22][R2.64] ;  /* 0x0000001602118981 */ /* 0x000122000c1e1100 */
[----:B-1----:R-:W-:Y:S01]  /*1b1b0*/  PRMT R15, RZ, 0x7610, R15 ;  /* 0x00007610ff0f7816 */ /* 0x002fe2000000000f */
[----:B0-----:R-:W-:Y:S02]  /*1b1c0*/  @!P0 IMAD.MOV.U32 R2, RZ, RZ, R88 ;  /* 0x000000ffff028224 */ /* 0x001fe400078e0058 */
[----:B------:R-:W-:-:S05]  /*1b1d0*/  @!P0 IMAD.MOV.U32 R3, RZ, RZ, R90 ;  /* 0x000000ffff038224 */ /* 0x000fca00078e005a */
[----:B------:R2:W4:Y:S01]  /*1b1e0*/  @!P0 LDG.E.U8 R16, desc[UR22][R2.64] ;  /* 0x0000001602108981 */ /* 0x000522000c1e1100 */
[----:B------:R-:W-:-:S03]  /*1b1f0*/  PRMT R14, RZ, 0x7610, R14 ;  /* 0x00007610ff0e7816 */ /* 0x000fc6000000000e */
[----:B------:R-:W-:Y:S04]  /*1b200*/  STS.U8 [R92+UR10+0x4c80], R86 ;  /* 0x004c80565c007988 */ /* 0x000fe8000800000a */
[----:B------:R0:W-:Y:S04]  /*1b210*/  STS.U8 [R92+UR10+0x5080], R84 ;  /* 0x005080545c007988 */ /* 0x0001e8000800000a */
[----:B------:R-:W-:Y:S04]  /*1b220*/  STS.U8 [R92+UR10+0x5480], R82 ;  /* 0x005480525c007988 */ /* 0x000fe8000800000a */
[----:B------:R1:W-:Y:S04]  /*1b230*/  STS.U8 [R92+UR10+0x5880], R79 ;  /* 0x0058804f5c007988 */ /* 0x0003e8000800000a */
[----:B------:R1:W-:Y:S01]  /*1b240*/  STS.U8 [R92+UR10+0x5c80], R77 ;  /* 0x005c804d5c007988 */ /* 0x0003e2000800000a */
[----:B------:R-:W-:-:S02]  /*1b250*/  PRMT R23, RZ, 0x7610, R23 ;  /* 0x00007610ff177816 */ /* 0x000fc40000000017 */
[----:B------:R-:W-:Y:S01]  /*1b260*/  PRMT R11, RZ, 0x7610, R11 ;  /* 0x00007610ff0b7816 */ /* 0x000fe2000000000b */
[----:B0-----:R-:W4:Y:S04]  /*1b270*/  LDL R84, [R1+0x3e4] ;  /* 0x0003e40001547983 */ /* 0x001f280000100800 */
[----:B-1----:R-:W4:Y:S04]  /*1b280*/  LDL R79, [R1+0x170] ;  /* 0x00017000014f7983 */ /* 0x002f280000100800 */
[----:B------:R-:W4:Y:S04]  /*1b290*/  LDL R77, [R1+0x1b8] ;  /* 0x0001b800014d7983 */ /* 0x000f280000100800 */
[----:B------:R0:W-:Y:S04]  /*1b2a0*/  STS.U8 [R92+UR10+0x6080], R75 ;  /* 0x0060804b5c007988 */ /* 0x0001e8000800000a */
[----:B------:R-:W4:Y:S04]  /*1b2b0*/  @!P0 LDG.E.U8 R23, desc[UR22][R12.64] ;  /* 0x000000160c178981 */ /* 0x000f28000c1e1100 */
[----:B------:R-:W4:Y:S04]  /*1b2c0*/  LDL R82, [R1+0x3e8] ;  /* 0x0003e80001527983 */ /* 0x000f280000100800 */
[----:B0-----:R-:W4:Y:S01]  /*1b2d0*/  LDL R75, [R1+0x1f8] ;  /* 0x0001f800014b7983 */ /* 0x001f220000100800 */
[----:B--2---:R-:W-:-:S03]  /*1b2e0*/  @!P0 IMAD.MOV.U32 R2, RZ, RZ, R47 ;  /* 0x000000ffff028224 */ /* 0x004fc600078e002f */
        /* <DEDUP_REMOVED lines=13> */
[----:B------:R-:W-:Y:S02]  /*1b3c0*/  PRMT R13, RZ, 0x7610, R13 ;  /* 0x00007610ff0d7816 */ /* 0x000fe4000000000d */
[----:B------:R-:W-:-:S04]  /*1b3d0*/  PRMT R12, RZ, 0x7610, R12 ;  /* 0x00007610ff0c7816 */ /* 0x000fc8000000000c */
[----:B------:R2:W4:Y:S04]  /*1b3e0*/  @!P0 LDG.E.U8 R13, desc[UR22][R2.64] ;  /* 0x00000016020d8981 */ /* 0x000528000c1e1100 */
[----:B------:R0:W-:Y:S04]  /*1b3f0*/  STS.U8 [R92+UR10+0x6480], R10 ;  /* 0x0064800a5c007988 */ /* 0x0001e8000800000a */
[----:B------:R1:W-:Y:S01]  /*1b400*/  STS.U8 [R92+UR10+0x6880], R9 ;  /* 0x006880095c007988 */ /* 0x0003e2000800000a */
[----:B0-----:R-:W-:Y:S02]  /*1b410*/  PRMT R10, RZ, 0x7610, R10 ;  /* 0x00007610ff0a7816 */ /* 0x001fe4000000000a */
[----:B-1----:R-:W-:Y:S01]  /*1b420*/  PRMT R9, RZ, 0x7610, R9 ;  /* 0x00007610ff097816 */ /* 0x002fe20000000009 */
[----:B--2---:R-:W-:-:S02]  /*1b430*/  @!P0 IMAD.MOV.U32 R2, RZ, RZ, R47 ;  /* 0x000000ffff028224 */ /* 0x004fc400078e002f */
[----:B------:R-:W2:Y:S01]  /*1b440*/  LDL R47, [R1+0x1fc] ;  /* 0x0001fc00012f7983 */ /* 0x000ea20000100800 */
[----:B---3--:R-:W-:-:S05]  /*1b450*/  @!P0 IMAD.MOV.U32 R3, RZ, RZ, R80 ;  /* 0x000000ffff038224 */ /* 0x008fca00078e0050 */
[----:B------:R4:W3:Y:S02]  /*1b460*/  @!P0 LDG.E.U8 R12, desc[UR22][R2.64] ;  /* 0x00000016020c8981 */ /* 0x0008e4000c1e1100 */
[----:B----4-:R-:W-:Y:S02]  /*1b470*/  @!P0 IMAD.MOV.U32 R2, RZ, RZ, R45 ;  /* 0x000000ffff028224 */ /* 0x010fe400078e002d */
[----:B------:R-:W4:Y:S01]  /*1b480*/  LDL R45, [R1+0x23c] ;  /* 0x00023c00012d7983 */ /* 0x000f220000100800 */
[----:B------:R-:W-:-:S03]  /*1b490*/  @!P0 IMAD.MOV.U32 R3, RZ, RZ, R46 ;  /* 0x000000ffff038224 */ /* 0x000fc600078e002e */
[----:B------:R-:W3:Y:S04]  /*1b4a0*/  LDL R46, [R1+0x238] ;  /* 0x00023800012e7983 */ /* 0x000ee80000100800 */
[----:B------:R0:W3:Y:S02]  /*1b4b0*/  @!P0 LDG.E.U8 R11, desc[UR22][R2.64] ;  /* 0x00000016020b8981 */ /* 0x0000e4000c1e1100 */
[----:B0-----:R-:W-:Y:S02]  /*1b4c0*/  @!P0 IMAD.MOV.U32 R2, RZ, RZ, R78 ;  /* 0x000000ffff028224 */ /* 0x001fe400078e004e */
[----:B------:R-:W-:Y:S01]  /*1b4d0*/  @!P0 IMAD.MOV.U32 R3, RZ, RZ, R79 ;  /* 0x000000ffff038224 */ /* 0x000fe200078e004f */
[----:B------:R-:W3:Y:S04]  /*1b4e0*/  LDL R78, [R1+0x278] ;  /* 0x00027800014e7983 */ /* 0x000ee80000100800 */
[----:B------:R0:W3:Y:S04]  /*1b4f0*/  @!P0 LDG.E.U8 R10, desc[UR22][R2.64] ;  /* 0x00000016020a8981 */ /* 0x0000e8000c1e1100 */
[----:B------:R1:W-:Y:S01]  /*1b500*/  STS.U8 [R92+UR10+0x6c80], R8 ;  /* 0x006c80085c007988 */ /* 0x0003e2000800000a */
[----:B------:R-:W-:-:S03]  /*1b510*/  LOP3.LUT R80, R44, 0x7f, RZ, 0xc0, !PT ;  /* 0x0000007f2c507812 */ /* 0x000fc600078ec0ff */
[----:B------:R-:W3:Y:S01]  /*1b520*/  LDL R79, [R1+0x470] ;  /* 0x00047000014f7983 */ /* 0x000ee20000100800 */
[----:B0-----:R-:W-:Y:S02]  /*1b530*/  @!P0 IMAD.MOV.U32 R2, RZ, RZ, R76 ;  /* 0x000000ffff028224 */ /* 0x001fe400078e004c */
[----:B------:R-:W-:Y:S01]  /*1b540*/  @!P0 IMAD.MOV.U32 R3, RZ, RZ, R77 ;  /* 0x000000ffff038224 */ /* 0x000fe200078e004d */
[----:B------:R-:W3:Y:S04]  /*1b550*/  LDL R76, [R1+0x2b8] ;  /* 0x0002b800014c7983 */ /* 0x000ee80000100800 */
[----:B------:R-:W3:Y:S04]  /*1b560*/  LDL R77, [R1+0x27c] ;  /* 0x00027c00014d7983 */ /* 0x000ee80000100800 */
[----:B------:R0:W3:Y:S01]  /*1b570*/  @!P0 LDG.E.U8 R9, desc[UR22][R2.64] ;  /* 0x0000001602098981 */ /* 0x0000e2000c1e1100 */
[----:B-1----:R-:W-:-:S03]  /*1b580*/  PRMT R8, RZ, 0x7610, R8 ;  /* 0x00007610ff087816 */ /* 0x002fc60000000008 */
[----:B------:R1:W-:Y:S04]  /*1b590*/  STS.U8 [R92+UR10+0x7080], R7 ;  /* 0x007080075c007988 */ /* 0x0003e8000800000a */
[----:B------:R-:W3:Y:S01]  /*1b5a0*/  LDL R44, [R1+0x33c] ;  /* 0x00033c00012c7983 */ /* 0x000ee20000100800 */
[----:B0-----:R-:W-:-:S03]  /*1b5b0*/  @!P0 IMAD.MOV.U32 R3, RZ, RZ, R75 ;  /* 0x000000ffff038224 */ /* 0x001fc600078e004b */
[----:B------:R-:W3:Y:S01]  /*1b5c0*/  LDL R75, [R1+0x2bc] ;  /* 0x0002bc00014b7983 */ /* 0x000ee20000100800 */
[----:B-1----:R-:W-:-:S03]  /*1b5d0*/  PRMT R7, RZ, 0x7610, R7 ;  /* 0x00007610ff077816 */ /* 0x002fc60000000007 */
[----:B------:R0:W-:Y:S02]  /*1b5e0*/  STS.U8 [R92+UR10+0x7480], R6 ;  /* 0x007480065c007988 */ /* 0x0001e4000800000a */
[----:B0-----:R-:W-:Y:S01]  /*1b5f0*/  PRMT R6, RZ, 0x7610, R6 ;  /* 0x00007610ff067816 */ /* 0x001fe20000000006 */
[----:B--2---:R-:W-:Y:S02]  /*1b600*/  @!P0 IMAD.MOV.U32 R2, RZ, RZ, R47 ;  /* 0x000000ffff028224 */ /* 0x004fe400078e002f */
[----:B------:R-:W2:Y:S04]  /*1b610*/  LDL R47, [R1+0x2f8] ;  /* 0x0002f800012f7983 */ /* 0x000ea80000100800 */
[----:B------:R4:W2:Y:S02]  /*1b620*/  @!P0 LDG.E.U8 R8, desc[UR22][R2.64] ;  /* 0x0000001602088981 */ /* 0x0008a4000c1e1100 */
[----:B----4-:R-:W-:-:S02]  /*1b630*/  @!P0 IMAD.MOV.U32 R2, RZ, RZ, R45 ;  /* 0x000000ffff028224 */ /* 0x010fc400078e002d */
[----:B------:R-:W4:Y:S01]  /*1b640*/  LDL R45, [R1+0x338] ;  /* 0x00033800012d7983 */ /* 0x000f220000100800 */
[----:B---3--:R-:W-:-:S03]  /*1b650*/  @!P0 IMAD.MOV.U32 R3, RZ, RZ, R46 ;  /* 0x000000ffff038224 */ /* 0x008fc600078e002e */
[----:B------:R-:W3:Y:S04]  /*1b660*/  LDL R46, [R1+0x2fc] ;  /* 0x0002fc00012e7983 */ /* 0x000ee80000100800 */
[----:B------:R0:W4:Y:S02]  /*1b670*/  @!P0 LDG.E.U8 R7, desc[UR22][R2.64] ;  /* 0x0000001602078981 */ /* 0x000124000c1e1100 */
[----:B0-----:R-:W-:Y:S02]  /*1b680*/  @!P0 IMAD.MOV.U32 R3, RZ, RZ, R78 ;  /* 0x000000ffff038224 */ /* 0x001fe400078e004e */
[----:B------:R0:W-:Y:S01]  /*1b690*/  STS.U8 [R92+UR10+0x7880], R5 ;  /* 0x007880055c007988 */ /* 0x0001e2000800000a */
[----:B------:R-:W-:Y:S01]  /*1b6a0*/  @!P0 IMAD.MOV.U32 R2, RZ, RZ, R77 ;  /* 0x000000ffff028224 */ /* 0x000fe200078e004d */
[----:B0-----:R-:W-:-:S02]  /*1b6b0*/  PRMT R5, RZ, 0x7610, R5 ;  /* 0x00007610ff057816 */ /* 0x001fc40000000005 */
[----:B------:R0:W-:Y:S04]  /*1b6c0*/  STS.U8 [R92+UR10+0x7c80], R4 ;  /* 0x007c80045c007988 */ /* 0x0001e8000800000a */
[----:B------:R1:W4:Y:S04]  /*1b6d0*/  @!P0 LDG.E.U8 R6, desc[UR22][R2.64] ;  /* 0x0000001602068981 */ /* 0x000328000c1e1100 */
[----:B------:R-:W4:Y:S04]  /*1b6e0*/  LDL R78, [R1+0x414] ;  /* 0x00041400014e7983 */ /* 0x000f280000100800 */
[----:B------:R-:W4:Y:S01]  /*1b6f0*/  LDL R77, [R1+0x418] ;  /* 0x00041800014d7983 */ /* 0x000f220000100800 */
[----:B-1----:R-:W-:-:S02]  /*1b700*/  @!P0 IMAD.MOV.U32 R2, RZ, RZ, R75 ;  /* 0x000000ffff028224 */ /* 0x002fc400078e004b */
[----:B------:R-:W-:Y:S01]  /*1b710*/  @!P0 IMAD.MOV.U32 R3, RZ, RZ, R76 ;  /* 0x000000ffff038224 */ /* 0x000fe200078e004c */
[----:B------:R-:W4:Y:S04]  /*1b720*/  LDL R75, [R1+0x37c] ;  /* 0x00037c00014b7983 */ /* 0x000f280000100800 */
[----:B------:R-:W4:Y:S01]  /*1b730*/  LDL R76, [R1+0x378] ;  /* 0x00037800014c7983 */ /* 0x000f220000100800 */
[----:B0-----:R-:W-:-:S03]  /*1b740*/  PRMT R4, RZ, 0x7610, R4 ;  /* 0x00007610ff047816 */ /* 0x001fc60000000004 */
[----:B------:R2:W4:Y:S02]  /*1b750*/  @!P0 LDG.E.U8 R5, desc[UR22][R2.64] ;  /* 0x0000001602058981 */ /* 0x000524000c1e1100 */
[----:B--2---:R-:W-:Y:S02]  /*1b760*/  @!P0 IMAD.MOV.U32 R3, RZ, RZ, R47 ;  /* 0x000000ffff038224 */ /* 0x004fe400078e002f */
[----:B------:R-:W2:Y:S01]  /*1b770*/  LDL R47, [R1+0x3b4] ;  /* 0x0003b400012f7983 */ /* 0x000ea20000100800 */
[----:B---3--:R-:W-:-:S03]  /*1b780*/  @!P0 IMAD.MOV.U32 R2, RZ, RZ, R46 ;  /* 0x000000ffff028224 */ /* 0x008fc600078e002e */
[----:B------:R-:W2:Y:S04]  /*1b790*/  LDL R46, [R1+0x3b8] ;  /* 0x0003b800012e7983 */ /* 0x000ea80000100800 */
[----:B------:R0:W3:Y:S02]  /*1b7a0*/  @!P0 LDG.E.U8 R4, desc[UR22][R2.64] ;  /* 0x0000001602048981 */ /* 0x0000e4000c1e1100 */
[----:B0-----:R-:W-:-:S06]  /*1b7b0*/  PRMT R3, RZ, 0x7610, R3 ;  /* 0x00007610ff037816 */ /* 0x001fcc0000000003 */
[----:B----4-:R0:W4:Y:S02]  /*1b7c0*/  @!P0 LDG.E.U8 R3, desc[UR22][R44.64] ;  /* 0x000000162c038981 */ /* 0x010124000c1e1100 */
[----:B0-----:R-:W-:Y:S02]  /*1b7d0*/  @!P0 IMAD.MOV.U32 R44, RZ, RZ, R75 ;  /* 0x000000ffff2c8224 */ /* 0x001fe400078e004b */
[----:B------:R-:W3:Y:S01]  /*1b7e0*/  LDL R75, [R1+0x448] ;  /* 0x00044800014b7983 */ /* 0x000ee20000100800 */
[----:B------:R-:W-:-:S03]  /*1b7f0*/  @!P0 IMAD.MOV.U32 R45, RZ, RZ, R76 ;  /* 0x000000ffff2d8224 */ /* 0x000fc600078e004c */
[----:B------:R-:W4:Y:S01]  /*1b800*/  LDL R76, [R1+0x444] ;  /* 0x00044400014c7983 */ /* 0x000f220000100800 */
[----:B------:R-:W-:Y:S02]  /*1b810*/  PRMT R2, RZ, 0x7610, R2 ;  /* 0x00007610ff027816 */ /* 0x000fe40000000002 */
[----:B------:R-:W-:Y:S02]  /*1b820*/  LOP3.LUT R92, R80, 0x20, RZ, 0x3c, !PT ;  /* 0x00000020505c7812 */ /* 0x000fe400078e3cff */
[----:B------:R-:W4:Y:S04]  /*1b830*/  LDL R80, [R1+0x46c] ;  /* 0x00046c0001507983 */ /* 0x000f280000100800 */
[----:B------:R0:W4:Y:S04]  /*1b840*/  @!P0 LDG.E.U8 R2, desc[UR22][R44.64] ;  /* 0x000000162c028981 */ /* 0x000128000c1e1100 */
[----:B------:R-:W-:Y:S01]  /*1b850*/  STS.U8 [R92+UR10+0x4100], R91 ;  /* 0x0041005b5c007988 */ /* 0x000fe2000800000a */
[----:B0-----:R-:W-:-:S03]  /*1b860*/  PRMT R44, RZ, 0x7610, R44 ;  /* 0x00007610ff2c7816 */ /* 0x001fc6000000002c */
[----:B------:R-:W-:Y:S01]  /*1b870*/  STS.U8 [R92+UR10+0x4500], R89 ;  /* 0x004500595c007988 */ /* 0x000fe2000800000a */
[----:B------:R-:W-:-:S03]  /*1b880*/  PRMT R45, RZ, 0x7610, R45 ;  /* 0x00007610ff2d7816 */ /* 0x000fc6000000002d */
[----:B------:R-:W-:Y:S04]  /*1b890*/  STS.U8 [R92+UR10+0x4900], R87 ;  /* 0x004900575c007988 */ /* 0x000fe8000800000a */
[----:B------:R-:W-:Y:S04]  /*1b8a0*/  STS.U8 [R92+UR10+0x4d00], R85 ;  /* 0x004d00555c007988 */ /* 0x000fe8000800000a */
[----:B------:R0:W-:Y:S04]  /*1b8b0*/  STS.U8 [R92+UR10+0x5100], R83 ;  /* 0x005100535c007988 */ /* 0x0001e8000800000a */
[----:B------:R1:W-:Y:S04]  /*1b8c0*/  STS.U8 [R92+UR10+0x5500], R81 ;  /* 0x005500515c007988 */ /* 0x0003e8000800000a */
[----:B------:R1:W-:Y:S04]  /*1b8d0*/  STS.U8 [R92+UR10+0x5900], R48 ;  /* 0x005900305c007988 */ /* 0x0003e8000800000a */
[----:B0-----:R-:W4:Y:S04]  /*1b8e0*/  LDL R83, [R1+0x280] ;  /* 0x0002800001537983 */ /* 0x001f280000100800 */
[----:B-1----:R-:W4:Y:S01]  /*1b8f0*/  LDL R81, [R1+0x184] ;  /* 0x0001840001517983 */ /* 0x002f220000100800 */
[----:B------:R-:W-:-:S03]  /*1b900*/  PRMT R48, RZ, 0x7610, R48 ;  /* 0x00007610ff307816 */ /* 0x000fc60000000030 */
[----:B--2---:R0:W2:Y:S02]  /*1b910*/  @!P0 LDG.E.U8 R44, desc[UR22][R46.64] ;  /* 0x000000162e2c8981 */ /* 0x0040a4000c1e1100 */
[----:B0-----:R-:W-:Y:S02]  /*1b920*/  @!P0 IMAD.MOV.U32 R46, RZ, RZ, R82 ;  /* 0x000000ffff2e8224 */ /* 0x001fe400078e0052 */
[----:B------:R-:W-:Y:S01]  /*1b930*/  @!P0 IMAD.MOV.U32 R47, RZ, RZ, R84 ;  /* 0x000000ffff2f8224 */ /* 0x000fe200078e0054 */
[----:B------:R0:W-:Y:S04]  /*1b940*/  STS.U8 [R92+UR10+0x5d00], R49 ;  /* 0x005d00315c007988 */ /* 0x0001e8000800000a */
[----:B------:R1:W2:Y:S04]  /*1b950*/  @!P0 LDG.E.U8 R45, desc[UR22][R46.64] ;  /* 0x000000162e2d8981 */ /* 0x0002a8000c1e1100 */
[----:B------:R-:W2:Y:S01]  /*1b960*/  LDL R82, [R1+0x178] ;  /* 0x0001780001527983 */ /* 0x000ea20000100800 */
[----:B-1----:R-:W-:-:S02]  /*1b970*/  @!P0 IMAD.MOV.U32 R46, RZ, RZ, R77 ;  /* 0x000000ffff2e8224 */ /* 0x002fc400078e004d */
[----:B------:R-:W-:Y:S01]  /*1b980*/  @!P0 IMAD.MOV.U32 R47, RZ, RZ, R78 ;  /* 0x000000ffff2f8224 */ /* 0x000fe200078e004e */
[----:B------:R-:W2:Y:S04]  /*1b990*/  LDL R77, [R1+0xfc] ;  /* 0x0000fc00014d7983 */ /* 0x000ea80000100800 */
[----:B------:R-:W2:Y:S04]  /*1b9a0*/  LDL R78, [R1+0xf8] ;  /* 0x0000f800014e7983 */ /* 0x000ea80000100800 */
[----:B------:R3:W2:Y:S02]  /*1b9b0*/  @!P0 LDG.E.U8 R48, desc[UR22][R46.64] ;  /* 0x000000162e308981 */ /* 0x0006a4000c1e1100 */
[----:B---3--:R-:W-:-:S02]  /*1b9c0*/  @!P0 IMAD.MOV.U32 R46, RZ, RZ, R75 ;  /* 0x000000ffff2e8224 */ /* 0x008fc400078e004b */
[----:B------:R-:W3:Y:S01]  /*1b9d0*/  LDL R75, [R1+0x13c] ;  /* 0x00013c00014b7983 */ /* 0x000ee20000100800 */
[----:B----4-:R-:W-:-:S03]  /*1b9e0*/  @!P0 IMAD.MOV.U32 R47, RZ, RZ, R76 ;  /* 0x000000ffff2f8224 */ /* 0x010fc600078e004c */
[----:B------:R-:W4:Y:S01]  /*1b9f0*/  LDL R76, [R1+0x138] ;  /* 0x00013800014c7983 */ /* 0x000f220000100800 */
[----:B0-----:R-:W-:-:S03]  /*1ba00*/  PRMT R49, RZ, 0x7610, R49 ;  /* 0x00007610ff317816 */ /* 0x001fc60000000031 */
[----:B------:R0:W-:Y:S04]  /*1ba10*/  STS.U8 [R92+UR10+0x6100], R50 ;  /* 0x006100325c007988 */ /* 0x0001e8000800000a */
[----:B------:R1:W4:Y:S01]  /*1ba20*/  @!P0 LDG.E.U8 R49, desc[UR22][R46.64] ;  /* 0x000000162e318981 */ /* 0x000322000c1e1100 */
[----:B0-----:R-:W-:Y:S01]  /*1ba30*/  PRMT R50, RZ, 0x7610, R50 ;  /* 0x00007610ff327816 */ /* 0x001fe20000000032 */
[----:B-1----:R-:W-:Y:S02]  /*1ba40*/  @!P0 IMAD.MOV.U32 R46, RZ, RZ, R79 ;  /* 0x000000ffff2e8224 */ /* 0x002fe400078e004f */
[----:B------:R-:W-:Y:S01]  /*1ba50*/  @!P0 IMAD.MOV.U32 R47, RZ, RZ, R80 ;  /* 0x000000ffff2f8224 */ /* 0x000fe200078e0050 */
[----:B------:R-:W4:Y:S04]  /*1ba60*/  LDL R79, [R1+0x1c4] ;  /* 0x0001c400014f7983 */ /* 0x000f280000100800 */
[----:B------:R-:W4:Y:S04]  /*1ba70*/  LDL R80, [R1+0x1c0] ;  /* 0x0001c00001507983 */ /* 0x000f280000100800 */
[----:B------:R0:W-:Y:S04]  /*1ba80*/  STS.U8 [R92+UR10+0x6500], R63 ;  /* 0x0065003f5c007988 */ /* 0x0001e8000800000a */
[----:B------:R2:W4:Y:S01]  /*1ba90*/  @!P0 LDG.E.U8 R50, desc[UR22][R46.64] ;  /* 0x000000162e328981 */ /* 0x000522000c1e1100 */
[----:B0-----:R-:W-:Y:S01]  /*1baa0*/  PRMT R63, RZ, 0x7610, R63 ;  /* 0x00007610ff3f7816 */ /* 0x001fe2000000003f */
[----:B--2---:R-:W-:-:S02]  /*1bab0*/  @!P0 IMAD.MOV.U32 R46, RZ, RZ, R77 ;  /* 0x000000ffff2e8224 */ /* 0x004fc400078e004d */
[----:B------:R-:W2:Y:S01]  /*1bac0*/  LDL R77, [R1+0x204] ;  /* 0x00020400014d7983 */ /* 0x000ea20000100800 */
[----:B------:R-:W-:-:S03]  /*1bad0*/  @!P0 IMAD.MOV.U32 R47, RZ, RZ, R78 ;  /* 0x000000ffff2f8224 */ /* 0x000fc600078e004e */
[----:B------:R-:W2:Y:S04]  /*1bae0*/  LDL R78, [R1+0x200] ;  /* 0x00020000014e7983 */ /* 0x000ea80000100800 */
[----:B------:R3:W2:Y:S02]  /*1baf0*/  @!P0 LDG.E.U8 R63, desc[UR22][R46.64] ;  /* 0x000000162e3f8981 */ /* 0x0006a4000c1e1100 */
[----:B---3--:R-:W-:Y:S02]  /*1bb00*/  @!P0 IMAD.MOV.U32 R46, RZ, RZ, R75 ;  /* 0x000000ffff2e8224 */ /* 0x008fe400078e004b */
[----:B------:R-:W3:Y:S01]  /*1bb10*/  LDL R75, [R1+0x244] ;  /* 0x00024400014b7983 */ /* 0x000ee20000100800 */
[----:B----4-:R-:W-:-:S03]  /*1bb20*/  @!P0 IMAD.MOV.U32 R47, RZ, RZ, R76 ;  /* 0x000000ffff2f8224 */ /* 0x010fc600078e004c */
[----:B------:R-:W4:Y:S04]  /*1bb30*/  LDL R76, [R1+0x240] ;  /* 0x00024000014c7983 */ /* 0x000f280000100800 */
[----:B------:R0:W-:Y:S04]  /*1bb40*/  STS.U8 [R92+UR10+0x6900], R62 ;  /* 0x0069003e5c007988 */ /* 0x0001e8000800000a */
[----:B------:R1:W-:Y:S01]  /*1bb50*/  STS.U8 [R92+UR10+0x6d00], R61 ;  /* 0x006d003d5c007988 */ /* 0x0003e2000800000a */
[----:B0-----:R-:W-:Y:S02]  /*1bb60*/  PRMT R62, RZ, 0x7610, R62 ;  /* 0x00007610ff3e7816 */ /* 0x001fe4000000003e */
[----:B-1----:R-:W-:-:S04]  /*1bb70*/  PRMT R61, RZ, 0x7610, R61 ;  /* 0x00007610ff3d7816 */ /* 0x002fc8000000003d */
[----:B------:R0:W4:Y:S04]  /*1bb80*/  @!P0 LDG.E.U8 R62, desc[UR22][R46.64] ;  /* 0x000000162e3e8981 */ /* 0x000128000c1e1100 */
[----:B------:R1:W-:Y:S01]  /*1bb90*/  STS.U8 [R92+UR10+0x7100], R60 ;  /* 0x0071003c5c007988 */ /* 0x0003e2000800000a */
[----:B0-----:R-:W-:Y:S02]  /*1bba0*/  @!P0 IMAD.MOV.U32 R46, RZ, RZ, R81 ;  /* 0x000000ffff2e8224 */ /* 0x001fe400078e0051 */
[----:B------:R-:W-:Y:S01]  /*1bbb0*/  @!P0 IMAD.MOV.U32 R47, RZ, RZ, R82 ;  /* 0x000000ffff2f8224 */ /* 0x000fe200078e0052 */
[----:B-1----:R-:W-:Y:S01]  /*1bbc0*/  PRMT R60, RZ, 0x7610, R60 ;  /* 0x00007610ff3c7816 */ /* 0x002fe2000000003c */
[----:B------:R-:W4:Y:S04]  /*1bbd0*/  LDL R82, [R1+0x284] ;  /* 0x0002840001527983 */ /* 0x000f280000100800 */
[----:B------:R0:W4:Y:S04]  /*1bbe0*/  @!P0 LDG.E.U8 R61, desc[UR22][R46.64] ;  /* 0x000000162e3d8981 */ /* 0x000128000c1e1100 */
[----:B------:R1:W-:Y:S04]  /*1bbf0*/  STS.U8 [R92+UR10+0x7500], R59 ;  /* 0x0075003b5c007988 */ /* 0x0003e8000800000a */
[----:B------:R-:W4:Y:S01]  /*1bc00*/  LDL R81, [R1+0x340] ;  /* 0x0003400001517983 */ /* 0x000f220000100800 */
[----:B0-----:R-:W-:-:S02]  /*1bc10*/  @!P0 IMAD.MOV.U32 R46, RZ, RZ, R79 ;  /* 0x000000ffff2e8224 */ /* 0x001fc400078e004f */
[----:B------:R-:W-:Y:S01]  /*1bc20*/  @!P0 IMAD.MOV.U32 R47, RZ, RZ, R80 ;  /* 0x000000ffff2f8224 */ /* 0x000fe200078e0050 */
[----:B------:R-:W4:Y:S01]  /*1bc30*/  LDL R79, [R1+0x2c0] ;  /* 0x0002c000014f7983 */ /* 0x000f220000100800 */
[----:B-1----:R-:W-:-:S03]  /*1bc40*/  PRMT R59, RZ, 0x7610, R59 ;  /* 0x00007610ff3b7816 */ /* 0x002fc6000000003b */
[----:B------:R2:W4:Y:S02]  /*1bc50*/  @!P0 LDG.E.U8 R60, desc[UR22][R46.64] ;  /* 0x000000162e3c8981 */ /* 0x000524000c1e1100 */
[----:B--2---:R-:W-:Y:S02]  /*1bc60*/  @!P0 IMAD.MOV.U32 R46, RZ, RZ, R77 ;  /* 0x000000ffff2e8224 */ /* 0x004fe400078e004d */
[----:B------:R-:W2:Y:S01]  /*1bc70*/  LDL R77, [R1+0x2c4] ;  /* 0x0002c400014d7983 */ /* 0x000ea20000100800 */
[----:B------:R-:W-:-:S05]  /*1bc80*/  @!P0 IMAD.MOV.U32 R47, RZ, RZ, R78 ;  /* 0x000000ffff2f8224 */ /* 0x000fca00078e004e */
[----:B------:R3:W2:Y:S02]  /*1bc90*/  @!P0 LDG.E.U8 R59, desc[UR22][R46.64] ;  /* 0x000000162e3b8981 */ /* 0x0006a4000c1e1100 */
[----:B---3--:R-:W-:Y:S02]  /*1bca0*/  @!P0 IMAD.MOV.U32 R46, RZ, RZ, R75 ;  /* 0x000000ffff2e8224 */ /* 0x008fe400078e004b */
[----:B------:R-:W3:Y:S01]  /*1bcb0*/  LDL R75, [R1+0x304] ;  /* 0x00030400014b7983 */ /* 0x000ee20000100800 */
[----:B----4-:R-:W-:-:S03]  /*1bcc0*/  @!P0 IMAD.MOV.U32 R47, RZ, RZ, R76 ;  /* 0x000000ffff2f8224 */ /* 0x010fc600078e004c */
[----:B------:R-:W4:Y:S01]  /*1bcd0*/  LDL R76, [R1+0x300] ;  /* 0x00030000014c7983 */ /* 0x000f220000100800 */
[----:B------:R-:W0:Y:S03]  /*1bce0*/  S2R R80, SR_TID.X ;  /* 0x0000000000507919 */ /* 0x000e260000002100 */
[----:B------:R1:W-:Y:S04]  /*1bcf0*/  STS.U8 [R92+UR10+0x7900], R58 ;  /* 0x0079003a5c007988 */ /* 0x0003e8000800000a */
[----:B------:R1:W-:Y:S02]  /*1bd00*/  STS.U8 [R92+UR10+0x7d00], R57 ;  /* 0x007d00395c007988 */ /* 0x0003e4000800000a */
[----:B-1----:R-:W-:-:S02]  /*1bd10*/  PRMT R58, RZ, 0x7610, R58 ;  /* 0x00007610ff3a7816 */ /* 0x002fc4000000003a */
[----:B------:R-:W-:-:S04]  /*1bd20*/  PRMT R57, RZ, 0x7610, R57 ;  /* 0x00007610ff397816 */ /* 0x000fc80000000039 */
[----:B------:R1:W4:Y:S01]  /*1bd30*/  @!P0 LDG.E.U8 R58, desc[UR22][R46.64] ;  /* 0x000000162e3a8981 */ /* 0x000322000c1e1100 */
[----:B0-----:R-:W-:Y:S01]  /*1bd40*/  LOP3.LUT R78, R80, 0x7f, RZ, 0xc0, !PT ;  /* 0x0000007f504e7812 */ /* 0x001fe200078ec0ff */
[----:B-1----:R-:W-:Y:S02]  /*1bd50*/  @!P0 IMAD.MOV.U32 R46, RZ, RZ, R82 ;  /* 0x000000ffff2e8224 */ /* 0x002fe400078e0052 */
[----:B------:R-:W4:Y:S01]  /*1bd60*/  LDL R80, [R1+0x344] ;  /* 0x0003440001507983 */ /* 0x000f220000100800 */
[----:B------:R-:W-:Y:S01]  /*1bd70*/  @!P0 IMAD.MOV.U32 R47, RZ, RZ, R83 ;  /* 0x000000ffff2f8224 */ /* 0x000fe200078e0053 */
[----:B------:R-:W-:Y:S02]  /*1bd80*/  LOP3.LUT R78, R78, 0x30, RZ, 0x3c, !PT ;  /* 0x000000304e4e7812 */ /* 0x000fe400078e3cff */
[----:B------:R-:W4:Y:S04]  /*1bd90*/  LDL R83, [R1+0x3ec] ;  /* 0x0003ec0001537983 */ /* 0x000f280000100800 */
[----:B------:R0:W-:Y:S04]  /*1bda0*/  STS.U8 [R78+UR10+0x4180], R56 ;  /* 0x004180384e007988 */ /* 0x0001e8000800000a */
[----:B------:R1:W4:Y:S04]  /*1bdb0*/  @!P0 LDG.E.U8 R57, desc[UR22][R46.64] ;  /* 0x000000162e398981 */ /* 0x000328000c1e1100 */
[----:B------:R-:W4:Y:S01]  /*1bdc0*/  LDL R82, [R1+0x3f0] ;  /* 0x0003f00001527983 */ /* 0x000f220000100800 */
[----:B0-----:R-:W-:Y:S01]  /*1bdd0*/  PRMT R56, RZ, 0x7610, R56 ;  /* 0x00007610ff387816 */ /* 0x001fe20000000038 */
[----:B-1----:R-:W-:-:S02]  /*1bde0*/  @!P0 IMAD.MOV.U32 R47, RZ, RZ, R79 ;  /* 0x000000ffff2f8224 */ /* 0x002fc400078e004f */
[----:B------:R-:W4:Y:S01]  /*1bdf0*/  LDL R79, [R1+0x380] ;  /* 0x00038000014f7983 */ /* 0x000f220000100800 */
[----:B--2---:R-:W-:-:S03]  /*1be00*/  @!P0 IMAD.MOV.U32 R46, RZ, RZ, R77 ;  /* 0x000000ffff2e8224 */ /* 0x004fc600078e004d */
        /* <DEDUP_REMOVED lines=12> */
[----:B0-----:R-:W-:-:S03]  /*1bed0*/  @!P0 IMAD.MOV.U32 R47, RZ, RZ, R81 ;  /* 0x000000ffff2f8224 */ /* 0x001fc600078e0051 */
[----:B------:R-:W4:Y:S01]  /*1bee0*/  LDL R81, [R1+0x41c] ;  /* 0x00041c0001517983 */ /* 0x000f220000100800 */
[----:B------:R-:W-:-:S03]  /*1bef0*/  @!P0 IMAD.MOV.U32 R46, RZ, RZ, R80 ;  /* 0x000000ffff2e8224 */ /* 0x000fc600078e0050 */
[----:B------:R-:W4:Y:S01]  /*1bf00*/  LDL R80, [R1+0x420] ;  /* 0x0004200001507983 */ /* 0x000f220000100800 */
[----:B-1----:R-:W-:-:S03]  /*1bf10*/  PRMT R53, RZ, 0x7610, R53 ;  /* 0x00007610ff357816 */ /* 0x002fc60000000035 */
[----:B------:R0:W4:Y:S02]  /*1bf20*/  @!P0 LDG.E.U8 R54, desc[UR22][R46.64] ;  /* 0x000000162e368981 */ /* 0x000124000c1e1100 */
[----:B0-----:R-:W-:Y:S02]  /*1bf30*/  @!P0 IMAD.MOV.U32 R47, RZ, RZ, R79 ;  /* 0x000000ffff2f8224 */ /* 0x001fe400078e004f */
        /* <DEDUP_REMOVED lines=24> */
[----:B0-----:R-:W-:Y:S01]  /*1c0c0*/  @!P0 IMAD.MOV.U32 R47, RZ, RZ, R79 ;  /* 0x000000ffff2f8224 */ /* 0x001fe200078e004f */
[----:B-1----:R-:W-:Y:S01]  /*1c0d0*/  PRMT R73, RZ, 0x7610, R73 ;  /* 0x00007610ff497816 */ /* 0x002fe20000000049 */
[----:B--2---:R-:W-:-:S05]  /*1c0e0*/  @!P0 IMAD.MOV.U32 R46, RZ, RZ, R77 ;  /* 0x000000ffff2e8224 */ /* 0x004fca00078e004d */
[----:B------:R3:W2:Y:S02]  /*1c0f0*/  @!P0 LDG.E.U8 R71, desc[UR22][R46.64] ;  /* 0x000000162e478981 */ /* 0x0006a4000c1e1100 */
[----:B---3--:R-:W-:Y:S02]  /*1c100*/  @!P0 IMAD.MOV.U32 R46, RZ, RZ, R75 ;  /* 0x000000ffff2e8224 */ /* 0x008fe400078e004b */
[----:B----4-:R-:W-:-:S05]  /*1c110*/  @!P0 IMAD.MOV.U32 R47, RZ, RZ, R76 ;  /* 0x000000ffff2f8224 */ /* 0x010fca00078e004c */
[----:B------:R-:W3:Y:S01]  /*1c120*/  @!P0 LDG.E.U8 R73, desc[UR22][R46.64] ;  /* 0x000000162e498981 */ /* 0x000ee2000c1e1100 */
[----:B------:R-:W0:Y:S03]  /*1c130*/  S2R R80, SR_TID.X ;  /* 0x0000000000507919 */ /* 0x000e260000002100 */
[----:B------:R-:W-:Y:S04]  /*1c140*/  STS.U8 [R78+UR10+0x6580], R74 ;  /* 0x0065804a4e007988 */ /* 0x000fe8000800000a */
[----:B------:R-:W-:Y:S04]  /*1c150*/  STS.U8 [R78+UR10+0x6980], R72 ;  /* 0x006980484e007988 */ /* 0x000fe8000800000a */
[----:B------:R-:W-:Y:S04]  /*1c160*/  STS.U8 [R78+UR10+0x6d80], R70 ;  /* 0x006d80464e007988 */ /* 0x000fe8000800000a */
[----:B------:R-:W-:Y:S04]  /*1c170*/  STS.U8 [R78+UR10+0x7180], R43 ;  /* 0x0071802b4e007988 */ /* 0x000fe8000800000a */
[----:B------:R-:W-:Y:S04]  /*1c180*/  STS.U8 [R78+UR10+0x7580], R42 ;  /* 0x0075802a4e007988 */ /* 0x000fe8000800000a */
[----:B------:R1:W-:Y:S01]  /*1c190*/  STS.U8 [R78+UR10+0x7980], R41 ;  /* 0x007980294e007988 */ /* 0x0003e2000800000a */
[----:B0-----:R-:W-:-:S04]  /*1c1a0*/  LOP3.LUT R80, R80, 0x7f, RZ, 0xc0, !PT ;  /* 0x0000007f50507812 */ /* 0x001fc800078ec0ff */
[C---:B------:R-:W-:Y:S01]  /*1c1b0*/  LOP3.LUT R76, R80.reuse, 0x40, RZ, 0x3c, !PT ;  /* 0x00000040504c7812 */ /* 0x040fe200078e3cff */
        /* <DEDUP_REMOVED lines=9> */
[----:B------:R-:W-:-:S03]  /*1c250*/  LOP3.LUT R75, R80, 0x50, RZ, 0x3c, !PT ;  /* 0x00000050504b7812 */ /* 0x000fc600078e3cff */
[----:B------:R-:W-:Y:S04]  /*1c260*/  STS.U8 [R76+UR10+0x6200], R34 ;  /* 0x006200224c007988 */ /* 0x000fe8000800000a */
[----:B------:R-:W-:Y:S04]  /*1c270*/  STS.U8 [R76+UR10+0x6600], R33 ;  /* 0x006600214c007988 */ /* 0x000fe8000800000a */
[----:B------:R-:W-:Y:S04]  /*1c280*/  STS.U8 [R76+UR10+0x6a00], R32 ;  /* 0x006a00204c007988 */ /* 0x000fe8000800000a */
[----:B------:R-:W-:Y:S04]  /*1c290*/  STS.U8 [R76+UR10+0x6e00], R31 ;  /* 0x006e001f4c007988 */ /* 0x000fe8000800000a */
[----:B------:R-:W-:Y:S04]  /*1c2a0*/  STS.U8 [R76+UR10+0x7200], R30 ;  /* 0x0072001e4c007988 */ /* 0x000fe8000800000a */
[----:B------:R-:W-:Y:S04]  /*1c2b0*/  STS.U8 [R76+UR10+0x7600], R29 ;  /* 0x0076001d4c007988 */ /* 0x000fe8000800000a */
[----:B------:R0:W-:Y:S04]  /*1c2c0*/  STS.U8 [R76+UR10+0x7a00], R28 ;  /* 0x007a001c4c007988 */ /* 0x0001e8000800000a */
        /* <DEDUP_REMOVED lines=8> */
[----:B------:R4:W-:Y:S01]  /*1c350*/  STS.U8 [R75+UR10+0x5e80], R21 ;  /* 0x005e80154b007988 */ /* 0x0009e2000800000a */
[----:B-1----:R-:W-:-:S03]  /*1c360*/  LOP3.LUT R41, R93, 0x60, RZ, 0x3c, !PT ;  /* 0x000000605d297812 */ /* 0x002fc600078e3cff */
        /* <DEDUP_REMOVED lines=16> */
[----:B0-----:R-:W-:-:S03]  /*1c470*/  LOP3.LUT R28, R93, 0x70, RZ, 0x3c, !PT ;  /* 0x000000705d1c7812 */ /* 0x001fc600078e3cff */
        /* <DEDUP_REMOVED lines=22> */
[----:B--2---:R4:W-:Y:S04]  /*1c5e0*/  STS.U8 [R28+UR10+0x7b80], R71 ;  /* 0x007b80471c007988 */ /* 0x0049e8000800000a */
[----:B---3--:R4:W-:Y:S01]  /*1c5f0*/  STS.U8 [R28+UR10+0x7f80], R73 ;  /* 0x007f80491c007988 */ /* 0x0089e2000800000a */
[----:B------:R0:W-:Y:S06]  /*1c600*/  MEMBAR.ALL.CTA ;  /* 0x0000000000007992 */ /* 0x0001ec0000008000 */
[----:B0-----:R-:W0:Y:S01]  /*1c610*/  FENCE.VIEW.ASYNC.S ;  /* 0x00000000000073c6 */ /* 0x001e220000000000 */
[----:B------:R-:W-:Y:S01]  /*1c620*/  ULEA UR8, UR21, UR10, 0x3 ;  /* 0x0000000a15087291 */ /* 0x000fe2000f8e18ff */
[----:B------:R-:W-:-:S03]  /*1c630*/  UMOV UR4, UR5 ;  /* 0x0000000500047c82 */ /* 0x000fc60008000000 */
[----:B------:R-:W-:Y:S01]  /*1c640*/  UIADD3 UR8, UPT, UPT, UR8, 0xc000, URZ ;  /* 0x0000c00008087890 */ /* 0x000fe2000fffe0ff */
[----:B0-----:R-:W-:Y:S06]  /*1c650*/  BAR.SYNC.DEFER_BLOCKING 0x0 ;  /* 0x0000000000007b1d */ /* 0x001fec0000010000 */
[----:B----4-:R-:W-:Y:S05]  /*1c660*/  BRA.U UP1, `(.L_x_9) ;  /* 0x0000000101487547 */ /* 0x010fea000b800000 */
[----:B------:R-:W-:Y:S01]  /*1c670*/  UMOV UR13, 0x80004020 ;  /* 0x80004020000d7882 */ /* 0x000fe20000000000 */
[----:B------:R-:W-:Y:S01]  /*1c680*/  UMOV UR15, 0x40004040 ;  /* 0x40004040000f7882 */ /* 0x000fe20000000000 */
[----:B------:R-:W-:Y:S01]  /*1c690*/  UMOV UR16, 0x0 ;  /* 0x0000000000107882 */ /* 0x000fe20000000000 */
[----:B------:R-:W-:Y:S01]  /*1c6a0*/  UMOV UR17, 0x4208490 ;  /* 0x0420849000117882 */ /* 0x000fe20000000000 */
[----:B------:R-:W-:Y:S01]  /*1c6b0*/  UMOV UR42, 0x0 ;  /* 0x00000000002a7882 */ /* 0x000fe20000000000 */
[----:B------:R-:W-:Y:S01]  /*1c6c0*/  UMOV UR43, 0x4208490 ;  /* 0x04208490002b7882 */ /* 0x000fe20000000000 */
[----:B------:R-:W-:Y:S01]  /*1c6d0*/  UMOV UR44, 0x0 ;  /* 0x00000000002c7882 */ /* 0x000fe20000000000 */
[----:B------:R-:W-:Y:S01]  /*1c6e0*/  UMOV UR45, 0x4208490 ;  /* 0x04208490002d7882 */ /* 0x000fe20000000000 */
[----:B------:R-:W-:Y:S01]  /*1c6f0*/  UMOV UR9, URZ ;  /* 0x000000ff00097c82 */ /* 0x000fe20008000000 */
[----:B------:R0:W-:Y:S01]  /*1c700*/  UTCQMMA gdesc[UR12], gdesc[UR14], tmem[UR7], tmem[UR16], idesc[UR17], UPT ;  /* 0x00ff100e0c0075ea */ /* 0x0001e2000b800307 */
        /* <DEDUP_REMOVED lines=8> */
.L_x_9:
[----:B------:R-:W-:Y:S01]  /*1c790*/  UIADD3 UR21, UPT, UPT, UR21, 0x1, URZ ;  /* 0x0000000115157890 */ /* 0x000fe2000fffe0ff */
[----:B------:R-:W-:-:S03]  /*1c7a0*/  IMAD.U32 R2, RZ, RZ, UR4 ;  /* 0x00000004ff027e24 */ /* 0x000fc6000f8e00ff */
[----:B------:R-:W-:-:S04]  /*1c7b0*/  UISETP.GT.AND UP2, UPT, UR21, 0x1, UPT ;  /* 0x000000011500788c */ /* 0x000fc8000bf44270 */
[----:B0-----:R-:W-:Y:S02]  /*1c7c0*/  USEL UR5, URZ, 0x1, !UP2 ;  /* 0x00000001ff057887 */ /* 0x001fe4000d000000 */
[----:B------:R-:W-:Y:S02]  /*1c7d0*/  USEL UR21, UR21, URZ, !UP2 ;  /* 0x000000ff15157287 */ /* 0x000fe4000d000000 */
[----:B------:R-:W-:Y:S02]  /*1c7e0*/  UISETP.NE.U32.AND UP2, UPT, UR6, UR20, UPT ;  /* 0x000000140600728c */ /* 0x000fe4000bf45070 */
[----:B------:R-:W-:Y:S01]  /*1c7f0*/  ULOP3.LUT UR5, UR4, UR5, URZ, 0x3c, !UPT ;  /* 0x0000000504057292 */ /* 0x000fe2000f8e3cff */
[----:B------:R-:W-:-:S06]  /*1c800*/  UMOV UR6, UR24 ;  /* 0x0000001800067c82 */ /* 0x000fcc0008000000 */
[----:B------:R-:W-:Y:S05]  /*1c810*/  BRA.U UP2, `(.L_x_10) ;  /* 0xffffff4902707547 */ /* 0x000fea000b83ffff */
.L_x_7:
[----:B0-----:R-:W0:Y:S01]  /*1c820*/  S2R R4, SR_TID.X ;  /* 0x0000000000047919 */ /* 0x001e220000002100 */
[----:B------:R-:W-:Y:S01]  /*1c830*/  UISETP.GE.AND UP1, UPT, UR25, 0x80, UPT ;  /* 0x000000801900788c */ /* 0x000fe2000bf26270 */
[----:B------:R-:W1:Y:S01]  /*1c840*/  S2R R5, SR_TID.X ;  /* 0x0000000000057919 */ /* 0x000e620000002100 */
[----:B------:R-:W2:Y:S01]  /*1c850*/  S2R R6, SR_TID.X ;  /* 0x0000000000067919 */ /* 0x000ea20000002100 */
[C---:B0-----:R-:W-:Y:S01]  /*1c860*/  IMAD.SHL.U32 R2, R4.reuse, 0x10, RZ ;  /* 0x0000001004027824 */ /* 0x041fe200078e00ff */
[----:B------:R-:W-:Y:S01]  /*1c870*/  SHF.R.U32.HI R93, RZ, 0x6, R4 ;  /* 0x00000006ff5d7819 */ /* 0x000fe20000011604 */
[----:B------:R-:W-:Y:S01]  /*1c880*/  IMAD.SHL.U32 R3, R4, 0x80, RZ ;  /* 0x0000008004037824 */ /* 0x000fe200078e00ff */
[----:B-1----:R-:W-:Y:S02]  /*1c890*/  LEA.HI R8, R5, 0x7e, RZ, 0x1a ;  /* 0x0000007e05087811 */ /* 0x002fe400078fd0ff */
[----:B------:R-:W-:Y:S02]  /*1c8a0*/  LOP3.LUT R2, R2, 0xf0, RZ, 0xc0, !PT ;  /* 0x000000f002027812 */ /* 0x000fe400078ec0ff */
[----:B------:R-:W-:-:S02]  /*1c8b0*/  LOP3.LUT R3, R3, 0x800, RZ, 0xc0, !PT ;  /* 0x0000080003037812 */ /* 0x000fc400078ec0ff */
[C---:B--2---:R-:W-:Y:S02]  /*1c8c0*/  LEA.HI R7, R6.reuse, 0x6e, RZ, 0x1a ;  /* 0x0000006e06077811 */ /* 0x044fe400078fd0ff */
[----:B------:R-:W-:Y:S02]  /*1c8d0*/  LEA.HI R6, R6, 0x5e, RZ, 0x1a ;  /* 0x0000005e06067811 */ /* 0x000fe400078fd0ff */
[----:B-----5:R-:W-:Y:S02]  /*1c8e0*/  LOP3.LUT R8, R0, R8, RZ, 0xfc, !PT ;  /* 0x0000000800087212 */ /* 0x020fe400078efcff */
[----:B------:R-:W-:Y:S02]  /*1c8f0*/  IADD3 R91, PT, PT, R2, UR10, R3 ;  /* 0x0000000a025b7c10 */ /* 0x000fe4000fffe003 */
[C---:B------:R-:W-:Y:S01]  /*1c900*/  LOP3.LUT R3, R0.reuse, R7, RZ, 0xfc, !PT ;  /* 0x0000000700037212 */ /* 0x040fe200078efcff */
[----:B------:R-:W-:Y:S01]  /*1c910*/  STL [R1+0x94], R8 ;  /* 0x0000940801007387 */ /* 0x000fe20000100800 */
[----:B------:R-:W-:-:S02]  /*1c920*/  LOP3.LUT R2, R0, R6, RZ, 0xfc, !PT ;  /* 0x0000000600027212 */ /* 0x000fc400078efcff */
[C---:B------:R-:W-:Y:S01]  /*1c930*/  LEA.HI R7, R5.reuse, 0x4e, RZ, 0x1a ;  /* 0x0000004e05077811 */ /* 0x040fe200078fd0ff */
[----:B------:R0:W-:Y:S01]  /*1c940*/  STL [R1+0x74], R3 ;  /* 0x0000740301007387 */ /* 0x0001e20000100800 */
[C---:B------:R-:W-:Y:S02]  /*1c950*/  LEA.HI R6, R5.reuse, 0x3e, RZ, 0x1a ;  /* 0x0000003e05067811 */ /* 0x040fe400078fd0ff */
[----:B------:R-:W-:Y:S01]  /*1c960*/  LEA.HI R5, R5, 0x2e, RZ, 0x1a ;  /* 0x0000002e05057811 */ /* 0x000fe200078fd0ff */
[----:B------:R1:W-:Y:S01]  /*1c970*/  STL [R1+0x54], R2 ;  /* 0x0000540201007387 */ /* 0x0003e20000100800 */
[----:B------:R-:W-:Y:S02]  /*1c980*/  SGXT.U32 R93, R93, 0x1 ;  /* 0x000000015d5d781a */ /* 0x000fe40000000000 */
[----:B------:R-:W-:Y:S02]  /*1c990*/  LOP3.LUT R88, R0, R5, RZ, 0xfc, !PT ;  /* 0x0000000500587212 */ /* 0x000fe400078efcff */
[----:B------:R-:W-:-:S02]  /*1c9a0*/  LEA.HI R5, R4, 0x1e, RZ, 0x1a ;  /* 0x0000001e04057811 */ /* 0x000fc400078fd0ff */
[----:B0-----:R-:W-:Y:S02]  /*1c9b0*/  LOP3.LUT R3, R0, R7, RZ, 0xfc, !PT ;  /* 0x0000000700037212 */ /* 0x001fe400078efcff */
[----:B------:R-:W-:Y:S02]  /*1c9c0*/  LEA.HI R4, R4, 0xe, RZ, 0x1a ;  /* 0x0000000e04047811 */ /* 0x000fe400078fd0ff */
[C---:B-1----:R-:W-:Y:S01]  /*1c9d0*/  LOP3.LUT R2, R0.reuse, R6, RZ, 0xfc, !PT ;  /* 0x0000000600027212 */ /* 0x042fe200078efcff */
[----:B------:R0:W-:Y:S01]  /*1c9e0*/  STL [R1+0x30], R3 ;  /* 0x0000300301007387 */ /* 0x0001e20000100800 */
[C---:B------:R-:W-:Y:S02]  /*1c9f0*/  LOP3.LUT R69, R0.reuse, R4, RZ, 0xfc, !PT ;  /* 0x0000000400457212 */ /* 0x040fe400078efcff */
[C---:B------:R-:W-:Y:S01]  /*1ca00*/  LOP3.LUT R4, R0.reuse, 0x78, R93, 0xfe, !PT ;  /* 0x0000007800047812 */ /* 0x040fe200078efe5d */
[----:B------:R1:W-:Y:S01]  /*1ca10*/  STL [R1+0x10], R2 ;  /* 0x0000100201007387 */ /* 0x0003e20000100800 */
[----:B------:R-:W-:-:S02]  /*1ca20*/  LOP3.LUT R74, R0, R5, RZ, 0xfc, !PT ;  /* 0x00000005004a7212 */ /* 0x000fc400078efcff */
[C-C-:B------:R-:W-:Y:S02]  /*1ca30*/  LOP3.LUT R92, R0.reuse, 0x34, R93.reuse, 0xfe, !PT ;  /* 0x00000034005c7812 */ /* 0x140fe400078efe5d */
[C-C-:B------:R-:W-:Y:S02]  /*1ca40*/  LOP3.LUT R90, R0.reuse, 0x32, R93.reuse, 0xfe, !PT ;  /* 0x00000032005a7812 */ /* 0x140fe400078efe5d */
[C-C-:B0-----:R-:W-:Y:S02]  /*1ca50*/  LOP3.LUT R3, R0.reuse, 0x7c, R93.reuse, 0xfe, !PT ;  /* 0x0000007c00037812 */ /* 0x141fe400078efe5d */
[----:B-1----:R-:W-:-:S03]  /*1ca60*/  LOP3.LUT R2, R0, 0x7a, R93, 0xfe, !PT ;  /* 0x0000007a00027812 */ /* 0x002fc600078efe5d */
[----:B------:R0:W-:Y:S04]  /*1ca70*/  STL [R1+0x90], R3 ;  /* 0x0000900301007387 */ /* 0x0001e80000100800 */
[----:B------:R1:W-:Y:S04]  /*1ca80*/  STL [R1+0x8c], R2 ;  /* 0x00008c0201007387 */ /* 0x0003e80000100800 */
[----:B------:R2:W-:Y:S01]  /*1ca90*/  STL [R1+0x88], R4 ;  /* 0x0000880401007387 */ /* 0x0005e20000100800 */
[C-C-:B0-----:R-:W-:Y:S02]  /*1caa0*/  LOP3.LUT R3, R0.reuse, 0x76, R93.reuse, 0xfe, !PT ;  /* 0x0000007600037812 */ /* 0x141fe400078efe5d */
[----:B-1----:R-:W-:-:S03]  /*1cab0*/  LOP3.LUT R2, R0, 0x74, R93, 0xfe, !PT ;  /* 0x0000007400027812 */ /* 0x002fc600078efe5d */
[----:B------:R0:W-:Y:S01]  /*1cac0*/  STL [R1+0x84], R3 ;  /* 0x0000840301007387 */ /* 0x0001e20000100800 */
[----:B--2---:R-:W-:-:S03]  /*1cad0*/  LOP3.LUT R4, R0, 0x72, R93, 0xfe, !PT ;  /* 0x0000007200047812 */ /* 0x004fc600078efe5d */
        /* <DEDUP_REMOVED lines=52> */
[----:B------:R2:W-:Y:S04]  /*1ce20*/  STL [R1+0x4], R3 ;  /* 0x0000040301007387 */ /* 0x0005e80000100800 */
[----:B------:R2:W-:Y:S01]  /*1ce30*/  STL [R1], R2 ;  /* 0x0000000201007387 */ /* 0x0005e20000100800 */
[----:B------:R-:W-:Y:S05]  /*1ce40*/  BRA.U !UP1, `(.L_x_11) ;  /* 0x0000000109107547 */ /* 0x000fea000b800000 */
[----:B------:R-:W-:-:S06]  /*1ce50*/  USHF.L.U32 UR4, UR4, 0x1f, URZ ;  /* 0x0000001f04047899 */ /* 0x000fcc00080006ff */
[----:B--2---:R-:W-:-:S04]  /*1ce60*/  IMAD.U32 R2, RZ, RZ, UR4 ;  /* 0x00000004ff027e24 */ /* 0x004fc8000f8e00ff */
[----:B------:R-:W0:Y:S02]  /*1ce70*/  SYNCS.PHASECHK.TRANS64.TRYWAIT P0, [UR8], R2 ;  /* 0x00000002ff0075a7 */ /* 0x000e240008001108 */
[----:B0-----:R-:W-:Y:S05]  /*1ce80*/  @!P0 BRA `(.L_x_12) ;  /* 0x0000002c00048947 */ /* 0x001fea0003800000 */
.L_x_11:
[----:B------:R-:W-:Y:S01]  /*1ce90*/  BAR.SYNC.DEFER_BLOCKING 0x0 ;  /* 0x0000000000007b1d */ /* 0x000fe20000010000 */
[C-C-:B------:R-:W-:Y:S02]  /*1cea0*/  LOP3.LUT R89, R0.reuse, 0x30, R93.reuse, 0xfe, !PT ;  /* 0x0000003000597812 */ /* 0x140fe400078efe5d */
[C-C-:B------:R-:W-:Y:S02]  /*1ceb0*/  LOP3.LUT R87, R0.reuse, 0x2c, R93.reuse, 0xfe, !PT ;  /* 0x0000002c00577812 */ /* 0x140fe400078efe5d */
[C-C-:B------:R-:W-:Y:S01]  /*1cec0*/  LOP3.LUT R86, R0.reuse, 0x2a, R93.reuse, 0xfe, !PT ;  /* 0x0000002a00567812 */ /* 0x140fe200078efe5d */
[----:B------:R-:W0:Y:S01]  /*1ced0*/  LDCU UR4, c[0x0][0x3b4] ;  /* 0x00007680ff0477ac */ /* 0x000e220008000800 */
[C-C-:B------:R-:W-:Y:S01]  /*1cee0*/  LOP3.LUT R85, R0.reuse, 0x28, R93.reuse, 0xfe, !PT ;  /* 0x0000002800557812 */ /* 0x140fe200078efe5d */
[----:B--2---:R-:W1:Y:S01]  /*1cef0*/  S2R R3, SR_TID.X ;  /* 0x0000000000037919 */ /* 0x004e620000002100 */
[C-C-:B------:R-:W-:Y:S01]  /*1cf00*/  LOP3.LUT R84, R0.reuse, 0x26, R93.reuse, 0xfe, !PT ;  /* 0x0000002600547812 */ /* 0x140fe200078efe5d */
[----:B------:R-:W2:Y:S01]  /*1cf10*/  LDCU UR5, c[0x0][0x3b8] ;  /* 0x00007700ff0577ac */ /* 0x000ea20008000800 */
[C-C-:B------:R-:W-:Y:S01]  /*1cf20*/  LOP3.LUT R81, R0.reuse, 0x24, R93.reuse, 0xfe, !PT ;  /* 0x0000002400517812 */ /* 0x140fe200078efe5d */
[----:B------:R1:W-:Y:S01]  /*1cf30*/  STL [R1+0x720], R90 ;  /* 0x0007205a01007387 */ /* 0x0003e20000100800 */
[----:B------:R-:W-:-:S02]  /*1cf40*/  LOP3.LUT R82, R0, 0x22, R93, 0xfe, !PT ;  /* 0x0000002200527812 */ /* 0x000fc400078efe5d */
[C-C-:B------:R-:W-:Y:S01]  /*1cf50*/  LOP3.LUT R68, R0.reuse, 0x20, R93.reuse, 0xfe, !PT ;  /* 0x0000002000447812 */ /* 0x140fe200078efe5d */
[----:B------:R-:W-:Y:S01]  /*1cf60*/  STL [R1+0x71c], R92 ;  /* 0x00071c5c01007387 */ /* 0x000fe20000100800 */
[C-C-:B------:R-:W-:Y:S02]  /*1cf70*/  LOP3.LUT R78, R0.reuse, 0x1c, R93.reuse, 0xfe, !PT ;  /* 0x0000001c004e7812 */ /* 0x140fe400078efe5d */
[C-C-:B------:R-:W-:Y:S02]  /*1cf80*/  LOP3.LUT R77, R0.reuse, 0x1a, R93.reuse, 0xfe, !PT ;  /* 0x0000001a004d7812 */ /* 0x140fe400078efe5d */
[C-C-:B------:R-:W-:Y:S02]  /*1cf90*/  LOP3.LUT R79, R0.reuse, 0x18, R93.reuse, 0xfe, !PT ;  /* 0x00000018004f7812 */ /* 0x140fe400078efe5d */
[C-C-:B------:R-:W-:Y:S01]  /*1cfa0*/  LOP3.LUT R76, R0.reuse, 0x16, R93.reuse, 0xfe, !PT ;  /* 0x00000016004c7812 */ /* 0x140fe200078efe5d */
[----:B------:R-:W3:Y:S02]  /*1cfb0*/  @!P2 SYNCS.CCTL.IV [UR10+0xc000] ;  /* 0x00c00000ff00a9b1 */ /* 0x000ee4000800000a */
[----:B---3--:R-:W-:Y:S01]  /*1cfc0*/  BAR.SYNC.DEFER_BLOCKING 0x0 ;  /* 0x0000000000007b1d */ /* 0x008fe20000010000 */
[----:B------:R-:W-:-:S02]  /*1cfd0*/  LOP3.LUT R72, R0, 0x14, R93, 0xfe, !PT ;  /* 0x0000001400487812 */ /* 0x000fc400078efe5d */
[C-C-:B------:R-:W-:Y:S02]  /*1cfe0*/  LOP3.LUT R70, R0.reuse, 0x12, R93.reuse, 0xfe, !PT ;  /* 0x0000001200467812 */ /* 0x140fe400078efe5d */
[C-C-:B------:R-:W-:Y:S02]  /*1cff0*/  LOP3.LUT R71, R0.reuse, 0x10, R93.reuse, 0xfe, !PT ;  /* 0x0000001000477812 */ /* 0x140fe400078efe5d */
[C-C-:B------:R-:W-:Y:S01]  /*1d000*/  LOP3.LUT R2, R0.reuse, 0xc, R93.reuse, 0xfe, !PT ;  /* 0x0000000c00027812 */ /* 0x140fe200078efe5d */
[----:B------:R-:W-:Y:S01]  /*1d010*/  LDTM.16dp32bit_t0_t15.x64 R4, tmem[UR11] ;  /* 0x0000000b000479ee */ /* 0x000fe20008b00000 */
[----:B------:R-:W3:Y:S01]  /*1d020*/  LDTM.16dp32bit_t16_t31.x64 R4, tmem[UR11+0x40] ;  /* 0x0000400b000479ee */ /* 0x000ee20008b20000 */
[C-C-:B------:R-:W-:Y:S02]  /*1d030*/  LOP3.LUT R73, R0.reuse, 0xa, R93.reuse, 0xfe, !PT ;  /* 0x0000000a00497812 */ /* 0x140fe400078efe5d */
[C-C-:B------:R-:W-:Y:S02]  /*1d040*/  LOP3.LUT R75, R0.reuse, 0x8, R93.reuse, 0xfe, !PT ;  /* 0x00000008004b7812 */ /* 0x140fe400078efe5d */
[C-C-:B------:R-:W-:Y:S01]  /*1d050*/  LOP3.LUT R80, R0.reuse, 0x6, R93.reuse, 0xfe, !PT ;  /* 0x0000000600507812 */ /* 0x140fe200078efe5d */
[----:B-1----:R-:W-:Y:S01]  /*1d060*/  IMAD.SHL.U32 R90, R3, 0x8, RZ ;  /* 0x00000008035a7824 */ /* 0x002fe200078e00ff */
[----:B------:R-:W-:-:S02]  /*1d070*/  LOP3.LUT R83, R0, 0x4, R93, 0xfe, !PT ;  /* 0x0000000400537812 */ /* 0x000fc400078efe5d */
[----:B------:R-:W-:Y:S02]  /*1d080*/  LOP3.LUT R3, R0, 0x2, R93, 0xfe, !PT ;  /* 0x0000000200037812 */ /* 0x000fe400078efe5d */
[----:B------:R-:W-:Y:S02]  /*1d090*/  LOP3.LUT R90, R90, 0x300, RZ, 0xc0, !PT ;  /* 0x000003005a5a7812 */ /* 0x000fe400078ec0ff */
[----:B------:R-:W-:Y:S01]  /*1d0a0*/  LOP3.LUT R0, R0, R93, RZ, 0xfc, !PT ;  /* 0x0000005d00007212 */ /* 0x000fe200078efcff */
[----:B------:R-:W1:Y:S02]  /*1d0b0*/  @!P2 SYNCS.CCTL.IV [UR10+0xc008] ;  /* 0x00c00800ff00a9b1 */ /* 0x000e64000800000a */
[----:B------:R-:W-:Y:S01]  /*1d0c0*/  IMAD.IADD R90, R90, 0x1, R91 ;  /* 0x000000015a5a7824 */ /* 0x000fe200078e025b */
[----:B------:R-:W-:-:S04]  /*1d0d0*/  NOP ;  /* 0x0000000000007918 */ /* 0x000fc80000000000 */
[----:B------:R4:W-:Y:S01]  /*1d0e0*/  STL [R1+0x9c], R90 ;  /* 0x00009c5a01007387 */ /* 0x0009e20000100800 */
[----:B---3--:R-:W-:Y:S02]  /*1d0f0*/  F2FP.SATFINITE.E5M2.F32.PACK_AB_MERGE_C R91, R5, R4, RZ ;  /* 0x00000004055b723e */ /* 0x008fe400048060ff */
[----:B------:R-:W-:Y:S02]  /*1d100*/  F2FP.SATFINITE.E5M2.F32.PACK_AB_MERGE_C R12, R13, R12, RZ ;  /* 0x0000000c0d0c723e */ /* 0x000fe400048060ff */
[----:B------:R-:W-:Y:S02]  /*1d110*/  F2FP.SATFINITE.E5M2.F32.PACK_AB_MERGE_C R14, R15, R14, RZ ;  /* 0x0000000e0f0e723e */ /* 0x000fe400048060ff */
[----:B------:R-:W-:Y:S02]  /*1d120*/  F2FP.SATFINITE.E5M2.F32.PACK_AB_MERGE_C R5, R17, R16, RZ ;  /* 0x000000101105723e */ /* 0x000fe400048060ff */
[----:B----4-:R-:W-:Y:S02]  /*1d130*/  F2FP.SATFINITE.E5M2.F32.PACK_AB_MERGE_C R90, R11, R10, RZ ;  /* 0x0000000a0b5a723e */ /* 0x010fe400048060ff */
[----:B------:R-:W-:-:S02]  /*1d140*/  F2FP.SATFINITE.E5M2.F32.PACK_AB_MERGE_C R10, R23, R22, RZ ;  /* 0x00000016170a723e */ /* 0x000fc400048060ff */
[----:B------:R-:W-:Y:S02]  /*1d150*/  F2FP.SATFINITE.E5M2.F32.PACK_AB_MERGE_C R25, R25, R24, RZ ;  /* 0x000000181919723e */ /* 0x000fe400048060ff */
[----:B------:R-:W-:Y:S02]  /*1d160*/  F2FP.SATFINITE.E5M2.F32.PACK_AB_MERGE_C R4, R7, R6, RZ ;  /* 0x000000060704723e */ /* 0x000fe400048060ff */
[----:B------:R-:W-:Y:S02]  /*1d170*/  F2FP.SATFINITE.E5M2.F32.PACK_AB_MERGE_C R22, R29, R28, RZ ;  /* 0x0000001c1d16723e */ /* 0x000fe400048060ff */
[----:B------:R-:W-:Y:S02]  /*1d180*/  F2FP.SATFINITE.E5M2.F32.PACK_AB_MERGE_C R24, R31, R30, RZ ;  /* 0x0000001e1f18723e */ /* 0x000fe400048060ff */
[----:B------:R-:W-:Y:S02]  /*1d190*/  F2FP.SATFINITE.E5M2.F32.PACK_AB_MERGE_C R23, R33, R32, RZ ;  /* 0x000000202117723e */ /* 0x000fe400048060ff */
[----:B------:R-:W-:-:S02]  /*1d1a0*/  F2FP.SATFINITE.E5M2.F32.PACK_AB_MERGE_C R6, R9, R8, RZ ;  /* 0x000000080906723e */ /* 0x000fc400048060ff */
[----:B------:R-:W-:Y:S02]  /*1d1b0*/  F2FP.SATFINITE.E5M2.F32.PACK_AB_MERGE_C R92, R19, R18, RZ ;  /* 0x00000012135c723e */ /* 0x000fe400048060ff */
[----:B------:R-:W-:Y:S02]  /*1d1c0*/  F2FP.SATFINITE.E5M2.F32.PACK_AB_MERGE_C R93, R27, R26, RZ ;  /* 0x0000001a1b5d723e */ /* 0x000fe400048060ff */
[----:B------:R-:W-:Y:S02]  /*1d1d0*/  F2FP.SATFINITE.E5M2.F32.PACK_AB_MERGE_C R19, R37, R36, RZ ;  /* 0x000000242513723e */ /* 0x000fe400048060ff */
[----:B------:R-:W-:Y:S02]  /*1d1e0*/  F2FP.SATFINITE.E5M2.F32.PACK_AB_MERGE_C R9, R39, R38, RZ ;  /* 0x000000262709723e */ /* 0x000fe400048060ff */
[----:B------:R-:W-:Y:S02]  /*1d1f0*/  LOP3.LUT R26, R12, 0xffff, RZ, 0xc0, !PT ;  /* 0x0000ffff0c1a7812 */ /* 0x000fe400078ec0ff */
[----:B------:R-:W-:-:S02]  /*1d200*/  LOP3.LUT R28, R14, 0xffff, RZ, 0xc0, !PT ;  /* 0x0000ffff0e1c7812 */ /* 0x000fc400078ec0ff */
[----:B------:R-:W-:Y:S02]  /*1d210*/  LOP3.LUT R27, R5, 0xffff, RZ, 0xc0, !PT ;  /* 0x0000ffff051b7812 */ /* 0x000fe400078ec0ff */
[----:B------:R-:W-:Y:S02]  /*1d220*/  LOP3.LUT R22, R22, 0xffff, RZ, 0xc0, !PT ;  /* 0x0000ffff16167812 */ /* 0x000fe400078ec0ff */
[----:B------:R-:W-:Y:S02]  /*1d230*/  LOP3.LUT R24, R24, 0xffff, RZ, 0xc0, !PT ;  /* 0x0000ffff18187812 */ /* 0x000fe400078ec0ff */
[----:B------:R-:W-:Y:S02]  /*1d240*/  LOP3.LUT R23, R23, 0xffff, RZ, 0xc0, !PT ;  /* 0x0000ffff17177812 */ /* 0x000fe400078ec0ff */
[----:B------:R-:W-:Y:S02]  /*1d250*/  LOP3.LUT R19, R19, 0xffff, RZ, 0xc0, !PT ;  /* 0x0000ffff13137812 */ /* 0x000fe400078ec0ff */
[----:B------:R-:W-:-:S02]  /*1d260*/  LOP3.LUT R9, R9, 0xffff, RZ, 0xc0, !PT ;  /* 0x0000ffff09097812 */ /* 0x000fc400078ec0ff */
[----:B------:R-:W-:Y:S02]  /*1d270*/  F2FP.SATFINITE.E5M2.F32.PACK_AB_MERGE_C R34, R35, R34, RZ ;  /* 0x000000222322723e */ /* 0x000fe400048060ff */
[--C-:B------:R-:W-:Y:S01]  /*1d280*/  PRMT R5, R27, 0x3340, R1.reuse ;  /* 0x000033401b057816 */ /* 0x100fe20000000001 */
[----:B------:R-:W1:Y:S01]  /*1d290*/  LDL.LU R35, [R1+0x9c] ;  /* 0x00009c0001237983 */ /* 0x000e620000300800 */
[----:B------:R-:W-:Y:S02]  /*1d2a0*/  PRMT R14, R26, 0x3340, R28 ;  /* 0x000033401a0e7816 */ /* 0x000fe4000000001c */
[----:B------:R-:W-:Y:S02]  /*1d2b0*/  PRMT R7, R23, 0x3340, R1 ;  /* 0x0000334017077816 */ /* 0x000fe40000000001 */
[----:B------:R-:W-:Y:S02]  /*1d2c0*/  PRMT R12, R22, 0x3340, R24 ;  /* 0x00003340160c7816 */ /* 0x000fe40000000018 */
[----:B------:R-:W-:-:S02]  /*1d2d0*/  SHF.R.U32.HI R26, RZ, 0x8, R26 ;  /* 0x00000008ff1a7819 */ /* 0x000fc4000001161a */
[----:B------:R-:W-:Y:S02]  /*1d2e0*/  SHF.R.U32.HI R28, RZ, 0x8, R28 ;  /* 0x00000008ff1c7819 */ /* 0x000fe4000001161c */
[----:B------:R-:W-:Y:S02]  /*1d2f0*/  SHF.R.U32.HI R27, RZ, 0x8, R27 ;  /* 0x00000008ff1b7819 */ /* 0x000fe4000001161b */
[----:B------:R-:W-:Y:S02]  /*1d300*/  SHF.R.U32.HI R22, RZ, 0x8, R22 ;  /* 0x00000008ff167819 */ /* 0x000fe40000011616 */
[----:B------:R-:W-:Y:S02]  /*1d310*/  SHF.R.U32.HI R24, RZ, 0x8, R24 ;  /* 0x00000008ff187819 */ /* 0x000fe40000011618 */
[----:B------:R-:W-:Y:S02]  /*1d320*/  SHF.R.U32.HI R23, RZ, 0x8, R23 ;  /* 0x00000008ff177819 */ /* 0x000fe40000011617 */
[----:B------:R-:W-:-:S02]  /*1d330*/  PRMT R33, R19, 0x3340, R9 ;  /* 0x0000334013217816 */ /* 0x000fc40000000009 */
[----:B------:R-:W-:Y:S02]  /*1d340*/  SHF.R.U32.HI R19, RZ, 0x8, R19 ;  /* 0x00000008ff137819 */ /* 0x000fe40000011613 */
[----:B------:R-:W-:Y:S02]  /*1d350*/  SHF.R.U32.HI R9, RZ, 0x8, R9 ;  /* 0x00000008ff097819 */ /* 0x000fe40000011609 */
[----:B------:R-:W-:Y:S02]  /*1d360*/  LOP3.LUT R26, R26, 0xffff, RZ, 0xc0, !PT ;  /* 0x0000ffff1a1a7812 */ /* 0x000fe400078ec0ff */
[----:B------:R-:W-:Y:S02]  /*1d370*/  LOP3.LUT R28, R28, 0xffff, RZ, 0xc0, !PT ;  /* 0x0000ffff1c1c7812 */ /* 0x000fe400078ec0ff */
[----:B------:R-:W-:Y:S02]  /*1d380*/  LOP3.LUT R27, R27, 0xffff, RZ, 0xc0, !PT ;  /* 0x0000ffff1b1b7812 */ /* 0x000fe400078ec0ff */
[----:B------:R-:W-:-:S02]  /*1d390*/  LOP3.LUT R22, R22, 0xffff, RZ, 0xc0, !PT ;  /* 0x0000ffff16167812 */ /* 0x000fc400078ec0ff */
[----:B------:R-:W-:Y:S02]  /*1d3a0*/  LOP3.LUT R24, R24, 0xffff, RZ, 0xc0, !PT ;  /* 0x0000ffff18187812 */ /* 0x000fe400078ec0ff */
[----:B------:R-:W-:Y:S02]  /*1d3b0*/  LOP3.LUT R23, R23, 0xffff, RZ, 0xc0, !PT ;  /* 0x0000ffff17177812 */ /* 0x000fe400078ec0ff */
[----:B------:R-:W-:Y:S02]  /*1d3c0*/  LOP3.LUT R19, R19, 0xffff, RZ, 0xc0, !PT ;  /* 0x0000ffff13137812 */ /* 0x000fe400078ec0ff */
[----:B------:R-:W-:Y:S02]  /*1d3d0*/  LOP3.LUT R9, R9, 0xffff, RZ, 0xc0, !PT ;  /* 0x0000ffff09097812 */ /* 0x000fe400078ec0ff */
[----:B------:R-:W-:Y:S02]  /*1d3e0*/  PRMT R26, R26, 0x3340, R28 ;  /* 0x000033401a1a7816 */ /* 0x000fe4000000001c */
[----:B------:R-:W-:-:S02]  /*1d3f0*/  PRMT R27, R27, 0x3340, R1 ;  /* 0x000033401b1b7816 */ /* 0x000fc40000000001 */
[----:B------:R-:W-:Y:S02]  /*1d400*/  PRMT R24, R22, 0x3340, R24 ;  /* 0x0000334016187816 */ /* 0x000fe40000000018 */
[----:B------:R-:W-:Y:S02]  /*1d410*/  PRMT R23, R23, 0x3340, R1 ;  /* 0x0000334017177816 */ /* 0x000fe40000000001 */
[----:B------:R-:W-:Y:S02]  /*1d420*/  PRMT R19, R19, 0x3340, R9 ;  /* 0x0000334013137816 */ /* 0x000fe40000000009 */
[----:B------:R-:W-:Y:S02]  /*1d430*/  PRMT R9, R26, 0x5410, R27 ;  /* 0x000054101a097816 */ /* 0x000fe4000000001b */
[----:B------:R-:W-:Y:S02]  /*1d440*/  LOP3.LUT R26, R90, 0xffff, RZ, 0xc0, !PT ;  /* 0x0000ffff5a1a7812 */ /* 0x000fe400078ec0ff */
[----:B------:R-:W-:Y:S01]  /*1d450*/  PRMT R23, R24, 0x5410, R23 ;  /* 0x0000541018177816 */ /* 0x000fe20000000017 */
[----:B------:R-:W3:Y:S01]  /*1d460*/  LDL.LU R90, [R1+0x720] ;  /* 0x00072000015a7983 */ /* 0x000ee20000300800 */
[----:B------:R-:W-:-:S02]  /*1d470*/  LOP3.LUT R24, R92, 0xffff, RZ, 0xc0, !PT ;  /* 0x0000ffff5c187812 */ /* 0x000fc400078ec0ff */
[----:B------:R-:W-:Y:S01]  /*1d480*/  F2FP.SATFINITE.E5M2.F32.PACK_AB_MERGE_C R48, R49, R48, RZ ;  /* 0x000000303130723e */ /* 0x000fe200048060ff */
[----:B------:R-:W4:Y:S01]  /*1d490*/  LDL.LU R92, [R1+0x71c] ;  /* 0x00071c00015c7983 */ /* 0x000f220000300800 */
[----:B------:R-:W-:-:S03]  /*1d4a0*/  F2FP.SATFINITE.E5M2.F32.PACK_AB_MERGE_C R20, R21, R20, RZ ;  /* 0x000000141514723e */ /* 0x000fc600048060ff */
[----:B------:R-:W0:Y:S04]  /*1d4b0*/  LDL.LU R27, [R1+0x718] ;  /* 0x00071800011b7983 */ /* 0x000e280000300800 */
[----:B------:R-:W5:Y:S01]  /*1d4c0*/  LDL.LU R49, [R1] ;  /* 0x0000000001317983 */ /* 0x000f620000300800 */
[----:B------:R-:W2:Y:S01]  /*1d4d0*/  S2R R36, SR_TID.X ;  /* 0x0000000000247919 */ /* 0x000ea20000002100 */
[----:B------:R-:W-:Y:S02]  /*1d4e0*/  LOP3.LUT R8, R91, 0xffff, RZ, 0xc0, !PT ;  /* 0x0000ffff5b087812 */ /* 0x000fe400078ec0ff */
[----:B------:R-:W-:Y:S02]  /*1d4f0*/  LOP3.LUT R4, R4, 0xffff, RZ, 0xc0, !PT ;  /* 0x0000ffff04047812 */ /* 0x000fe400078ec0ff */
[----:B------:R-:W-:-:S02]  /*1d500*/  LOP3.LUT R29, R6, 0xffff, RZ, 0xc0, !PT ;  /* 0x0000ffff061d7812 */ /* 0x000fc400078ec0ff */
[----:B------:R-:W-:Y:S02]  /*1d510*/  LOP3.LUT R20, R20, 0xffff, RZ, 0xc0, !PT ;  /* 0x0000ffff14147812 */ /* 0x000fe400078ec0ff */
[----:B------:R-:W-:Y:S02]  /*1d520*/  LOP3.LUT R10, R10, 0xffff, RZ, 0xc0, !PT ;  /* 0x0000ffff0a0a7812 */ /* 0x000fe400078ec0ff */
[----:B------:R-:W-:Y:S02]  /*1d530*/  LOP3.LUT R25, R25, 0xffff, RZ, 0xc0, !PT ;  /* 0x0000ffff19197812 */ /* 0x000fe400078ec0ff */
[--C-:B------:R-:W-:Y:S02]  /*1d540*/  PRMT R11, R29, 0x3340, R1.reuse ;  /* 0x000033401d0b7816 */ /* 0x100fe40000000001 */
[----:B------:R-:W-:Y:S02]  /*1d550*/  PRMT R15, R8, 0x3340, R4 ;  /* 0x00003340080f7816 */ /* 0x000fe40000000004 */
[----:B------:R-:W-:-:S02]  /*1d560*/  PRMT R6, R25, 0x3340, R1 ;  /* 0x0000334019067816 */ /* 0x000fc40000000001 */
[----:B------:R-:W-:Y:S02]  /*1d570*/  PRMT R13, R20, 0x3340, R10 ;  /* 0x00003340140d7816 */ /* 0x000fe4000000000a */
[----:B------:R-:W-:Y:S02]  /*1d580*/  SHF.R.U32.HI R8, RZ, 0x8, R8 ;  /* 0x00000008ff087819 */ /* 0x000fe40000011608 */
[----:B------:R-:W-:Y:S02]  /*1d590*/  SHF.R.U32.HI R4, RZ, 0x8, R4 ;  /* 0x00000008ff047819 */ /* 0x000fe40000011604 */
[----:B------:R-:W-:Y:S02]  /*1d5a0*/  SHF.R.U32.HI R29, RZ, 0x8, R29 ;  /* 0x00000008ff1d7819 */ /* 0x000fe4000001161d */
[----:B------:R-:W-:Y:S02]  /*1d5b0*/  SHF.R.U32.HI R20, RZ, 0x8, R20 ;  /* 0x00000008ff147819 */ /* 0x000fe40000011614 */
[----:B------:R-:W-:-:S02]  /*1d5c0*/  SHF.R.U32.HI R10, RZ, 0x8, R10 ;  /* 0x00000008ff0a7819 */ /* 0x000fc4000001160a */
[----:B------:R-:W-:Y:S02]  /*1d5d0*/  SHF.R.U32.HI R25, RZ, 0x8, R25 ;  /* 0x00000008ff197819 */ /* 0x000fe40000011619 */
[----:B------:R-:W-:Y:S02]  /*1d5e0*/  LOP3.LUT R8, R8, 0xffff, RZ, 0xc0, !PT ;  /* 0x0000ffff08087812 */ /* 0x000fe400078ec0ff */
[----:B------:R-:W-:Y:S02]  /*1d5f0*/  LOP3.LUT R4, R4, 0xffff, RZ, 0xc0, !PT ;  /* 0x0000ffff04047812 */ /* 0x000fe400078ec0ff */
[----:B------:R-:W-:Y:S02]  /*1d600*/  LOP3.LUT R29, R29, 0xffff, RZ, 0xc0, !PT ;  /* 0x0000ffff1d1d7812 */ /* 0x000fe400078ec0ff */
[----:B------:R-:W-:Y:S02]  /*1d610*/  LOP3.LUT R20, R20, 0xffff, RZ, 0xc0, !PT ;  /* 0x0000ffff14147812 */ /* 0x000fe400078ec0ff */
[----:B------:R-:W-:-:S02]  /*1d620*/  LOP3.LUT R10, R10, 0xffff, RZ, 0xc0, !PT ;  /* 0x0000ffff0a0a7812 */ /* 0x000fc400078ec0ff */
[----:B------:R-:W-:Y:S02]  /*1d630*/  LOP3.LUT R25, R25, 0xffff, RZ, 0xc0, !PT ;  /* 0x0000ffff19197812 */ /* 0x000fe400078ec0ff */
[----:B------:R-:W-:Y:S02]  /*1d640*/  PRMT R4, R8, 0x3340, R4 ;  /* 0x0000334008047816 */ /* 0x000fe40000000004 */
[----:B------:R-:W-:Y:S02]  /*1d650*/  PRMT R29, R29, 0x3340, R1 ;  /* 0x000033401d1d7816 */ /* 0x000fe40000000001 */
[----:B------:R-:W-:Y:S02]  /*1d660*/  PRMT R11, R15, 0x5410, R11 ;  /* 0x000054100f0b7816 */ /* 0x000fe4000000000b */
[----:B------:R-:W-:Y:S02]  /*1d670*/  PRMT R10, R20, 0x3340, R10 ;  /* 0x00003340140a7816 */ /* 0x000fe4000000000a */
[----:B------:R-:W-:-:S02]  /*1d680*/  PRMT R25, R25, 0x3340, R1 ;  /* 0x0000334019197816 */ /* 0x000fc40000000001 */
[----:B------:R-:W-:Y:S02]  /*1d690*/  PRMT R8, R4, 0x5410, R29 ;  /* 0x0000541004087816 */ /* 0x000fe4000000001d */
[----:B------:R-:W-:Y:S02]  /*1d6a0*/  PRMT R10, R10, 0x5410, R25 ;  /* 0x000054100a0a7816 */ /* 0x000fe40000000019 */
[----:B------:R-:W-:Y:S02]  /*1d6b0*/  PRMT R4, R11, 0x4210, R26 ;  /* 0x000042100b047816 */ /* 0x000fe4000000001a */
[----:B------:R-:W-:Y:S02]  /*1d6c0*/  PRMT R5, R14, 0x5410, R5 ;  /* 0x000054100e057816 */ /* 0x000fe40000000005 */
[----:B------:R-:W-:Y:S02]  /*1d6d0*/  PRMT R6, R13, 0x5410, R6 ;  /* 0x000054100d067816 */ /* 0x000fe40000000006 */
[----:B------:R-:W-:-:S02]  /*1d6e0*/  PRMT R7, R12, 0x5410, R7 ;  /* 0x000054100c077816 */ /* 0x000fc40000000007 */
[----:B------:R-:W-:Y:S02]  /*1d6f0*/  LOP3.LUT R25, R93, 0xffff, RZ, 0xc0, !PT ;  /* 0x0000ffff5d197812 */ /* 0x000fe400078ec0ff */
[----:B------:R-:W-:Y:S02]  /*1d700*/  LOP3.LUT R11, R34, 0xffff, RZ, 0xc0, !PT ;  /* 0x0000ffff220b7812 */ /* 0x000fe400078ec0ff */
[----:B------:R-:W-:Y:S02]  /*1d710*/  F2FP.SATFINITE.E5M2.F32.PACK_AB_MERGE_C R16, R61, R60, RZ ;  /* 0x0000003c3d10723e */ /* 0x000fe400048060ff */
[----:B------:R-:W-:Y:S02]  /*1d720*/  F2FP.SATFINITE.E5M2.F32.PACK_AB_MERGE_C R17, R63, R62, RZ ;  /* 0x0000003e3f11723e */ /* 0x000fe400048060ff */
[----:B------:R-:W-:Y:S02]  /*1d730*/  F2FP.SATFINITE.E5M2.F32.PACK_AB_MERGE_C R18, R65, R64, RZ ;  /* 0x000000404112723e */ /* 0x000fe400048060ff */
[----:B------:R-:W-:-:S02]  /*1d740*/  PRMT R5, R5, 0x4210, R24 ;  /* 0x0000421005057816 */ /* 0x000fc40000000018 */
[----:B------:R-:W-:Y:S02]  /*1d750*/  PRMT R6, R6, 0x4210, R25 ;  /* 0x0000421006067816 */ /* 0x000fe40000000019 */
[----:B------:R-:W-:Y:S02]  /*1d760*/  PRMT R7, R7, 0x4210, R11 ;  /* 0x0000421007077816 */ /* 0x000fe4000000000b */
[----:B------:R-:W-:Y:S02]  /*1d770*/  F2FP.SATFINITE.E5M2.F32.PACK_AB_MERGE_C R21, R41, R40, RZ ;  /* 0x000000282915723e */ /* 0x000fe400048060ff */
[----:B------:R-:W-:Y:S02]  /*1d780*/  PRMT R8, R8, 0x5210, R26 ;  /* 0x0000521008087816 */ /* 0x000fe4000000001a */
[----:B------:R-:W-:Y:S02]  /*1d790*/  PRMT R9, R9, 0x5210, R24 ;  /* 0x0000521009097816 */ /* 0x000fe40000000018 */
[----:B------:R-:W-:-:S02]  /*1d7a0*/  PRMT R10, R10, 0x5210, R25 ;  /* 0x000052100a0a7816 */ /* 0x000fc40000000019 */
[----:B------:R-:W-:Y:S02]  /*1d7b0*/  PRMT R11, R23, 0x5210, R11 ;  /* 0x00005210170b7816 */ /* 0x000fe4000000000b */
[----:B--2---:R-:W-:Y:S02]  /*1d7c0*/  LOP3.LUT R36, R36, 0x7f, RZ, 0xc0, !PT ;  /* 0x0000007f24247812 */ /* 0x004fe400078ec0ff */
[----:B------:R-:W-:Y:S02]  /*1d7d0*/  F2FP.SATFINITE.E5M2.F32.PACK_AB_MERGE_C R44, R45, R44, RZ ;  /* 0x0000002c2d2c723e */ /* 0x000fe400048060ff */
[----:B------:R-:W-:Y:S02]  /*1d7e0*/  F2FP.SATFINITE.E5M2.F32.PACK_AB_MERGE_C R46, R47, R46, RZ ;  /* 0x0000002e2f2e723e */ /* 0x000fe400048060ff */
[----:B------:R-:W-:Y:S02]  /*1d7f0*/  F2FP.SATFINITE.E5M2.F32.PACK_AB_MERGE_C R52, R53, R52, RZ ;  /* 0x000000343534723e */ /* 0x000fe400048060ff */
[----:B------:R-:W-:-:S02]  /*1d800*/  F2FP.SATFINITE.E5M2.F32.PACK_AB_MERGE_C R54, R55, R54, RZ ;  /* 0x000000363736723e */ /* 0x000fc400048060ff */
[----:B------:R-:W-:Y:S02]  /*1d810*/  F2FP.SATFINITE.E5M2.F32.PACK_AB_MERGE_C R56, R57, R56, RZ ;  /* 0x000000383938723e */ /* 0x000fe400048060ff */
[----:B------:R-:W-:Y:S02]  /*1d820*/  LOP3.LUT R16, R16, 0xffff, RZ, 0xc0, !PT ;  /* 0x0000ffff10107812 */ /* 0x000fe400078ec0ff */
[----:B------:R-:W-:Y:S02]  /*1d830*/  LOP3.LUT R17, R17, 0xffff, RZ, 0xc0, !PT ;  /* 0x0000ffff11117812 */ /* 0x000fe400078ec0ff */
[----:B------:R-:W-:Y:S02]  /*1d840*/  LOP3.LUT R18, R18, 0xffff, RZ, 0xc0, !PT ;  /* 0x0000ffff12127812 */ /* 0x000fe400078ec0ff */
[----:B------:R-:W-:Y:S02]  /*1d850*/  LOP3.LUT R21, R21, 0xffff, RZ, 0xc0, !PT ;  /* 0x0000ffff15157812 */ /* 0x000fe400078ec0ff */
[----:B------:R-:W-:Y:S01]  /*1d860*/  LEA R41, R36, UR10, 0x4 ;  /* 0x0000000a24297c11 */ /* 0x000fe2000f8e20ff */
[----:B------:R-:W2:Y:S01]  /*1d870*/  LDCU.128 UR8, c[0x0][0x390] ;  /* 0x00007200ff0877ac */ /* 0x000ea20008000c00 */
[----:B------:R-:W-:-:S02]  /*1d880*/  LOP3.LUT R44, R44, 0xffff, RZ, 0xc0, !PT ;  /* 0x0000ffff2c2c7812 */ /* 0x000fc400078ec0ff */
[----:B------:R-:W-:Y:S02]  /*1d890*/  LOP3.LUT R46, R46, 0xffff, RZ, 0xc0, !PT ;  /* 0x0000ffff2e2e7812 */ /* 0x000fe400078ec0ff */
[----:B------:R-:W-:Y:S02]  /*1d8a0*/  LOP3.LUT R48, R48, 0xffff, RZ, 0xc0, !PT ;  /* 0x0000ffff30307812 */ /* 0x000fe400078ec0ff */
[----:B------:R-:W-:Y:S02]  /*1d8b0*/  LOP3.LUT R52, R52, 0xffff, RZ, 0xc0, !PT ;  /* 0x0000ffff34347812 */ /* 0x000fe400078ec0ff */
[----:B------:R-:W-:Y:S02]  /*1d8c0*/  LOP3.LUT R54, R54, 0xffff, RZ, 0xc0, !PT ;  /* 0x0000ffff36367812 */ /* 0x000fe400078ec0ff */
[----:B------:R-:W-:Y:S02]  /*1d8d0*/  LOP3.LUT R56, R56, 0xffff, RZ, 0xc0, !PT ;  /* 0x0000ffff38387812 */ /* 0x000fe400078ec0ff */
[----:B------:R-:W-:-:S02]  /*1d8e0*/  PRMT R30, R16, 0x3340, R17 ;  /* 0x00003340101e7816 */ /* 0x000fc40000000011 */
[----:B------:R-:W-:Y:S02]  /*1d8f0*/  SHF.R.U32.HI R16, RZ, 0x8, R16 ;  /* 0x00000008ff107819 */ /* 0x000fe40000011610 */
[----:B------:R-:W-:Y:S02]  /*1d900*/  SHF.R.U32.HI R17, RZ, 0x8, R17 ;  /* 0x00000008ff117819 */ /* 0x000fe40000011611 */
[----:B------:R-:W-:Y:S02]  /*1d910*/  SHF.R.U32.HI R24, RZ, 0x8, R18 ;  /* 0x00000008ff187819 */ /* 0x000fe40000011612 */
[----:B------:R-:W-:Y:S02]  /*1d920*/  PRMT R12, R21, 0x3340, R1 ;  /* 0x00003340150c7816 */ /* 0x000fe40000000001 */
[----:B------:R-:W-:Y:S02]  /*1d930*/  SHF.R.U32.HI R21, RZ, 0x8, R21 ;  /* 0x00000008ff157819 */ /* 0x000fe40000011615 */
[----:B------:R-:W-:-:S02]  /*1d940*/  PRMT R13, R48, 0x3340, R1 ;  /* 0x00003340300d7816 */ /* 0x000fc40000000001 */
[----:B------:R-:W-:Y:S02]  /*1d950*/  PRMT R14, R56, 0x3340, R1 ;  /* 0x00003340380e7816 */ /* 0x000fe40000000001 */
[----:B------:R-:W-:Y:S02]  /*1d960*/  PRMT R32, R44, 0x3340, R46 ;  /* 0x000033402c207816 */ /* 0x000fe4000000002e */
[----:B------:R-:W-:Y:S02]  /*1d970*/  PRMT R31, R52, 0x3340, R54 ;  /* 0x00003340341f7816 */ /* 0x000fe40000000036 */
[----:B------:R-:W-:Y:S02]  /*1d980*/  SHF.R.U32.HI R44, RZ, 0x8, R44 ;  /* 0x00000008ff2c7819 */ /* 0x000fe4000001162c */
[----:B------:R-:W-:Y:S02]  /*1d990*/  SHF.R.U32.HI R46, RZ, 0x8, R46 ;  /* 0x00000008ff2e7819 */ /* 0x000fe4000001162e */
[----:B------:R-:W-:-:S02]  /*1d9a0*/  SHF.R.U32.HI R48, RZ, 0x8, R48 ;  /* 0x00000008ff307819 */ /* 0x000fc40000011630 */
[----:B------:R-:W-:Y:S02]  /*1d9b0*/  SHF.R.U32.HI R52, RZ, 0x8, R52 ;  /* 0x00000008ff347819 */ /* 0x000fe40000011634 */
[----:B------:R-:W-:Y:S02]  /*1d9c0*/  SHF.R.U32.HI R23, RZ, 0x8, R54 ;  /* 0x00000008ff177819 */ /* 0x000fe40000011636 */
[----:B------:R-:W-:Y:S02]  /*1d9d0*/  SHF.R.U32.HI R56, RZ, 0x8, R56 ;  /* 0x00000008ff387819 */ /* 0x000fe40000011638 */
[----:B------:R-:W-:Y:S02]  /*1d9e0*/  LOP3.LUT R17, R17, 0xffff, RZ, 0xc0, !PT ;  /* 0x0000ffff11117812 */ /* 0x000fe400078ec0ff */
[----:B------:R-:W-:Y:S02]  /*1d9f0*/  LOP3.LUT R16, R16, 0xffff, RZ, 0xc0, !PT ;  /* 0x0000ffff10107812 */ /* 0x000fe400078ec0ff */
[----:B------:R-:W-:-:S02]  /*1da00*/  LOP3.LUT R20, R21, 0xffff, RZ, 0xc0, !PT ;  /* 0x0000ffff15147812 */ /* 0x000fc400078ec0ff */
[----:B------:R-:W-:Y:S02]  /*1da10*/  PRMT R15, R18, 0x3340, R1 ;  /* 0x00003340120f7816 */ /* 0x000fe40000000001 */
[----:B------:R-:W-:Y:S02]  /*1da20*/  LOP3.LUT R21, R44, 0xffff, RZ, 0xc0, !PT ;  /* 0x0000ffff2c157812 */ /* 0x000fe400078ec0ff */
[----:B------:R-:W-:Y:S02]  /*1da30*/  LOP3.LUT R46, R46, 0xffff, RZ, 0xc0, !PT ;  /* 0x0000ffff2e2e7812 */ /* 0x000fe400078ec0ff */
[----:B------:R-:W-:Y:S02]  /*1da40*/  LOP3.LUT R22, R48, 0xffff, RZ, 0xc0, !PT ;  /* 0x0000ffff30167812 */ /* 0x000fe400078ec0ff */
[----:B------:R-:W-:Y:S02]  /*1da50*/  LOP3.LUT R18, R56, 0xffff, RZ, 0xc0, !PT ;  /* 0x0000ffff38127812 */ /* 0x000fe400078ec0ff */
[----:B------:R-:W-:-:S02]  /*1da60*/  F2FP.SATFINITE.E5M2.F32.PACK_AB_MERGE_C R42, R43, R42, RZ ;  /* 0x0000002a2b2a723e */ /* 0x000fc400048060ff */
[----:B------:R-:W-:Y:S02]  /*1da70*/  F2FP.SATFINITE.E5M2.F32.PACK_AB_MERGE_C R50, R51, R50, RZ ;  /* 0x000000323332723e */ /* 0x000fe400048060ff */
[----:B------:R-:W-:Y:S02]  /*1da80*/  F2FP.SATFINITE.E5M2.F32.PACK_AB_MERGE_C R58, R59, R58, RZ ;  /* 0x0000003a3b3a723e */ /* 0x000fe400048060ff */
[----:B------:R-:W-:Y:S01]  /*1da90*/  F2FP.SATFINITE.E5M2.F32.PACK_AB_MERGE_C R66, R67, R66, RZ ;  /* 0x000000424342723e */ /* 0x000fe200048060ff */
[----:B------:R-:W-:Y:S01]  /*1daa0*/  IMAD R39, R76, UR5, RZ ;  /* 0x000000054c277c24 */ /* 0x000fe2000f8e02ff */
[----:B------:R-:W-:Y:S01]  /*1dab0*/  LOP3.LUT R23, R23, 0xffff, RZ, 0xc0, !PT ;  /* 0x0000ffff17177812 */ /* 0x000fe200078ec0ff */
[----:B------:R-:W3:Y:S01]  /*1dac0*/  LDL.LU R48, [R1+0x4] ;  /* 0x0000040001307983 */ /* 0x000ee20000300800 */
[----:B------:R-:W-:Y:S02]  /*1dad0*/  PRMT R17, R16, 0x3340, R17 ;  /* 0x0000334010117816 */ /* 0x000fe40000000011 */
[----:B------:R-:W-:Y:S01]  /*1dae0*/  PRMT R20, R20, 0x3340, R1 ;  /* 0x0000334014147816 */ /* 0x000fe20000000001 */
[----:B------:R-:W3:Y:S01]  /*1daf0*/  LDL.LU R47, [R1+0x8] ;  /* 0x00000800012f7983 */ /* 0x000ee20000300800 */
[----:B------:R-:W-:-:S02]  /*1db00*/  PRMT R21, R21, 0x3340, R46 ;  /* 0x0000334015157816 */ /* 0x000fc4000000002e */
[--C-:B------:R-:W-:Y:S01]  /*1db10*/  PRMT R22, R22, 0x3340, R1.reuse ;  /* 0x0000334016167816 */ /* 0x100fe20000000001 */
[----:B------:R-:W3:Y:S01]  /*1db20*/  LDL.LU R46, [R1+0xc] ;  /* 0x00000c00012e7983 */ /* 0x000ee20000300800 */
[----:B------:R-:W-:Y:S02]  /*1db30*/  PRMT R18, R18, 0x3340, R1 ;  /* 0x0000334012127816 */ /* 0x000fe40000000001 */
[----:B------:R-:W-:Y:S01]  /*1db40*/  PRMT R12, R33, 0x5410, R12 ;  /* 0x00005410210c7816 */ /* 0x000fe2000000000c */
[----:B------:R-:W3:Y:S01]  /*1db50*/  LDL.LU R44, [R1+0x10] ;  /* 0x00001000012c7983 */ /* 0x000ee20000300800 */
[----:B------:R-:W-:Y:S02]  /*1db60*/  PRMT R20, R19, 0x5410, R20 ;  /* 0x0000541013147816 */ /* 0x000fe40000000014 */
[----:B------:R-:W-:Y:S02]  /*1db70*/  PRMT R13, R32, 0x5410, R13 ;  /* 0x00005410200d7816 */ /* 0x000fe4000000000d */
[----:B------:R-:W-:-:S02]  /*1db80*/  PRMT R14, R31, 0x5410, R14 ;  /* 0x000054101f0e7816 */ /* 0x000fc4000000000e */
[----:B------:R-:W-:Y:S02]  /*1db90*/  LOP3.LUT R50, R50, 0xffff, RZ, 0xc0, !PT ;  /* 0x0000ffff32327812 */ /* 0x000fe400078ec0ff */
[----:B------:R-:W-:Y:S02]  /*1dba0*/  PRMT R21, R21, 0x5410, R22 ;  /* 0x0000541015157816 */ /* 0x000fe40000000016 */
[----:B------:R-:W-:Y:S01]  /*1dbb0*/  PRMT R15, R30, 0x5410, R15 ;  /* 0x000054101e0f7816 */ /* 0x000fe2000000000f */
[----:B-1----:R-:W-:Y:S04]  /*1dbc0*/  STS.128 [R35], R4 ;  /* 0x0000000423007388 */ /* 0x002fe80000000c00 */
[----:B------:R1:W-:Y:S01]  /*1dbd0*/  STS.128 [R35+0x400], R8 ;  /* 0x0004000823007388 */ /* 0x0003e20000000c00 */
[----:B------:R-:W-:Y:S01]  /*1dbe0*/  BAR.SYNC.DEFER_BLOCKING 0x0 ;  /* 0x0000000000007b1d */ /* 0x000fe20000010000 */
[----:B-1----:R-:W-:-:S02]  /*1dbf0*/  LOP3.LUT R10, R24, 0xffff, RZ, 0xc0, !PT ;  /* 0x0000ffff180a7812 */ /* 0x002fc400078ec0ff */
[----:B------:R-:W-:Y:S02]  /*1dc00*/  LOP3.LUT R8, R52, 0xffff, RZ, 0xc0, !PT ;  /* 0x0000ffff34087812 */ /* 0x000fe400078ec0ff */
[----:B------:R-:W-:Y:S02]  /*1dc10*/  PRMT R10, R10, 0x3340, R1 ;  /* 0x000033400a0a7816 */ /* 0x000fe40000000001 */
[----:B------:R-:W-:Y:S02]  /*1dc20*/  PRMT R23, R8, 0x3340, R23 ;  /* 0x0000334008177816 */ /* 0x000fe40000000017 */
[----:B------:R-:W-:Y:S02]  /*1dc30*/  PRMT R16, R17, 0x5410, R10 ;  /* 0x0000541011107816 */ /* 0x000fe4000000000a */
[----:B------:R-:W-:Y:S02]  /*1dc40*/  LOP3.LUT R9, R42, 0xffff, RZ, 0xc0, !PT ;  /* 0x0000ffff2a097812 */ /* 0x000fe400078ec0ff */
[----:B------:R-:W-:Y:S01]  /*1dc50*/  LOP3.LUT R11, R58, 0xffff, RZ, 0xc0, !PT ;  /* 0x0000ffff3a0b7812 */ /* 0x000fe200078ec0ff */
[----:B------:R-:W1:Y:S01]  /*1dc60*/  LDS.128 R4, [R41] ;  /* 0x0000000029047984 */ /* 0x000e620000000c00 */
[----:B------:R-:W-:-:S02]  /*1dc70*/  PRMT R18, R23, 0x5410, R18 ;  /* 0x0000541017127816 */ /* 0x000fc40000000012 */
[--C-:B------:R-:W-:Y:S01]  /*1dc80*/  PRMT R8, R12, 0x4210, R9.reuse ;  /* 0x000042100c087816 */ /* 0x100fe20000000009 */
[----:B------:R-:W3:Y:S01]  /*1dc90*/  LDL.LU R42, [R1+0x14] ;  /* 0x00001400012a7983 */ /* 0x000ee20000300800 */
[----:B------:R-:W-:Y:S02]  /*1dca0*/  LOP3.LUT R66, R66, 0xffff, RZ, 0xc0, !PT ;  /* 0x0000ffff42427812 */ /* 0x000fe400078ec0ff */
[----:B------:R-:W-:Y:S02]  /*1dcb0*/  PRMT R12, R20, 0x5210, R9 ;  /* 0x00005210140c7816 */ /* 0x000fe40000000009 */
[--C-:B------:R-:W-:Y:S02]  /*1dcc0*/  PRMT R9, R13, 0x4210, R50.reuse ;  /* 0x000042100d097816 */ /* 0x100fe40000000032 */
[--C-:B------:R-:W-:Y:S02]  /*1dcd0*/  PRMT R10, R14, 0x4210, R11.reuse ;  /* 0x000042100e0a7816 */ /* 0x100fe4000000000b */
[----:B------:R-:W-:Y:S01]  /*1dce0*/  PRMT R13, R21, 0x5210, R50 ;  /* 0x00005210150d7816 */ /* 0x000fe20000000032 */
[----:B------:R-:W-:Y:S01]  /*1dcf0*/  IMAD R21, R0, UR5, RZ ;  /* 0x0000000500157c24 */ /* 0x000fe2000f8e02ff */
[----:B------:R-:W-:-:S02]  /*1dd00*/  PRMT R14, R18, 0x5210, R11 ;  /* 0x00005210120e7816 */ /* 0x000fc4000000000b */
[--C-:B------:R-:W-:Y:S02]  /*1dd10*/  PRMT R11, R15, 0x4210, R66.reuse ;  /* 0x000042100f0b7816 */ /* 0x100fe40000000042 */
[----:B------:R-:W-:Y:S01]  /*1dd20*/  PRMT R15, R16, 0x5210, R66 ;  /* 0x00005210100f7816 */ /* 0x000fe20000000042 */
[C---:B0-----:R-:W-:Y:S01]  /*1dd30*/  IMAD R17, R27.reuse, UR4, RZ ;  /* 0x000000041b117c24 */ /* 0x041fe2000f8e02ff */
[----:B--2---:R-:W-:-:S04]  /*1dd40*/  ISETP.GE.AND P0, PT, R27, UR10, PT ;  /* 0x0000000a1b007c0c */ /* 0x004fc8000bf06270 */
[C---:B------:R-:W-:Y:S02]  /*1dd50*/  IADD3 R22, P2, PT, R17.reuse, UR8, RZ ;  /* 0x0000000811167c10 */ /* 0x040fe4000ff5e0ff */
[----:B------:R-:W-:Y:S02]  /*1dd60*/  ISETP.LT.AND P1, PT, R0, UR11, !P0 ;  /* 0x0000000b00007c0c */ /* 0x000fe4000c721270 */
[----:B------:R-:W-:Y:S02]  /*1dd70*/  LEA.HI.X.SX32 R0, R17, UR9, 0x1, P2 ;  /* 0x0000000911007c11 */ /* 0x000fe400090f0eff */
[----:B------:R-:W-:Y:S01]  /*1dd80*/  LDS.128 R16, [R41+0x800] ;  /* 0x0008000029107984 */ /* 0x000fe20000000c00 */
[----:B------:R-:W-:Y:S01]  /*1dd90*/  BAR.SYNC.DEFER_BLOCKING 0x0 ;  /* 0x0000000000007b1d */ /* 0x000fe20000010000 */
[C---:B------:R-:W-:Y:S01]  /*1dda0*/  ISETP.LT.AND P4, PT, R3.reuse, UR11, !P0 ;  /* 0x0000000b03007c0c */ /* 0x040fe2000c781270 */
[----:B------:R-:W-:Y:S01]  /*1ddb0*/  IMAD R3, R3, UR5, RZ ;  /* 0x0000000503037c24 */ /* 0x000fe2000f8e02ff */
[----:B------:R-:W-:-:S03]  /*1ddc0*/  IADD3 R20, P2, PT, R21, R22, RZ ;  /* 0x0000001615147210 */ /* 0x000fc60007f5e0ff */
[----:B------:R0:W-:Y:S04]  /*1ddd0*/  STS.128 [R35], R8 ;  /* 0x0000000823007388 */ /* 0x0001e80000000c00 */
[----:B------:R-:W-:Y:S01]  /*1dde0*/  STS.128 [R35+0x400], R12 ;  /* 0x0004000c23007388 */ /* 0x000fe20000000c00 */
[----:B------:R-:W-:Y:S02]  /*1ddf0*/  LEA.HI.X.SX32 R21, R21, R0, 0x1, P2 ;  /* 0x0000000015157211 */ /* 0x000fe400010f0eff */
[----:B-1----:R-:W-:Y:S01]  /*1de00*/  PRMT R23, R4, 0x7770, RZ ;  /* 0x0000777004177816 */ /* 0x002fe200000000ff */
[----:B------:R-:W-:Y:S01]  /*1de10*/  BAR.SYNC.DEFER_BLOCKING 0x0 ;  /* 0x0000000000007b1d */ /* 0x000fe20000010000 */
[----:B0-----:R-:W-:Y:S01]  /*1de20*/  IADD3 R8, P3, PT, R3, R22, RZ ;  /* 0x0000001603087210 */ /* 0x001fe20007f7e0ff */
[----:B------:R-:W-:-:S03]  /*1de30*/  IMAD R11, R80, UR5, RZ ;  /* 0x00000005500b7c24 */ /* 0x000fc6000f8e02ff */
[----:B------:R-:W-:Y:S02]  /*1de40*/  LEA.HI.X.SX32 R9, R3, R0, 0x1, P3 ;  /* 0x0000000003097211 */ /* 0x000fe400018f0eff */
[----:B------:R-:W-:Y:S02]  /*1de50*/  PRMT R3, R4, 0x7771, RZ ;  /* 0x0000777104037816 */ /* 0x000fe400000000ff */
[C---:B------:R-:W-:Y:S01]  /*1de60*/  ISETP.LT.AND P2, PT, R75.reuse, UR11, !P0 ;  /* 0x0000000b4b007c0c */ /* 0x040fe2000c741270 */
[----:B------:R-:W-:Y:S01]  /*1de70*/  IMAD R75, R75, UR5, RZ ;  /* 0x000000054b4b7c24 */ /* 0x000fe2000f8e02ff */
[----:B------:R-:W-:Y:S01]  /*1de80*/  @P1 STG.E.U8 desc[UR22][R20.64], R23 ;  /* 0x0000001714001986 */ /* 0x000fe2000c101116 */
[C---:B------:R-:W-:Y:S01]  /*1de90*/  ISETP.LT.AND P1, PT, R83.reuse, UR11, !P0 ;  /* 0x0000000b53007c0c */ /* 0x040fe2000c721270 */
[----:B------:R-:W-:Y:S01]  /*1dea0*/  IMAD R83, R83, UR5, RZ ;  /* 0x0000000553537c24 */ /* 0x000fe2000f8e02ff */
[----:B------:R-:W-:Y:S01]  /*1deb0*/  ISETP.LT.AND P3, PT, R80, UR11, !P0 ;  /* 0x0000000b50007c0c */ /* 0x000fe2000c761270 */
[----:B------:R0:W-:Y:S01]  /*1dec0*/  @P4 STG.E.U8 desc[UR22][R8.64], R3 ;  /* 0x0000000308004986 */ /* 0x0001e2000c101116 */
[C---:B------:R-:W-:Y:S01]  /*1ded0*/  ISETP.LT.AND P4, PT, R73.reuse, UR11, !P0 ;  /* 0x0000000b49007c0c */ /* 0x040fe2000c781270 */
[----:B------:R-:W-:Y:S01]  /*1dee0*/  IMAD R73, R73, UR5, RZ ;  /* 0x0000000549497c24 */ /* 0x000fe2000f8e02ff */
[----:B------:R-:W-:-:S02]  /*1def0*/  IADD3 R10, P5, PT, R11, R22, RZ ;  /* 0x000000160b0a7210 */ /* 0x000fc40007fbe0ff */
[C---:B------:R-:W-:Y:S02]  /*1df00*/  PRMT R25, R4.reuse, 0x7773, RZ ;  /* 0x0000777304197816 */ /* 0x040fe400000000ff */
[----:B------:R-:W-:Y:S02]  /*1df10*/  PRMT R31, R4, 0x7772, RZ ;  /* 0x00007772041f7816 */ /* 0x000fe400000000ff */
[----:B0-----:R-:W-:Y:S02]  /*1df20*/  IADD3 R8, P6, PT, R83, R22, RZ ;  /* 0x0000001653087210 */ /* 0x001fe40007fde0ff */
[-C--:B------:R-:W-:Y:S02]  /*1df30*/  LEA.HI.X.SX32 R11, R11, R0.reuse, 0x1, P5 ;  /* 0x000000000b0b7211 */ /* 0x080fe400028f0eff */
[----:B------:R-:W-:Y:S02]  /*1df40*/  LEA.HI.X.SX32 R9, R83, R0, 0x1, P6 ;  /* 0x0000000053097211 */ /* 0x000fe400030f0eff */
[----:B------:R-:W-:-:S02]  /*1df50*/  IADD3 R12, P6, PT, R75, R22, RZ ;  /* 0x000000164b0c7210 */ /* 0x000fc40007fde0ff */
[----:B------:R-:W-:Y:S02]  /*1df60*/  IADD3 R4, P5, PT, R73, R22, RZ ;  /* 0x0000001649047210 */ /* 0x000fe40007fbe0ff */
[C---:B------:R-:W-:Y:S02]  /*1df70*/  PRMT R36, R5.reuse, 0x7773, RZ ;  /* 0x0000777305247816 */ /* 0x040fe400000000ff */
[C---:B------:R-:W-:Y:S02]  /*1df80*/  PRMT R35, R5.reuse, 0x7772, RZ ;  /* 0x0000777205237816 */ /* 0x040fe400000000ff */
[C---:B------:R-:W-:Y:S02]  /*1df90*/  PRMT R27, R5.reuse, 0x7771, RZ ;  /* 0x00007771051b7816 */ /* 0x040fe400000000ff */
[----:B------:R-:W-:Y:S02]  /*1dfa0*/  PRMT R29, R5, 0x7770, RZ ;  /* 0x00007770051d7816 */ /* 0x000fe400000000ff */
[----:B------:R-:W-:-:S02]  /*1dfb0*/  LEA.HI.X.SX32 R13, R75, R0, 0x1, P6 ;  /* 0x000000004b0d7211 */ /* 0x000fc400030f0eff */
[----:B------:R-:W-:Y:S01]  /*1dfc0*/  LEA.HI.X.SX32 R5, R73, R0, 0x1, P5 ;  /* 0x0000000049057211 */ /* 0x000fe200028f0eff */
[----:B------:R-:W-:Y:S01]  /*1dfd0*/  @P1 STG.E.U8 desc[UR22][R8.64], R31 ;  /* 0x0000001f08001986 */ /* 0x000fe2000c101116 */
[----:B------:R-:W-:-:S03]  /*1dfe0*/  PRMT R15, R7, 0x7773, RZ ;  /* 0x00007773070f7816 */ /* 0x000fc600000000ff */
[----:B------:R-:W-:Y:S01]  /*1dff0*/  @P3 STG.E.U8 desc[UR22][R10.64], R25 ;  /* 0x000000190a003986 */ /* 0x000fe2000c101116 */
[C---:B------:R-:W-:Y:S02]  /*1e000*/  PRMT R20, R7.reuse, 0x7772, RZ ;  /* 0x0000777207147816 */ /* 0x040fe400000000ff */
[C---:B------:R-:W-:Y:S01]  /*1e010*/  PRMT R21, R7.reuse, 0x7771, RZ ;  /* 0x0000777107157816 */ /* 0x040fe200000000ff */
[----:B------:R-:W-:Y:S01]  /*1e020*/  @P2 STG.E.U8 desc[UR22][R12.64], R29 ;  /* 0x0000001d0c002986 */ /* 0x000fe2000c101116 */
[----:B------:R-:W-:Y:S01]  /*1e030*/  PRMT R23, R7, 0x7770, RZ ;  /* 0x0000777007177816 */ /* 0x000fe200000000ff */
[C---:B------:R-:W-:Y:S02]  /*1e040*/  IMAD R7, R2.reuse, UR5, RZ ;  /* 0x0000000502077c24 */ /* 0x040fe4000f8e02ff */
[----:B------:R0:W-:Y:S01]  /*1e050*/  @P4 STG.E.U8 desc[UR22][R4.64], R27 ;  /* 0x0000001b04004986 */ /* 0x0001e2000c101116 */
[C---:B------:R-:W-:Y:S01]  /*1e060*/  ISETP.LT.AND P4, PT, R69.reuse, UR11, !P0 ;  /* 0x0000000b45007c0c */ /* 0x040fe2000c781270 */
[----:B------:R-:W-:Y:S01]  /*1e070*/  IMAD R69, R69, UR5, RZ ;  /* 0x0000000545457c24 */ /* 0x000fe2000f8e02ff */
[----:B------:R-:W-:-:S02]  /*1e080*/  ISETP.LT.AND P2, PT, R2, UR11, !P0 ;  /* 0x0000000b02007c0c */ /* 0x000fc4000c741270 */
[C---:B------:R-:W-:Y:S02]  /*1e090*/  PRMT R3, R6.reuse, 0x7773, RZ ;  /* 0x0000777306037816 */ /* 0x040fe400000000ff */
[C---:B------:R-:W-:Y:S02]  /*1e0a0*/  PRMT R14, R6.reuse, 0x7772, RZ ;  /* 0x00007772060e7816 */ /* 0x040fe400000000ff */
[C---:B------:R-:W-:Y:S02]  /*1e0b0*/  PRMT R37, R6.reuse, 0x7771, RZ ;  /* 0x0000777106257816 */ /* 0x040fe400000000ff */
[----:B------:R-:W-:Y:S02]  /*1e0c0*/  PRMT R38, R6, 0x7770, RZ ;  /* 0x0000777006267816 */ /* 0x000fe400000000ff */
[-C--:B------:R-:W-:Y:S02]  /*1e0d0*/  IADD3 R6, P5, PT, R7, R22.reuse, RZ ;  /* 0x0000001607067210 */ /* 0x080fe40007fbe0ff */
[----:B0-----:R-:W-:-:S02]  /*1e0e0*/  IADD3 R4, P6, PT, R69, R22, RZ ;  /* 0x0000001645047210 */ /* 0x001fc40007fde0ff */
[C---:B------:R-:W-:Y:S01]  /*1e0f0*/  ISETP.LT.AND P3, PT, R71.reuse, UR11, !P0 ;  /* 0x0000000b47007c0c */ /* 0x040fe2000c761270 */
[----:B------:R-:W-:Y:S01]  /*1e100*/  IMAD R71, R71, UR5, RZ ;  /* 0x0000000547477c24 */ /* 0x000fe2000f8e02ff */
[C---:B------:R-:W-:Y:S01]  /*1e110*/  ISETP.LT.AND P1, PT, R70.reuse, UR11, !P0 ;  /* 0x0000000b46007c0c */ /* 0x040fe2000c721270 */
[----:B------:R-:W-:Y:S01]  /*1e120*/  IMAD R70, R70, UR5, RZ ;  /* 0x0000000546467c24 */ /* 0x000fe2000f8e02ff */
[-C--:B------:R-:W-:Y:S02]  /*1e130*/  LEA.HI.X.SX32 R7, R7, R0.reuse, 0x1, P5 ;  /* 0x0000000007077211 */ /* 0x080fe400028f0eff */
[----:B------:R-:W-:Y:S02]  /*1e140*/  LEA.HI.X.SX32 R5, R69, R0, 0x1, P6 ;  /* 0x0000000045057211 */ /* 0x000fe400030f0eff */
[-C--:B------:R-:W-:Y:S01]  /*1e150*/  IADD3 R8, P6, PT, R71, R22.reuse, RZ ;  /* 0x0000001647087210 */ /* 0x080fe20007fde0ff */
[----:B------:R-:W-:Y:S01]  /*1e160*/  @P2 STG.E.U8 desc[UR22][R6.64], R35 ;  /* 0x0000002306002986 */ /* 0x000fe2000c101116 */
[----:B------:R-:W-:-:S03]  /*1e170*/  IADD3 R10, P5, PT, R70, R22, RZ ;  /* 0x00000016460a7210 */ /* 0x000fc60007fbe0ff */
[----:B------:R-:W-:Y:S01]  /*1e180*/  @P4 STG.E.U8 desc[UR22][R4.64], R36 ;  /* 0x0000002404004986 */ /* 0x000fe2000c101116 */
[----:B------:R-:W-:-:S03]  /*1e190*/  LEA.HI.X.SX32 R9, R71, R0, 0x1, P6 ;  /* 0x0000000047097211 */ /* 0x000fc600030f0eff */
[----:B------:R-:W0:Y:S01]  /*1e1a0*/  LDS.128 R4, [R41] ;  /* 0x0000000029047984 */ /* 0x000e220000000c00 */
[----:B------:R-:W-:Y:S01]  /*1e1b0*/  LEA.HI.X.SX32 R11, R70, R0, 0x1, P5 ;  /* 0x00000000460b7211 */ /* 0x000fe200028f0eff */
[C---:B------:R-:W-:Y:S01]  /*1e1c0*/  IMAD R13, R72.reuse, UR5, RZ ;  /* 0x00000005480d7c24 */ /* 0x040fe2000f8e02ff */
[----:B------:R-:W-:Y:S01]  /*1e1d0*/  ISETP.LT.AND P2, PT, R72, UR11, !P0 ;  /* 0x0000000b48007c0c */ /* 0x000fe2000c741270 */
[----:B------:R1:W-:Y:S01]  /*1e1e0*/  @P3 STG.E.U8 desc[UR22][R8.64], R38 ;  /* 0x0000002608003986 */ /* 0x0003e2000c101116 */
[----:B------:R-:W-:-:S03]  /*1e1f0*/  ISETP.LT.AND P3, PT, R79, UR11, !P0 ;  /* 0x0000000b4f007c0c */ /* 0x000fc6000c761270 */
[----:B------:R2:W-:Y:S01]  /*1e200*/  @P1 STG.E.U8 desc[UR22][R10.64], R37 ;  /* 0x000000250a001986 */ /* 0x0005e2000c101116 */
[----:B------:R-:W-:Y:S01]  /*1e210*/  ISETP.LT.AND P4, PT, R76, UR11, !P0 ;  /* 0x0000000b4c007c0c */ /* 0x000fe2000c781270 */
[----:B------:R-:W-:Y:S01]  /*1e220*/  IMAD R79, R79, UR5, RZ ;  /* 0x000000054f4f7c24 */ /* 0x000fe2000f8e02ff */
[----:B-1----:R-:W-:-:S04]  /*1e230*/  IADD3 R8, P1, PT, R13, R22, RZ ;  /* 0x000000160d087210 */ /* 0x002fc80007f3e0ff */
[----:B------:R-:W-:Y:S02]  /*1e240*/  LEA.HI.X.SX32 R9, R13, R0, 0x1, P1 ;  /* 0x000000000d097211 */ /* 0x000fe400008f0eff */
[C---:B------:R-:W-:Y:S01]  /*1e250*/  ISETP.LT.AND P1, PT, R77.reuse, UR11, !P0 ;  /* 0x0000000b4d007c0c */ /* 0x040fe2000c721270 */
[----:B------:R-:W-:Y:S01]  /*1e260*/  IMAD R77, R77, UR5, RZ ;  /* 0x000000054d4d7c24 */ /* 0x000fe2000f8e02ff */
[-C--:B--2---:R-:W-:Y:S02]  /*1e270*/  IADD3 R10, P5, PT, R39, R22.reuse, RZ ;  /* 0x00000016270a7210 */ /* 0x084fe40007fbe0ff */
[----:B------:R-:W-:Y:S01]  /*1e280*/  IADD3 R12, P6, PT, R79, R22, RZ ;  /* 0x000000164f0c7210 */ /* 0x000fe20007fde0ff */
[----:B------:R1:W-:Y:S01]  /*1e290*/  @P2 STG.E.U8 desc[UR22][R8.64], R14 ;  /* 0x0000000e08002986 */ /* 0x0003e2000c101116 */
[-C--:B------:R-:W-:Y:S01]  /*1e2a0*/  LEA.HI.X.SX32 R11, R39, R0.reuse, 0x1, P5 ;  /* 0x00000000270b7211 */ /* 0x080fe200028f0eff */
[----:B------:R-:W-:Y:S01]  /*1e2b0*/  IMAD R35, R78, UR5, RZ ;  /* 0x000000054e237c24 */ /* 0x000fe2000f8e02ff */
[----:B------:R-:W-:-:S02]  /*1e2c0*/  LEA.HI.X.SX32 R13, R79, R0, 0x1, P6 ;  /* 0x000000004f0d7211 */ /* 0x000fc400030f0eff */
[----:B------:R-:W-:Y:S01]  /*1e2d0*/  ISETP.LT.AND P2, PT, R78, UR11, !P0 ;  /* 0x0000000b4e007c0c */ /* 0x000fe2000c741270 */
[----:B------:R2:W-:Y:S01]  /*1e2e0*/  @P4 STG.E.U8 desc[UR22][R10.64], R3 ;  /* 0x000000030a004986 */ /* 0x0005e2000c101116 */
[C---:B------:R-:W-:Y:S01]  /*1e2f0*/  IMAD R37, R74.reuse, UR5, RZ ;  /* 0x000000054a257c24 */ /* 0x040fe2000f8e02ff */
[C---:B-1----:R-:W-:Y:S02]  /*1e300*/  IADD3 R8, P5, PT, R77.reuse, R22, RZ ;  /* 0x000000164d087210 */ /* 0x042fe40007fbe0ff */
[----:B------:R-:W-:Y:S01]  /*1e310*/  @P3 STG.E.U8 desc[UR22][R12.64], R23 ;  /* 0x000000170c003986 */ /* 0x000fe2000c101116 */
[----:B------:R-:W-:Y:S02]  /*1e320*/  ISETP.LT.AND P3, PT, R74, UR11, !P0 ;  /* 0x0000000b4a007c0c */ /* 0x000fe4000c761270 */
[----:B------:R-:W-:Y:S02]  /*1e330*/  LEA.HI.X.SX32 R9, R77, R0, 0x1, P5 ;  /* 0x000000004d097211 */ /* 0x000fe400028f0eff */
[----:B--2---:R-:W-:Y:S01]  /*1e340*/  IADD3 R10, P4, PT, R35, R22, RZ ;  /* 0x00000016230a7210 */ /* 0x004fe20007f9e0ff */
[----:B------:R-:W-:-:S02]  /*1e350*/  IMAD R3, R68, UR5, RZ ;  /* 0x0000000544037c24 */ /* 0x000fc4000f8e02ff */
[----:B------:R1:W-:Y:S01]  /*1e360*/  @P1 STG.E.U8 desc[UR22][R8.64], R21 ;  /* 0x0000001508001986 */ /* 0x0003e2000c101116 */
[----:B------:R-:W-:Y:S02]  /*1e370*/  LEA.HI.X.SX32 R11, R35, R0, 0x1, P4 ;  /* 0x00000000230b7211 */ /* 0x000fe400020f0eff */
[----:B------:R-:W-:Y:S02]  /*1e380*/  ISETP.LT.AND P1, PT, R68, UR11, !P0 ;  /* 0x0000000b44007c0c */ /* 0x000fe4000c721270 */
[C---:B------:R-:W-:Y:S01]  /*1e390*/  ISETP.LT.AND P4, PT, R82.reuse, UR11, !P0 ;  /* 0x0000000b52007c0c */ /* 0x040fe2000c781270 */
[----:B------:R-:W-:Y:S01]  /*1e3a0*/  IMAD R82, R82, UR5, RZ ;  /* 0x0000000552527c24 */ /* 0x000fe2000f8e02ff */
[----:B------:R2:W-:Y:S01]  /*1e3b0*/  @P2 STG.E.U8 desc[UR22][R10.64], R20 ;  /* 0x000000140a002986 */ /* 0x0005e2000c101116 */
[----:B-1----:R-:W-:-:S04]  /*1e3c0*/  IADD3 R8, P5, PT, R37, R22, RZ ;  /* 0x0000001625087210 */ /* 0x002fc80007fbe0ff */
[----:B------:R-:W-:Y:S02]  /*1e3d0*/  LEA.HI.X.SX32 R9, R37, R0, 0x1, P5 ;  /* 0x0000000025097211 */ /* 0x000fe400028f0eff */
[----:B--2---:R-:W-:-:S03]  /*1e3e0*/  IADD3 R10, P2, PT, R3, R22, RZ ;  /* 0x00000016030a7210 */ /* 0x004fc60007f5e0ff */
[----:B------:R1:W-:Y:S01]  /*1e3f0*/  @P3 STG.E.U8 desc[UR22][R8.64], R15 ;  /* 0x0000000f08003986 */ /* 0x0003e2000c101116 */
[C---:B0-----:R-:W-:Y:S02]  /*1e400*/  PRMT R45, R4.reuse, 0x7770, RZ ;  /* 0x00007770042d7816 */ /* 0x041fe400000000ff */
[----:B------:R-:W-:Y:S02]  /*1e410*/  LEA.HI.X.SX32 R11, R3, R0, 0x1, P2 ;  /* 0x00000000030b7211 */ /* 0x000fe400010f0eff */
[C---:B------:R-:W-:Y:S01]  /*1e420*/  ISETP.LT.AND P2, PT, R81.reuse, UR11, !P0 ;  /* 0x0000000b51007c0c */ /* 0x040fe2000c741270 */
[----:B------:R-:W-:Y:S01]  /*1e430*/  IMAD R81, R81, UR5, RZ ;  /* 0x0000000551517c24 */ /* 0x000fe2000f8e02ff */
[----:B------:R-:W-:Y:S02]  /*1e440*/  PRMT R43, R4, 0x7771, RZ ;  /* 0x00007771042b7816 */ /* 0x000fe400000000ff */
[----:B-1----:R-:W-:Y:S01]  /*1e450*/  IADD3 R8, P3, PT, R82, R22, RZ ;  /* 0x0000001652087210 */ /* 0x002fe20007f7e0ff */
[----:B------:R0:W-:Y:S01]  /*1e460*/  @P1 STG.E.U8 desc[UR22][R10.64], R45 ;  /* 0x0000002d0a001986 */ /* 0x0001e2000c101116 */
[----:B------:R-:W-:-:S02]  /*1e470*/  PRMT R12, R7, 0x7773, RZ ;  /* 0x00007773070c7816 */ /* 0x000fc400000000ff */
[----:B------:R-:W-:Y:S02]  /*1e480*/  LEA.HI.X.SX32 R9, R82, R0, 0x1, P3 ;  /* 0x0000000052097211 */ /* 0x000fe400018f0eff */
[C---:B------:R-:W-:Y:S02]  /*1e490*/  PRMT R3, R7.reuse, 0x7772, RZ ;  /* 0x0000777207037816 */ /* 0x040fe400000000ff */
[C---:B------:R-:W-:Y:S02]  /*1e4a0*/  PRMT R13, R7.reuse, 0x7771, RZ ;  /* 0x00007771070d7816 */ /* 0x040fe400000000ff */
[----:B------:R-:W-:Y:S01]  /*1e4b0*/  PRMT R15, R7, 0x7770, RZ ;  /* 0x00007770070f7816 */ /* 0x000fe200000000ff */
[----:B------:R-:W-:Y:S01]  /*1e4c0*/  IMAD R7, R84, UR5, RZ ;  /* 0x0000000554077c24 */ /* 0x000fe2000f8e02ff */
[C---:B------:R-:W-:Y:S02]  /*1e4d0*/  PRMT R37, R4.reuse, 0x7773, RZ ;  /* 0x0000777304257816 */ /* 0x040fe400000000ff */
[----:B------:R-:W-:-:S02]  /*1e4e0*/  PRMT R39, R4, 0x7772, RZ ;  /* 0x0000777204277816 */ /* 0x000fc400000000ff */
[----:B------:R-:W-:Y:S02]  /*1e4f0*/  ISETP.LT.AND P1, PT, R84, UR11, !P0 ;  /* 0x0000000b54007c0c */ /* 0x000fe4000c721270 */
[----:B------:R-:W-:Y:S01]  /*1e500*/  IADD3 R4, P3, PT, R81, R22, RZ ;  /* 0x0000001651047210 */ /* 0x000fe20007f7e0ff */
[----:B------:R1:W-:Y:S01]  /*1e510*/  @P4 STG.E.U8 desc[UR22][R8.64], R43 ;  /* 0x0000002b08004986 */ /* 0x0003e2000c101116 */
[C---:B------:R-:W-:Y:S02]  /*1e520*/  PRMT R23, R5.reuse, 0x7773, RZ ;  /* 0x0000777305177816 */ /* 0x040fe400000000ff */
[C---:B------:R-:W-:Y:S02]  /*1e530*/  PRMT R36, R5.reuse, 0x7772, RZ ;  /* 0x0000777205247816 */ /* 0x040fe400000000ff */
[C---:B------:R-:W-:Y:S02]  /*1e540*/  PRMT R38, R5.reuse, 0x7771, RZ ;  /* 0x0000777105267816 */ /* 0x040fe400000000ff */
[----:B------:R-:W-:-:S02]  /*1e550*/  PRMT R40, R5, 0x7770, RZ ;  /* 0x0000777005287816 */ /* 0x000fc400000000ff */
[C---:B------:R-:W-:Y:S02]  /*1e560*/  PRMT R14, R6.reuse, 0x7773, RZ ;  /* 0x00007773060e7816 */ /* 0x040fe400000000ff */
[C---:B------:R-:W-:Y:S02]  /*1e570*/  PRMT R20, R6.reuse, 0x7772, RZ ;  /* 0x0000777206147816 */ /* 0x040fe400000000ff */
[C---:B------:R-:W-:Y:S02]  /*1e580*/  PRMT R21, R6.reuse, 0x7771, RZ ;  /* 0x0000777106157816 */ /* 0x040fe400000000ff */
[----:B------:R-:W-:Y:S02]  /*1e590*/  PRMT R35, R6, 0x7770, RZ ;  /* 0x0000777006237816 */ /* 0x000fe400000000ff */
[C---:B------:R-:W-:Y:S01]  /*1e5a0*/  ISETP.LT.AND P4, PT, R85.reuse, UR11, !P0 ;  /* 0x0000000b55007c0c */ /* 0x040fe2000c781270 */
[----:B------:R-:W-:Y:S01]  /*1e5b0*/  IMAD R85, R85, UR5, RZ ;  /* 0x0000000555557c24 */ /* 0x000fe2000f8e02ff */
[----:B------:R-:W-:Y:S01]  /*1e5c0*/  IADD3 R6, P5, PT, R7, R22, RZ ;  /* 0x0000001607067210 */ /* 0x000fe20007fbe0ff */
[----:B0-----:R-:W-:Y:S01]  /*1e5d0*/  IMAD R11, R86, UR5, RZ ;  /* 0x00000005560b7c24 */ /* 0x001fe2000f8e02ff */
[----:B------:R-:W-:-:S02]  /*1e5e0*/  LEA.HI.X.SX32 R5, R81, R0, 0x1, P3 ;  /* 0x0000000051057211 */ /* 0x000fc400018f0eff */
[----:B------:R-:W-:Y:S02]  /*1e5f0*/  ISETP.LT.AND P3, PT, R86, UR11, !P0 ;  /* 0x0000000b56007c0c */ /* 0x000fe4000c761270 */
[----:B------:R-:W-:Y:S01]  /*1e600*/  LEA.HI.X.SX32 R7, R7, R0, 0x1, P5 ;  /* 0x0000000007077211 */ /* 0x000fe200028f0eff */
[----:B------:R0:W-:Y:S01]  /*1e610*/  @P2 STG.E.U8 desc[UR22][R4.64], R39 ;  /* 0x0000002704002986 */ /* 0x0001e2000c101116 */
[----:B-1----:R-:W-:-:S03]  /*1e620*/  IADD3 R8, P6, PT, R85, R22, RZ ;  /* 0x0000001655087210 */ /* 0x002fc60007fde0ff */
[----:B------:R1:W-:Y:S01]  /*1e630*/  @P1 STG.E.U8 desc[UR22][R6.64], R37 ;  /* 0x0000002506001986 */ /* 0x0003e2000c101116 */
[----:B------:R-:W-:Y:S02]  /*1e640*/  LEA.HI.X.SX32 R9, R85, R0, 0x1, P6 ;  /* 0x0000000055097211 */ /* 0x000fe400030f0eff */
[----:B------:R-:W-:Y:S02]  /*1e650*/  ISETP.LT.AND P1, PT, R87, UR11, !P0 ;  /* 0x0000000b57007c0c */ /* 0x000fe4000c721270 */
[----:B0-----:R-:W-:Y:S01]  /*1e660*/  IADD3 R4, P2, PT, R11, R22, RZ ;  /* 0x000000160b047210 */ /* 0x001fe20007f5e0ff */
[----:B------:R-:W-:-:S03]  /*1e670*/  IMAD R87, R87, UR5, RZ ;  /* 0x0000000557577c24 */ /* 0x000fc6000f8e02ff */
[----:B------:R-:W-:Y:S01]  /*1e680*/  LEA.HI.X.SX32 R5, R11, R0, 0x1, P2 ;  /* 0x000000000b057211 */ /* 0x000fe200010f0eff */
[----:B------:R-:W-:Y:S01]  /*1e690*/  @P4 STG.E.U8 desc[UR22][R8.64], R40 ;  /* 0x0000002808004986 */ /* 0x000fe2000c101116 */
[----:B------:R-:W-:-:S03]  /*1e6a0*/  IMAD R11, R88, UR5, RZ ;  /* 0x00000005580b7c24 */ /* 0x000fc6000f8e02ff */
[----:B------:R0:W-:Y:S01]  /*1e6b0*/  @P3 STG.E.U8 desc[UR22][R4.64], R38 ;  /* 0x0000002604003986 */ /* 0x0001e2000c101116 */
[C---:B------:R-:W-:Y:S01]  /*1e6c0*/  ISETP.LT.AND P3, PT, R89.reuse, UR11, !P0 ;  /* 0x0000000b59007c0c */ /* 0x040fe2000c761270 */
[----:B------:R-:W-:Y:S01]  /*1e6d0*/  IMAD R89, R89, UR5, RZ ;  /* 0x0000000559597c24 */ /* 0x000fe2000f8e02ff */
[----:B------:R-:W-:Y:S02]  /*1e6e0*/  ISETP.LT.AND P2, PT, R88, UR11, !P0 ;  /* 0x0000000b58007c0c */ /* 0x000fe4000c741270 */
[-C--:B-1----:R-:W-:Y:S02]  /*1e6f0*/  IADD3 R6, P5, PT, R11, R22.reuse, RZ ;  /* 0x000000160b067210 */ /* 0x082fe40007fbe0ff */
[----:B0-----:R-:W-:-:S04]  /*1e700*/  IADD3 R4, P4, PT, R87, R22, RZ ;  /* 0x0000001657047210 */ /* 0x001fc80007f9e0ff */
[-C--:B------:R-:W-:Y:S02]  /*1e710*/  LEA.HI.X.SX32 R5, R87, R0.reuse, 0x1, P4 ;  /* 0x0000000057057211 */ /* 0x080fe400020f0eff */
[----:B------:R-:W-:-:S03]  /*1e720*/  LEA.HI.X.SX32 R7, R11, R0, 0x1, P5 ;  /* 0x000000000b077211 */ /* 0x000fc600028f0eff */
[----:B------:R0:W-:Y:S01]  /*1e730*/  @P1 STG.E.U8 desc[UR22][R4.64], R36 ;  /* 0x0000002404001986 */ /* 0x0001e2000c101116 */
[C---:B---3--:R-:W-:Y:S01]  /*1e740*/  IMAD R37, R90.reuse, UR5, RZ ;  /* 0x000000055a257c24 */ /* 0x048fe2000f8e02ff */
[----:B------:R-:W-:Y:S02]  /*1e750*/  ISETP.LT.AND P4, PT, R90, UR11, !P0 ;  /* 0x0000000b5a007c0c */ /* 0x000fe4000c781270 */
[----:B------:R1:W-:Y:S01]  /*1e760*/  @P2 STG.E.U8 desc[UR22][R6.64], R23 ;  /* 0x0000001706002986 */ /* 0x0003e2000c101116 */
[----:B0-----:R-:W-:-:S04]  /*1e770*/  IADD3 R4, P5, PT, R89, R22, RZ ;  /* 0x0000001659047210 */ /* 0x001fc80007fbe0ff */
[----:B------:R-:W-:Y:S01]  /*1e780*/  LEA.HI.X.SX32 R5, R89, R0, 0x1, P5 ;  /* 0x0000000059057211 */ /* 0x000fe200028f0eff */
[C---:B----4-:R-:W-:Y:S01]  /*1e790*/  IMAD R11, R92.reuse, UR5, RZ ;  /* 0x000000055c0b7c24 */ /* 0x050fe2000f8e02ff */
[----:B------:R-:W-:-:S03]  /*1e7a0*/  ISETP.LT.AND P1, PT, R92, UR11, !P0 ;  /* 0x0000000b5c007c0c */ /* 0x000fc6000c721270 */
[----:B------:R0:W-:Y:S01]  /*1e7b0*/  @P3 STG.E.U8 desc[UR22][R4.64], R35 ;  /* 0x0000002304003986 */ /* 0x0001e2000c101116 */
[-C--:B------:R-:W-:Y:S02]  /*1e7c0*/  IADD3 R8, P6, PT, R37, R22.reuse, RZ ;  /* 0x0000001625087210 */ /* 0x080fe40007fde0ff */
[----:B-1----:R-:W-:Y:S02]  /*1e7d0*/  IADD3 R6, P2, PT, R11, R22, RZ ;  /* 0x000000160b067210 */ /* 0x002fe40007f5e0ff */
[-C--:B------:R-:W-:Y:S01]  /*1e7e0*/  LEA.HI.X.SX32 R9, R37, R0.reuse, 0x1, P6 ;  /* 0x0000000025097211 */ /* 0x080fe200030f0eff */
[----:B0-----:R-:W2:Y:S01]  /*1e7f0*/  LDL.LU R35, [R1+0x18] ;  /* 0x0000180001237983 */ /* 0x001ea20000300800 */
[----:B------:R-:W-:Y:S01]  /*1e800*/  LEA.HI.X.SX32 R7, R11, R0, 0x1, P2 ;  /* 0x000000000b077211 */ /* 0x000fe200010f0eff */
[C---:B-----5:R-:W-:Y:S02]  /*1e810*/  IMAD R11, R49.reuse, UR5, RZ ;  /* 0x00000005310b7c24 */ /* 0x060fe4000f8e02ff */
[----:B------:R-:W-:Y:S01]  /*1e820*/  @P4 STG.E.U8 desc[UR22][R8.64], R21 ;  /* 0x0000001508004986 */ /* 0x000fe2000c101116 */
[----:B------:R-:W-:-:S03]  /*1e830*/  ISETP.LT.AND P4, PT, R49, UR11, !P0 ;  /* 0x0000000b31007c0c */ /* 0x000fc6000c781270 */
[----:B------:R-:W3:Y:S04]  /*1e840*/  LDL.LU R38, [R1+0x1c] ;  /* 0x00001c0001267983 */ /* 0x000ee80000300800 */
[----:B------:R0:W-:Y:S01]  /*1e850*/  @P1 STG.E.U8 desc[UR22][R6.64], R20 ;  /* 0x0000001406001986 */ /* 0x0001e2000c101116 */
[----:B------:R-:W-:-:S03]  /*1e860*/  IADD3 R4, P1, PT, R11, R22, RZ ;  /* 0x000000160b047210 */ /* 0x000fc60007f3e0ff */
[----:B------:R-:W4:Y:S01]  /*1e870*/  LDL.LU R10, [R1+0x20] ;  /* 0x00002000010a7983 */ /* 0x000f220000300800 */
[----:B------:R-:W-:-:S03]  /*1e880*/  LEA.HI.X.SX32 R5, R11, R0, 0x1, P1 ;  /* 0x000000000b057211 */ /* 0x000fc600008f0eff */
[----:B0-----:R-:W5:Y:S04]  /*1e890*/  LDL.LU R20, [R1+0x24] ;  /* 0x0000240001147983 */ /* 0x001f680000300800 */
[----:B------:R0:W-:Y:S04]  /*1e8a0*/  @P4 STG.E.U8 desc[UR22][R4.64], R14 ;  /* 0x0000000e04004986 */ /* 0x0001e8000c101116 */
[----:B0-----:R-:W5:Y:S01]  /*1e8b0*/  LDL.LU R14, [R1+0x28] ;  /* 0x00002800010e7983 */ /* 0x001f620000300800 */
[C---:B------:R-:W-:Y:S01]  /*1e8c0*/  IMAD R37, R48.reuse, UR5, RZ ;  /* 0x0000000530257c24 */ /* 0x040fe2000f8e02ff */
[----:B------:R-:W-:Y:S01]  /*1e8d0*/  ISETP.LT.AND P3, PT, R48, UR11, !P0 ;  /* 0x0000000b30007c0c */ /* 0x000fe2000c761270 */
[C---:B------:R-:W-:Y:S01]  /*1e8e0*/  IMAD R23, R47.reuse, UR5, RZ ;  /* 0x000000052f177c24 */ /* 0x040fe2000f8e02ff */
[----:B------:R-:W-:Y:S01]  /*1e8f0*/  ISETP.LT.AND P2, PT, R47, UR11, !P0 ;  /* 0x0000000b2f007c0c */ /* 0x000fe2000c741270 */
[----:B------:R-:W-:Y:S01]  /*1e900*/  IMAD R11, R46, UR5, RZ ;  /* 0x000000052e0b7c24 */ /* 0x000fe2000f8e02ff */
[-C--:B------:R-:W-:Y:S01]  /*1e910*/  IADD3 R6, P5, PT, R37, R22.reuse, RZ ;  /* 0x0000001625067210 */ /* 0x080fe20007fbe0ff */
[----:B------:R-:W-:Y:S01]  /*1e920*/  IMAD R21, R44, UR5, RZ ;  /* 0x000000052c157c24 */ /* 0x000fe2000f8e02ff */
[----:B------:R-:W-:Y:S01]  /*1e930*/  ISETP.LT.AND P1, PT, R46, UR11, !P0 ;  /* 0x0000000b2e007c0c */ /* 0x000fe2000c721270 */
[----:B------:R-:W5:Y:S01]  /*1e940*/  LDL.LU R36, [R1+0x2c] ;  /* 0x00002c0001247983 */ /* 0x000f620000300800 */
[----:B------:R-:W-:-:S02]  /*1e950*/  IADD3 R8, P6, PT, R23, R22, RZ ;  /* 0x0000001617087210 */ /* 0x000fc40007fde0ff */
[----:B------:R-:W-:Y:S02]  /*1e960*/  LEA.HI.X.SX32 R7, R37, R0, 0x1, P5 ;  /* 0x0000000025077211 */ /* 0x000fe400028f0eff */
[----:B------:R-:W-:Y:S02]  /*1e970*/  IADD3 R4, P4, PT, R11, R22, RZ ;  /* 0x000000160b047210 */ /* 0x000fe40007f9e0ff */
[-C--:B------:R-:W-:Y:S01]  /*1e980*/  LEA.HI.X.SX32 R9, R23, R0.reuse, 0x1, P6 ;  /* 0x0000000017097211 */ /* 0x080fe200030f0eff */
[----:B------:R0:W-:Y:S01]  /*1e990*/  @P3 STG.E.U8 desc[UR22][R6.64], R15 ;  /* 0x0000000f06003986 */ /* 0x0001e2000c101116 */
[----:B------:R-:W-:Y:S02]  /*1e9a0*/  LEA.HI.X.SX32 R5, R11, R0, 0x1, P4 ;  /* 0x000000000b057211 */ /* 0x000fe400020f0eff */
[----:B------:R-:W-:Y:S01]  /*1e9b0*/  ISETP.LT.AND P3, PT, R44, UR11, !P0 ;  /* 0x0000000b2c007c0c */ /* 0x000fe2000c761270 */
[----:B------:R-:W-:Y:S01]  /*1e9c0*/  @P2 STG.E.U8 desc[UR22][R8.64], R13 ;  /* 0x0000000d08002986 */ /* 0x000fe2000c101116 */
[C---:B------:R-:W-:Y:S01]  /*1e9d0*/  IMAD R11, R42.reuse, UR5, RZ ;  /* 0x000000052a0b7c24 */ /* 0x040fe2000f8e02ff */
[----:B------:R-:W-:-:S02]  /*1e9e0*/  ISETP.LT.AND P2, PT, R42, UR11, !P0 ;  /* 0x0000000b2a007c0c */ /* 0x000fc4000c741270 */
[----:B------:R1:W-:Y:S01]  /*1e9f0*/  @P1 STG.E.U8 desc[UR22][R4.64], R3 ;  /* 0x0000000304001986 */ /* 0x0003e2000c101116 */
[----:B0-----:R-:W-:-:S04]  /*1ea00*/  IADD3 R6, P4, PT, R21, R22, RZ ;  /* 0x0000001615067210 */ /* 0x001fc80007f9e0ff */
[----:B------:R-:W-:Y:S02]  /*1ea10*/  LEA.HI.X.SX32 R7, R21, R0, 0x1, P4 ;  /* 0x0000000015077211 */ /* 0x000fe400020f0eff */
[----:B-1----:R-:W-:-:S03]  /*1ea20*/  IADD3 R4, P6, PT, R11, R22, RZ ;  /* 0x000000160b047210 */ /* 0x002fc60007fde0ff */
[----:B------:R0:W-:Y:S01]  /*1ea30*/  @P3 STG.E.U8 desc[UR22][R6.64], R12 ;  /* 0x0000000c06003986 */ /* 0x0001e2000c101116 */
[C---:B------:R-:W-:Y:S02]  /*1ea40*/  PRMT R28, R16.reuse, 0x7770, RZ ;  /* 0x00007770101c7816 */ /* 0x040fe400000000ff */
[----:B------:R-:W-:Y:S02]  /*1ea50*/  LEA.HI.X.SX32 R5, R11, R0, 0x1, P6 ;  /* 0x000000000b057211 */ /* 0x000fe400030f0eff */
[----:B------:R-:W-:-:S03]  /*1ea60*/  PRMT R25, R16, 0x7771, RZ ;  /* 0x0000777110197816 */ /* 0x000fc600000000ff */
[----:B------:R1:W-:Y:S01]  /*1ea70*/  @P2 STG.E.U8 desc[UR22][R4.64], R28 ;  /* 0x0000001c04002986 */ /* 0x0003e2000c101116 */
[C---:B--2---:R-:W-:Y:S01]  /*1ea80*/  IMAD R23, R35.reuse, UR5, RZ ;  /* 0x0000000523177c24 */ /* 0x044fe2000f8e02ff */
[----:B------:R-:W-:Y:S02]  /*1ea90*/  ISETP.LT.AND P1, PT, R35, UR11, !P0 ;  /* 0x0000000b23007c0c */ /* 0x000fe4000c721270 */
[----:B------:R-:W2:Y:S02]  /*1eaa0*/  LDL.LU R35, [R1+0x30] ;  /* 0x0000300001237983 */ /* 0x000ea40000300800 */
[----:B------:R-:W-:Y:S01]  /*1eab0*/  IADD3 R8, P5, PT, R23, R22, RZ ;  /* 0x0000001617087210 */ /* 0x000fe20007fbe0ff */
[----:B---3--:R-:W-:-:S03]  /*1eac0*/  IMAD R15, R38, UR5, RZ ;  /* 0x00000005260f7c24 */ /* 0x008fc6000f8e02ff */
[----:B------:R-:W-:Y:S02]  /*1ead0*/  LEA.HI.X.SX32 R9, R23, R0, 0x1, P5 ;  /* 0x0000000017097211 */ /* 0x000fe400028f0eff */
[----:B------:R-:W3:Y:S01]  /*1eae0*/  LDL.LU R23, [R1+0x34] ;  /* 0x0000340001177983 */ /* 0x000ee20000300800 */
[----:B0-----:R-:W-:Y:S01]  /*1eaf0*/  IADD3 R6, P3, PT, R15, R22, RZ ;  /* 0x000000160f067210 */ /* 0x001fe20007f7e0ff */
[----:B----4-:R-:W-:-:S03]  /*1eb00*/  IMAD R3, R10, UR5, RZ ;  /* 0x000000050a037c24 */ /* 0x010fc6000f8e02ff */
[----:B------:R-:W-:Y:S01]  /*1eb10*/  LEA.HI.X.SX32 R7, R15, R0, 0x1, P3 ;  /* 0x000000000f077211 */ /* 0x000fe200018f0eff */
[----:B------:R0:W-:Y:S01]  /*1eb20*/  @P1 STG.E.U8 desc[UR22][R8.64], R25 ;  /* 0x0000001908001986 */ /* 0x0001e2000c101116 */
[----:B------:R-:W-:Y:S02]  /*1eb30*/  ISETP.LT.AND P5, PT, R10, UR11, !P0 ;  /* 0x0000000b0a007c0c */ /* 0x000fe4000c7a1270 */
[C---:B------:R-:W-:Y:S01]  /*1eb40*/  IADD3 R10, P3, PT, R3.reuse, R22, RZ ;  /* 0x00000016030a7210 */ /* 0x040fe20007f7e0ff */
[----:B-1----:R-:W4:Y:S01]  /*1eb50*/  LDL.LU R28, [R1+0x38] ;  /* 0x00003800011c7983 */ /* 0x002f220000300800 */
[C---:B-----5:R-:W-:Y:S01]  /*1eb60*/  ISETP.LT.AND P1, PT, R20.reuse, UR11, !P0 ;  /* 0x0000000b14007c0c */ /* 0x060fe2000c721270 */
[----:B------:R-:W-:Y:S02]  /*1eb70*/  IMAD R13, R20, UR5, RZ ;  /* 0x00000005140d7c24 */ /* 0x000fe4000f8e02ff */
[----:B------:R-:W5:Y:S01]  /*1eb80*/  LDL.LU R20, [R1+0x3c] ;  /* 0x00003c0001147983 */ /* 0x000f620000300800 */
[----:B------:R-:W-:-:S02]  /*1eb90*/  LEA.HI.X.SX32 R11, R3, R0, 0x1, P3 ;  /* 0x00000000030b7211 */ /* 0x000fc400018f0eff */
[C---:B------:R-:W-:Y:S01]  /*1eba0*/  ISETP.LT.AND P2, PT, R14.reuse, UR11, !P0 ;  /* 0x0000000b0e007c0c */ /* 0x040fe2000c741270 */
[----:B------:R-:W-:Y:S02]  /*1ebb0*/  IMAD R3, R14, UR5, RZ ;  /* 0x000000050e037c24 */ /* 0x000fe4000f8e02ff */
[----:B------:R-:W4:Y:S01]  /*1ebc0*/  LDL.LU R14, [R1+0x40] ;  /* 0x00004000010e7983 */ /* 0x000f220000300800 */
[----:B------:R-:W-:Y:S02]  /*1ebd0*/  ISETP.LT.AND P4, PT, R38, UR11, !P0 ;  /* 0x0000000b26007c0c */ /* 0x000fe4000c781270 */
[C---:B------:R-:W-:Y:S01]  /*1ebe0*/  PRMT R24, R16.reuse, 0x7772, RZ ;  /* 0x0000777210187816 */ /* 0x040fe200000000ff */
[----:B0-----:R-:W4:Y:S01]  /*1ebf0*/  LDL.LU R25, [R1+0x44] ;  /* 0x0000440001197983 */ /* 0x001f220000300800 */
[----:B------:R-:W-:Y:S02]  /*1ec00*/  PRMT R2, R16, 0x7773, RZ ;  /* 0x0000777310027816 */ /* 0x000fe400000000ff */
[----:B------:R-:W-:-:S02]  /*1ec10*/  PRMT R31, R17, 0x7770, RZ ;  /* 0x00007770111f7816 */ /* 0x000fc400000000ff */
[----:B------:R-:W-:Y:S01]  /*1ec20*/  PRMT R27, R17, 0x7771, RZ ;  /* 0x00007771111b7816 */ /* 0x000fe200000000ff */
[C---:B------:R-:W-:Y:S01]  /*1ec30*/  IMAD R15, R36.reuse, UR5, RZ ;  /* 0x00000005240f7c24 */ /* 0x040fe2000f8e02ff */
[----:B------:R-:W-:Y:S01]  /*1ec40*/  ISETP.LT.AND P3, PT, R36, UR11, !P0 ;  /* 0x0000000b24007c0c */ /* 0x000fe2000c761270 */
[----:B------:R-:W4:Y:S04]  /*1ec50*/  LDL.LU R21, [R1+0x48] ;  /* 0x0000480001157983 */ /* 0x000f280000300800 */
[----:B------:R0:W-:Y:S01]  /*1ec60*/  @P4 STG.E.U8 desc[UR22][R6.64], R24 ;  /* 0x0000001806004986 */ /* 0x0001e2000c101116 */
[----:B------:R-:W-:-:S04]  /*1ec70*/  IADD3 R4, P4, PT, R13, R22, RZ ;  /* 0x000000160d047210 */ /* 0x000fc80007f9e0ff */
[----:B------:R-:W-:Y:S02]  /*1ec80*/  LEA.HI.X.SX32 R5, R13, R0, 0x1, P4 ;  /* 0x000000000d057211 */ /* 0x000fe400020f0eff */
[C---:B0-----:R-:W-:Y:S01]  /*1ec90*/  IADD3 R6, P6, PT, R3.reuse, R22, RZ ;  /* 0x0000001603067210 */ /* 0x041fe20007fde0ff */
[----:B------:R0:W-:Y:S03]  /*1eca0*/  @P5 STG.E.U8 desc[UR22][R10.64], R2 ;  /* 0x000000020a005986 */ /* 0x0001e6000c101116 */
[----:B------:R-:W-:Y:S01]  /*1ecb0*/  LEA.HI.X.SX32 R7, R3, R0, 0x1, P6 ;  /* 0x0000000003077211 */ /* 0x000fe200030f0eff */
[----:B------:R1:W-:Y:S01]  /*1ecc0*/  @P1 STG.E.U8 desc[UR22][R4.64], R31 ;  /* 0x0000001f04001986 */ /* 0x0003e2000c101116 */
[----:B------:R-:W-:-:S03]  /*1ecd0*/  IADD3 R8, P5, PT, R15, R22, RZ ;  /* 0x000000160f087210 */ /* 0x000fc60007fbe0ff */
[----:B------:R-:W-:Y:S01]  /*1ece0*/  @P2 STG.E.U8 desc[UR22][R6.64], R27 ;  /* 0x0000001b06002986 */ /* 0x000fe2000c101116 */
[----:B------:R-:W-:Y:S02]  /*1ecf0*/  PRMT R26, R17, 0x7772, RZ ;  /* 0x00007772111a7816 */ /* 0x000fe400000000ff */
[----:B------:R-:W-:Y:S02]  /*1ed00*/  LEA.HI.X.SX32 R9, R15, R0, 0x1, P5 ;  /* 0x000000000f097211 */ /* 0x000fe400028f0eff */
[----:B------:R-:W-:-:S03]  /*1ed10*/  PRMT R16, R17, 0x7773, RZ ;  /* 0x0000777311107816 */ /* 0x000fc600000000ff */
[----:B------:R-:W-:Y:S01]  /*1ed20*/  @P3 STG.E.U8 desc[UR22][R8.64], R26 ;  /* 0x0000001a08003986 */ /* 0x000fe2000c101116 */
[C---:B--2---:R-:W-:Y:S01]  /*1ed30*/  IMAD R13, R35.reuse, UR5, RZ ;  /* 0x00000005230d7c24 */ /* 0x044fe2000f8e02ff */
[----:B------:R-:W-:-:S04]  /*1ed40*/  ISETP.LT.AND P4, PT, R35, UR11, !P0 ;  /* 0x0000000b23007c0c */ /* 0x000fc8000c781270 */
[----:B------:R-:W-:Y:S02]  /*1ed50*/  IADD3 R12, P1, PT, R13, R22, RZ ;  /* 0x000000160d0c7210 */ /* 0x000fe40007f3e0ff */
[C---:B---3--:R-:W-:Y:S01]  /*1ed60*/  ISETP.LT.AND P2, PT, R23.reuse, UR11, !P0 ;  /* 0x0000000b17007c0c */ /* 0x048fe2000c741270 */
[----:B------:R-:W-:Y:S02]  /*1ed70*/  IMAD R3, R23, UR5, RZ ;  /* 0x0000000517037c24 */ /* 0x000fe4000f8e02ff */
[----:B------:R-:W2:Y:S01]  /*1ed80*/  LDL.LU R23, [R1+0x4c] ;  /* 0x00004c0001177983 */ /* 0x000ea20000300800 */
[----:B------:R-:W-:-:S03]  /*1ed90*/  LEA.HI.X.SX32 R13, R13, R0, 0x1, P1 ;  /* 0x000000000d0d7211 */ /* 0x000fc600008f0eff */
[----:B------:R-:W3:Y:S01]  /*1eda0*/  LDL.LU R24, [R1+0x54] ;  /* 0x0000540001187983 */ /* 0x000ee20000300800 */
[----:B0-----:R-:W-:-:S03]  /*1edb0*/  IADD3 R2, P1, PT, R3, R22, RZ ;  /* 0x0000001603027210 */ /* 0x001fc60007f3e0ff */
[----:B------:R0:W-:Y:S01]  /*1edc0*/  @P4 STG.E.U8 desc[UR22][R12.64], R16 ;  /* 0x000000100c004986 */ /* 0x0001e2000c101116 */
[----:B------:R-:W-:Y:S02]  /*1edd0*/  LEA.HI.X.SX32 R3, R3, R0, 0x1, P1 ;  /* 0x0000000003037211 */ /* 0x000fe400008f0eff */
[C---:B-----5:R-:W-:Y:S01]  /*1ede0*/  ISETP.LT.AND P4, PT, R20.reuse, UR11, !P0 ;  /* 0x0000000b14007c0c */ /* 0x060fe2000c781270 */
[----:B-1----:R-:W-:Y:S02]  /*1edf0*/  IMAD R5, R20, UR5, RZ ;  /* 0x0000000514057c24 */ /* 0x002fe4000f8e02ff */
[----:B------:R-:W5:Y:S01]  /*1ee00*/  LDL.LU R20, [R1+0x58] ;  /* 0x0000580001147983 */ /* 0x000f620000300800 */
[C---:B----4-:R-:W-:Y:S01]  /*1ee10*/  ISETP.LT.AND P1, PT, R14.reuse, UR11, !P0 ;  /* 0x0000000b0e007c0c */ /* 0x050fe2000c721270 */
[----:B------:R-:W-:Y:S02]  /*1ee20*/  IMAD R15, R14, UR5, RZ ;  /* 0x000000050e0f7c24 */ /* 0x000fe4000f8e02ff */
[----:B------:R-:W4:Y:S04]  /*1ee30*/  LDL.LU R14, [R1+0x5c] ;  /* 0x00005c00010e7983 */ /* 0x000f280000300800 */
[----:B0-----:R-:W4:Y:S01]  /*1ee40*/  LDL.LU R16, [R1+0x60] ;  /* 0x0000600001107983 */ /* 0x001f220000300800 */
[C---:B------:R-:W-:Y:S01]  /*1ee50*/  IMAD R11, R28.reuse, UR5, RZ ;  /* 0x000000051c0b7c24 */ /* 0x040fe2000f8e02ff */
[----:B------:R-:W-:-:S02]  /*1ee60*/  ISETP.LT.AND P3, PT, R28, UR11, !P0 ;  /* 0x0000000b1c007c0c */ /* 0x000fc4000c761270 */
[C---:B------:R-:W-:Y:S01]  /*1ee70*/  PRMT R34, R18.reuse, 0x7770, RZ ;  /* 0x0000777012227816 */ /* 0x040fe200000000ff */
[----:B------:R-:W4:Y:S01]  /*1ee80*/  LDL.LU R26, [R1+0x64] ;  /* 0x00006400011a7983 */ /* 0x000f220000300800 */
[-C--:B------:R-:W-:Y:S02]  /*1ee90*/  IADD3 R10, P5, PT, R11, R22.reuse, RZ ;  /* 0x000000160b0a7210 */ /* 0x080fe40007fbe0ff */
[----:B------:R-:W-:Y:S01]  /*1eea0*/  IADD3 R8, P6, PT, R5, R22, RZ ;  /* 0x0000001605087210 */ /* 0x000fe20007fde0ff */
[----:B------:R0:W-:Y:S01]  /*1eeb0*/  @P2 STG.E.U8 desc[UR22][R2.64], R34 ;  /* 0x0000002202002986 */ /* 0x0001e2000c101116 */
[----:B------:R-:W-:Y:S02]  /*1eec0*/  PRMT R29, R18, 0x7771, RZ ;  /* 0x00007771121d7816 */ /* 0x000fe400000000ff */
[----:B------:R-:W-:Y:S02]  /*1eed0*/  LEA.HI.X.SX32 R11, R11, R0, 0x1, P5 ;  /* 0x000000000b0b7211 */ /* 0x000fe400028f0eff */
[----:B------:R-:W-:-:S02]  /*1eee0*/  IADD3 R12, P2, PT, R15, R22, RZ ;  /* 0x000000160f0c7210 */ /* 0x000fc40007f5e0ff */
[C---:B------:R-:W-:Y:S02]  /*1eef0*/  PRMT R17, R18.reuse, 0x7772, RZ ;  /* 0x0000777212117816 */ /* 0x040fe400000000ff */
[-C--:B------:R-:W-:Y:S01]  /*1ef00*/  LEA.HI.X.SX32 R9, R5, R0.reuse, 0x1, P6 ;  /* 0x0000000005097211 */ /* 0x080fe200030f0eff */
[----:B------:R1:W-:Y:S01]  /*1ef10*/  @P3 STG.E.U8 desc[UR22][R10.64], R29 ;  /* 0x0000001d0a003986 */ /* 0x0003e2000c101116 */
[----:B------:R-:W-:Y:S02]  /*1ef20*/  PRMT R30, R18, 0x7773, RZ ;  /* 0x00007773121e7816 */ /* 0x000fe400000000ff */
[----:B------:R-:W-:Y:S01]  /*1ef30*/  LEA.HI.X.SX32 R13, R15, R0, 0x1, P2 ;  /* 0x000000000f0d7211 */ /* 0x000fe200010f0eff */
[C---:B------:R-:W-:Y:S01]  /*1ef40*/  IMAD R15, R25.reuse, UR5, RZ ;  /* 0x00000005190f7c24 */ /* 0x040fe2000f8e02ff */
[----:B------:R-:W-:Y:S01]  /*1ef50*/  ISETP.LT.AND P3, PT, R25, UR11, !P0 ;  /* 0x0000000b19007c0c */ /* 0x000fe2000c761270 */
[----:B------:R1:W-:Y:S01]  /*1ef60*/  @P4 STG.E.U8 desc[UR22][R8.64], R17 ;  /* 0x0000001108004986 */ /* 0x0003e2000c101116 */
[C---:B------:R-:W-:Y:S01]  /*1ef70*/  ISETP.LT.AND P2, PT, R21.reuse, UR11, !P0 ;  /* 0x0000000b15007c0c */ /* 0x040fe2000c741270 */
[----:B------:R-:W-:-:S02]  /*1ef80*/  IMAD R21, R21, UR5, RZ ;  /* 0x0000000515157c24 */ /* 0x000fc4000f8e02ff */
[----:B------:R1:W-:Y:S01]  /*1ef90*/  @P1 STG.E.U8 desc[UR22][R12.64], R30 ;  /* 0x0000001e0c001986 */ /* 0x0003e2000c101116 */
[----:B0-----:R-:W-:Y:S02]  /*1efa0*/  IADD3 R2, P1, PT, R15, R22, RZ ;  /* 0x000000160f027210 */ /* 0x001fe40007f3e0ff */
[C---:B------:R-:W-:Y:S01]  /*1efb0*/  PRMT R18, R19.reuse, 0x7773, RZ ;  /* 0x0000777313127816 */ /* 0x040fe200000000ff */
[----:B------:R-:W4:Y:S01]  /*1efc0*/  LDL.LU R25, [R1+0x68] ;  /* 0x0000680001197983 */ /* 0x000f220000300800 */
[C---:B------:R-:W-:Y:S02]  /*1efd0*/  PRMT R32, R19.reuse, 0x7772, RZ ;  /* 0x0000777213207816 */ /* 0x040fe400000000ff */
[C---:B------:R-:W-:Y:S01]  /*1efe0*/  PRMT R33, R19.reuse, 0x7771, RZ ;  /* 0x0000777113217816 */ /* 0x040fe200000000ff */
[----:B------:R-:W0:Y:S01]  /*1eff0*/  LDS.128 R4, [R41+0x800] ;  /* 0x0008000029047984 */ /* 0x000e220000000c00 */
[----:B------:R-:W-:Y:S02]  /*1f000*/  PRMT R19, R19, 0x7770, RZ ;  /* 0x0000777013137816 */ /* 0x000fe400000000ff */
[----:B------:R-:W-:-:S02]  /*1f010*/  LEA.HI.X.SX32 R3, R15, R0, 0x1, P1 ;  /* 0x000000000f037211 */ /* 0x000fc400008f0eff */
[----:B-1----:R-:W-:-:S03]  /*1f020*/  IADD3 R10, P5, PT, R21, R22, RZ ;  /* 0x00000016150a7210 */ /* 0x002fc60007fbe0ff */
[----:B------:R-:W-:Y:S01]  /*1f030*/  @P3 STG.E.U8 desc[UR22][R2.64], R19 ;  /* 0x0000001302003986 */ /* 0x000fe2000c101116 */
[----:B------:R-:W-:-:S05]  /*1f040*/  LEA.HI.X.SX32 R11, R21, R0, 0x1, P5 ;  /* 0x00000000150b7211 */ /* 0x000fca00028f0eff */
[----:B------:R1:W-:Y:S01]  /*1f050*/  @P2 STG.E.U8 desc[UR22][R10.64], R33 ;  /* 0x000000210a002986 */ /* 0x0003e2000c101116 */
[C---:B--2---:R-:W-:Y:S01]  /*1f060*/  ISETP.LT.AND P4, PT, R23.reuse, UR11, !P0 ;  /* 0x0000000b17007c0c */ /* 0x044fe2000c781270 */
[----:B------:R-:W-:Y:S02]  /*1f070*/  IMAD R23, R23, UR5, RZ ;  /* 0x0000000517177c24 */ /* 0x000fe4000f8e02ff */
[C---:B---3--:R-:W-:Y:S01]  /*1f080*/  IMAD R15, R24.reuse, UR5, RZ ;  /* 0x00000005180f7c24 */ /* 0x048fe2000f8e02ff */
[----:B------:R-:W-:Y:S02]  /*1f090*/  ISETP.LT.AND P1, PT, R24, UR11, !P0 ;  /* 0x0000000b18007c0c */ /* 0x000fe4000c721270 */
[-C--:B------:R-:W-:Y:S01]  /*1f0a0*/  IADD3 R8, P6, PT, R23, R22.reuse, RZ ;  /* 0x0000001617087210 */ /* 0x080fe20007fde0ff */
[----:B------:R-:W2:Y:S01]  /*1f0b0*/  LDL.LU R24, [R1+0x6c] ;  /* 0x00006c0001187983 */ /* 0x000ea20000300800 */
[----:B------:R-:W-:Y:S02]  /*1f0c0*/  IADD3 R12, P3, PT, R15, R22, RZ ;  /* 0x000000160f0c7210 */ /* 0x000fe40007f7e0ff */
[----:B------:R-:W-:-:S02]  /*1f0d0*/  LEA.HI.X.SX32 R9, R23, R0, 0x1, P6 ;  /* 0x0000000017097211 */ /* 0x000fc400030f0eff */
[----:B------:R-:W-:Y:S02]  /*1f0e0*/  LEA.HI.X.SX32 R13, R15, R0, 0x1, P3 ;  /* 0x000000000f0d7211 */ /* 0x000fe400018f0eff */
[C---:B-----5:R-:W-:Y:S01]  /*1f0f0*/  ISETP.LT.AND P2, PT, R20.reuse, UR11, !P0 ;  /* 0x0000000b14007c0c */ /* 0x060fe2000c741270 */
[----:B------:R-:W-:Y:S02]  /*1f100*/  IMAD R17, R20, UR5, RZ ;  /* 0x0000000514117c24 */ /* 0x000fe4000f8e02ff */
[----:B------:R-:W3:Y:S04]  /*1f110*/  LDL.LU R20, [R1+0x70] ;  /* 0x0000700001147983 */ /* 0x000ee80000300800 */
[----:B------:R5:W-:Y:S04]  /*1f120*/  @P4 STG.E.U8 desc[UR22][R8.64], R32 ;  /* 0x0000002008004986 */ /* 0x000be8000c101116 */
[----:B------:R0:W-:Y:S01]  /*1f130*/  @P1 STG.E.U8 desc[UR22][R12.64], R18 ;  /* 0x000000120c001986 */ /* 0x0001e2000c101116 */
[C---:B----4-:R-:W-:Y:S01]  /*1f140*/  ISETP.LT.AND P1, PT, R16.reuse, UR11, !P0 ;  /* 0x0000000b10007c0c */ /* 0x050fe2000c721270 */
[----:B-1----:R-:W-:-:S02]  /*1f150*/  IMAD R11, R16, UR5, RZ ;  /* 0x00000005100b7c24 */ /* 0x002fc4000f8e02ff */
[----:B------:R-:W4:Y:S01]  /*1f160*/  LDL.LU R16, [R1+0x74] ;  /* 0x0000740001107983 */ /* 0x000f220000300800 */
[C---:B------:R-:W-:Y:S01]  /*1f170*/  IMAD R21, R14.reuse, UR5, RZ ;  /* 0x000000050e157c24 */ /* 0x040fe2000f8e02ff */
[----:B------:R-:W-:Y:S02]  /*1f180*/  ISETP.LT.AND P3, PT, R14, UR11, !P0 ;  /* 0x0000000b0e007c0c */ /* 0x000fe4000c761270 */
[-C--:B------:R-:W-:Y:S02]  /*1f190*/  IADD3 R14, P4, PT, R17, R22.reuse, RZ ;  /* 0x00000016110e7210 */ /* 0x080fe40007f9e0ff */
[----:B------:R-:W-:Y:S02]  /*1f1a0*/  IADD3 R2, P5, PT, R21, R22, RZ ;  /* 0x0000001615027210 */ /* 0x000fe40007fbe0ff */
[----:B------:R-:W-:Y:S02]  /*1f1b0*/  LEA.HI.X.SX32 R15, R17, R0, 0x1, P4 ;  /* 0x00000000110f7211 */ /* 0x000fe400020f0eff */
[----:B0-----:R-:W-:-:S02]  /*1f1c0*/  PRMT R23, R4, 0x7770, RZ ;  /* 0x0000777004177816 */ /* 0x001fc400000000ff */
[----:B------:R-:W-:Y:S02]  /*1f1d0*/  LEA.HI.X.SX32 R3, R21, R0, 0x1, P5 ;  /* 0x0000000015037211 */ /* 0x000fe400028f0eff */
[----:B------:R-:W-:Y:S01]  /*1f1e0*/  PRMT R21, R4, 0x7771, RZ ;  /* 0x0000777104157816 */ /* 0x000fe200000000ff */
[----:B------:R0:W-:Y:S01]  /*1f1f0*/  @P2 STG.E.U8 desc[UR22][R14.64], R23 ;  /* 0x000000170e002986 */ /* 0x0001e2000c101116 */
[C---:B-----5:R-:W-:Y:S01]  /*1f200*/  IADD3 R8, P4, PT, R11.reuse, R22, RZ ;  /* 0x000000160b087210 */ /* 0x060fe20007f9e0ff */
[C---:B------:R-:W-:Y:S01]  /*1f210*/  IMAD R13, R26.reuse, UR5, RZ ;  /* 0x000000051a0d7c24 */ /* 0x040fe2000f8e02ff */
[----:B------:R-:W-:Y:S01]  /*1f220*/  ISETP.LT.AND P2, PT, R26, UR11, !P0 ;  /* 0x0000000b1a007c0c */ /* 0x000fe2000c741270 */
[----:B------:R1:W-:Y:S01]  /*1f230*/  @P3 STG.E.U8 desc[UR22][R2.64], R21 ;  /* 0x0000001502003986 */ /* 0x0003e2000c101116 */
[----:B------:R-:W-:Y:S02]  /*1f240*/  LEA.HI.X.SX32 R9, R11, R0, 0x1, P4 ;  /* 0x000000000b097211 */ /* 0x000fe400020f0eff */
[----:B------:R-:W-:Y:S01]  /*1f250*/  IADD3 R10, P4, PT, R13, R22, RZ ;  /* 0x000000160d0a7210 */ /* 0x000fe20007f9e0ff */
[----:B------:R-:W5:Y:S01]  /*1f260*/  LDL.LU R26, [R1+0x78] ;  /* 0x00007800011a7983 */ /* 0x000f620000300800 */
[----:B------:R-:W-:Y:S01]  /*1f270*/  PRMT R19, R4, 0x7772, RZ ;  /* 0x0000777204137816 */ /* 0x000fe200000000ff */
[C---:B------:R-:W-:Y:S01]  /*1f280*/  IMAD R17, R25.reuse, UR5, RZ ;  /* 0x0000000519117c24 */ /* 0x040fe2000f8e02ff */
[----:B------:R-:W-:-:S02]  /*1f290*/  ISETP.LT.AND P3, PT, R25, UR11, !P0 ;  /* 0x0000000b19007c0c */ /* 0x000fc4000c761270 */
[----:B------:R-:W5:Y:S02]  /*1f2a0*/  LDL.LU R25, [R1+0x7c] ;  /* 0x00007c0001197983 */ /* 0x000f640000300800 */
[----:B------:R-:W-:Y:S02]  /*1f2b0*/  IADD3 R12, P5, PT, R17, R22, RZ ;  /* 0x00000016110c7210 */ /* 0x000fe40007fbe0ff */
[-C--:B------:R-:W-:Y:S02]  /*1f2c0*/  LEA.HI.X.SX32 R11, R13, R0.reuse, 0x1, P4 ;  /* 0x000000000d0b7211 */ /* 0x080fe400020f0eff */
[----:B0-----:R-:W-:Y:S02]  /*1f2d0*/  PRMT R23, R4, 0x7773, RZ ;  /* 0x0000777304177816 */ /* 0x001fe400000000ff */
[----:B------:R-:W-:Y:S02]  /*1f2e0*/  LEA.HI.X.SX32 R13, R17, R0, 0x1, P5 ;  /* 0x00000000110d7211 */ /* 0x000fe400028f0eff */
[----:B-1----:R-:W-:Y:S01]  /*1f2f0*/  PRMT R21, R5, 0x7770, RZ ;  /* 0x0000777005157816 */ /* 0x002fe200000000ff */
[----:B------:R0:W-:Y:S04]  /*1f300*/  @P1 STG.E.U8 desc[UR22][R8.64], R19 ;  /* 0x0000001308001986 */ /* 0x0001e8000c101116 */
[----:B------:R-:W-:Y:S04]  /*1f310*/  @P2 STG.E.U8 desc[UR22][R10.64], R23 ;  /* 0x000000170a002986 */ /* 0x000fe8000c101116 */
[----:B------:R1:W-:Y:S01]  /*1f320*/  @P3 STG.E.U8 desc[UR22][R12.64], R21 ;  /* 0x000000150c003986 */ /* 0x0003e2000c101116 */
[C---:B--2---:R-:W-:Y:S01]  /*1f330*/  ISETP.LT.AND P1, PT, R24.reuse, UR11, !P0 ;  /* 0x0000000b18007c0c */ /* 0x044fe2000c721270 */
[----:B------:R-:W-:-:S02]  /*1f340*/  IMAD R3, R24, UR5, RZ ;  /* 0x0000000518037c24 */ /* 0x000fc4000f8e02ff */
[----:B------:R-:W2:Y:S01]  /*1f350*/  LDL.LU R24, [R1+0x94] ;  /* 0x0000940001187983 */ /* 0x000ea20000300800 */
[C---:B---3--:R-:W-:Y:S01]  /*1f360*/  ISETP.LT.AND P2, PT, R20.reuse, UR11, !P0 ;  /* 0x0000000b14007c0c */ /* 0x048fe2000c741270 */
[----:B0-----:R-:W-:Y:S02]  /*1f370*/  IMAD R9, R20, UR5, RZ ;  /* 0x0000000514097c24 */ /* 0x001fe4000f8e02ff */
[----:B------:R-:W3:Y:S04]  /*1f380*/  LDL.LU R20, [R1+0x80] ;  /* 0x0000800001147983 */ /* 0x000ee80000300800 */
[----:B-1----:R-:W3:Y:S04]  /*1f390*/  LDL.LU R12, [R1+0x84] ;  /* 0x00008400010c7983 */ /* 0x002ee80000300800 */
[----:B------:R-:W3:Y:S01]  /*1f3a0*/  LDL.LU R18, [R1+0x88] ;  /* 0x0000880001127983 */ /* 0x000ee20000300800 */
[C---:B----4-:R-:W-:Y:S01]  /*1f3b0*/  ISETP.LT.AND P3, PT, R16.reuse, UR11, !P0 ;  /* 0x0000000b10007c0c */ /* 0x050fe2000c761270 */
[----:B------:R-:W-:-:S02]  /*1f3c0*/  IMAD R15, R16, UR5, RZ ;  /* 0x00000005100f7c24 */ /* 0x000fc4000f8e02ff */
[----:B------:R-:W4:Y:S04]  /*1f3d0*/  LDL.LU R16, [R1+0x8c] ;  /* 0x00008c0001107983 */ /* 0x000f280000300800 */
[----:B------:R-:W4:Y:S01]  /*1f3e0*/  LDL.LU R14, [R1+0x90] ;  /* 0x00009000010e7983 */ /* 0x000f220000300800 */
[----:B------:R-:W-:Y:S02]  /*1f3f0*/  IADD3 R2, P4, PT, R3, R22, RZ ;  /* 0x0000001603027210 */ /* 0x000fe40007f9e0ff */
[----:B------:R-:W-:Y:S02]  /*1f400*/  PRMT R19, R5, 0x7771, RZ ;  /* 0x0000777105137816 */ /* 0x000fe400000000ff */
[----:B------:R-:W-:Y:S02]  /*1f410*/  LEA.HI.X.SX32 R3, R3, R0, 0x1, P4 ;  /* 0x0000000003037211 */ /* 0x000fe400020f0eff */
[----:B------:R-:W-:-:S02]  /*1f420*/  IADD3 R8, P4, PT, R9, R22, RZ ;  /* 0x0000001609087210 */ /* 0x000fc40007f9e0ff */
[----:B------:R-:W-:Y:S01]  /*1f430*/  PRMT R21, R5, 0x7772, RZ ;  /* 0x0000777205157816 */ /* 0x000fe200000000ff */
[----:B------:R0:W-:Y:S01]  /*1f440*/  @P1 STG.E.U8 desc[UR22][R2.64], R19 ;  /* 0x0000001302001986 */ /* 0x0001e2000c101116 */
[----:B------:R-:W-:Y:S02]  /*1f450*/  LEA.HI.X.SX32 R9, R9, R0, 0x1, P4 ;  /* 0x0000000009097211 */ /* 0x000fe400020f0eff */
[C---:B------:R-:W-:Y:S01]  /*1f460*/  IADD3 R10, P5, PT, R15.reuse, R22, RZ ;  /* 0x000000160f0a7210 */ /* 0x040fe20007fbe0ff */
[C---:B-----5:R-:W-:Y:S01]  /*1f470*/  IMAD R17, R26.reuse, UR5, RZ ;  /* 0x000000051a117c24 */ /* 0x060fe2000f8e02ff */
[----:B------:R-:W-:Y:S01]  /*1f480*/  ISETP.LT.AND P1, PT, R26, UR11, !P0 ;  /* 0x0000000b1a007c0c */ /* 0x000fe2000c721270 */
[----:B------:R-:W-:Y:S01]  /*1f490*/  @P2 STG.E.U8 desc[UR22][R8.64], R21 ;  /* 0x0000001508002986 */ /* 0x000fe2000c101116 */
[----:B------:R-:W-:Y:S01]  /*1f4a0*/  LEA.HI.X.SX32 R11, R15, R0, 0x1, P5 ;  /* 0x000000000f0b7211 */ /* 0x000fe200028f0eff */
[C---:B------:R-:W-:Y:S01]  /*1f4b0*/  IMAD R13, R25.reuse, UR5, RZ ;  /* 0x00000005190d7c24 */ /* 0x040fe2000f8e02ff */
[----:B------:R-:W-:-:S02]  /*1f4c0*/  ISETP.LT.AND P4, PT, R25, UR11, !P0 ;  /* 0x0000000b19007c0c */ /* 0x000fc4000c781270 */
[-C--:B0-----:R-:W-:Y:S02]  /*1f4d0*/  IADD3 R2, P2, PT, R17, R22.reuse, RZ ;  /* 0x0000001611027210 */ /* 0x081fe40007f5e0ff */
[----:B------:R-:W-:Y:S02]  /*1f4e0*/  IADD3 R4, P5, PT, R13, R22, RZ ;  /* 0x000000160d047210 */ /* 0x000fe40007fbe0ff */
[----:B------:R-:W-:Y:S02]  /*1f4f0*/  PRMT R25, R5, 0x7773, RZ ;  /* 0x0000777305197816 */ /* 0x000fe400000000ff */
[-C--:B------:R-:W-:Y:S02]  /*1f500*/  LEA.HI.X.SX32 R3, R17, R0.reuse, 0x1, P2 ;  /* 0x0000000011037211 */ /* 0x080fe400010f0eff */
[C---:B------:R-:W-:Y:S02]  /*1f510*/  PRMT R19, R6.reuse, 0x7770, RZ ;  /* 0x0000777006137816 */ /* 0x040fe400000000ff */
[----:B------:R-:W-:Y:S01]  /*1f520*/  LEA.HI.X.SX32 R5, R13, R0, 0x1, P5 ;  /* 0x000000000d057211 */ /* 0x000fe200028f0eff */
[----:B------:R0:W-:Y:S01]  /*1f530*/  @P3 STG.E.U8 desc[UR22][R10.64], R25 ;  /* 0x000000190a003986 */ /* 0x0001e2000c101116 */
[----:B------:R-:W-:-:S03]  /*1f540*/  PRMT R23, R6, 0x7771, RZ ;  /* 0x0000777106177816 */ /* 0x000fc600000000ff */
[----:B------:R1:W-:Y:S04]  /*1f550*/  @P1 STG.E.U8 desc[UR22][R2.64], R19 ;  /* 0x0000001302001986 */ /* 0x0003e8000c101116 */
[----:B------:R5:W-:Y:S01]  /*1f560*/  @P4 STG.E.U8 desc[UR22][R4.64], R23 ;  /* 0x0000001704004986 */ /* 0x000be2000c101116 */
[----:B0-----:R-:W-:Y:S01]  /*1f570*/  PRMT R25, R6, 0x7772, RZ ;  /* 0x0000777206197816 */ /* 0x001fe200000000ff */
[----:B--2---:R-:W-:Y:S02]  /*1f580*/  IMAD R21, R24, UR5, RZ ;  /* 0x0000000518157c24 */ /* 0x004fe4000f8e02ff */
[----:B---3--:R-:W-:Y:S02]  /*1f590*/  IMAD R9, R20, UR5, RZ ;  /* 0x0000000514097c24 */ /* 0x008fe4000f8e02ff */
[----:B------:R-:W-:-:S03]  /*1f5a0*/  IMAD R13, R12, UR5, RZ ;  /* 0x000000050c0d7c24 */ /* 0x000fc6000f8e02ff */
[-C--:B------:R-:W-:Y:S01]  /*1f5b0*/  IADD3 R8, P6, PT, R9, R22.reuse, RZ ;  /* 0x0000001609087210 */ /* 0x080fe20007fde0ff */
[----:B------:R-:W-:Y:S01]  /*1f5c0*/  IMAD R15, R18, UR5, RZ ;  /* 0x00000005120f7c24 */ /* 0x000fe2000f8e02ff */
[-C--:B-1----:R-:W-:Y:S02]  /*1f5d0*/  IADD3 R2, P2, PT, R13, R22.reuse, RZ ;  /* 0x000000160d027210 */ /* 0x082fe40007f5e0ff */
[----:B------:R-:W-:Y:S02]  /*1f5e0*/  ISETP.LT.AND P4, PT, R12, UR11, !P0 ;  /* 0x0000000b0c007c0c */ /* 0x000fe4000c781270 */
[----:B-----5:R-:W-:Y:S02]  /*1f5f0*/  IADD3 R4, P3, PT, R15, R22, RZ ;  /* 0x000000160f047210 */ /* 0x020fe40007f7e0ff */
[-C--:B------:R-:W-:Y:S01]  /*1f600*/  LEA.HI.X.SX32 R3, R13, R0.reuse, 0x1, P2 ;  /* 0x000000000d037211 */ /* 0x080fe200010f0eff */
[----:B----4-:R-:W-:Y:S02]  /*1f610*/  IMAD R17, R16, UR5, RZ ;  /* 0x0000000510117c24 */ /* 0x010fe4000f8e02ff */
[----:B------:R-:W-:Y:S01]  /*1f620*/  IMAD R19, R14, UR5, RZ ;  /* 0x000000050e137c24 */ /* 0x000fe2000f8e02ff */
[----:B------:R-:W-:-:S02]  /*1f630*/  LEA.HI.X.SX32 R9, R9, R0, 0x1, P6 ;  /* 0x0000000009097211 */ /* 0x000fc400030f0eff */
[-C--:B------:R-:W-:Y:S02]  /*1f640*/  IADD3 R10, P6, PT, R17, R22.reuse, RZ ;  /* 0x00000016110a7210 */ /* 0x080fe40007fde0ff */
[----:B------:R-:W-:Y:S02]  /*1f650*/  IADD3 R12, P2, PT, R19, R22, RZ ;  /* 0x00000016130c7210 */ /* 0x000fe40007f5e0ff */
[----:B------:R-:W-:Y:S02]  /*1f660*/  ISETP.LT.AND P5, PT, R20, UR11, !P0 ;  /* 0x0000000b14007c0c */ /* 0x000fe4000c7a1270 */
[-C--:B------:R-:W-:Y:S02]  /*1f670*/  LEA.HI.X.SX32 R5, R15, R0.reuse, 0x1, P3 ;  /* 0x000000000f057211 */ /* 0x080fe400018f0eff */
[----:B------:R-:W-:Y:S02]  /*1f680*/  ISETP.LT.AND P3, PT, R18, UR11, !P0 ;  /* 0x0000000b12007c0c */ /* 0x000fe4000c761270 */
[----:B------:R-:W-:-:S02]  /*1f690*/  LEA.HI.X.SX32 R13, R19, R0, 0x1, P2 ;  /* 0x00000000130d7211 */ /* 0x000fc400010f0eff */
[----:B------:R-:W-:Y:S02]  /*1f6a0*/  ISETP.LT.AND P1, PT, R24, UR11, !P0 ;  /* 0x0000000b18007c0c */ /* 0x000fe4000c721270 */
[----:B------:R-:W-:Y:S02]  /*1f6b0*/  LEA.HI.X.SX32 R11, R17, R0, 0x1, P6 ;  /* 0x00000000110b7211 */ /* 0x000fe400030f0eff */
[----:B------:R-:W-:Y:S02]  /*1f6c0*/  ISETP.LT.AND P2, PT, R16, UR11, !P0 ;  /* 0x0000000b10007c0c */ /* 0x000fe4000c741270 */
[C---:B------:R-:W-:Y:S02]  /*1f6d0*/  IADD3 R22, P6, PT, R21.reuse, R22, RZ ;  /* 0x0000001615167210 */ /* 0x040fe40007fde0ff */
[----:B------:R-:W-:Y:S02]  /*1f6e0*/  ISETP.LT.AND P0, PT, R14, UR11, !P0 ;  /* 0x0000000b0e007c0c */ /* 0x000fe4000c701270 */
[----:B------:R-:W-:-:S02]  /*1f6f0*/  LEA.HI.X.SX32 R23, R21, R0, 0x1, P6 ;  /* 0x0000000015177211 */ /* 0x000fc400030f0eff */
[----:B------:R-:W-:Y:S02]  /*1f700*/  PRMT R21, R6, 0x7773, RZ ;  /* 0x0000777306157816 */ /* 0x000fe400000000ff */
[C---:B------:R-:W-:Y:S02]  /*1f710*/  PRMT R15, R7.reuse, 0x7773, RZ ;  /* 0x00007773070f7816 */ /* 0x040fe400000000ff */
[C---:B------:R-:W-:Y:S02]  /*1f720*/  PRMT R17, R7.reuse, 0x7772, RZ ;  /* 0x0000777207117816 */ /* 0x040fe400000000ff */
[C---:B------:R-:W-:Y:S02]  /*1f730*/  PRMT R19, R7.reuse, 0x7771, RZ ;  /* 0x0000777107137816 */ /* 0x040fe400000000ff */
[----:B------:R-:W-:Y:S01]  /*1f740*/  PRMT R7, R7, 0x7770, RZ ;  /* 0x0000777007077816 */ /* 0x000fe200000000ff */
[----:B------:R0:W-:Y:S04]  /*1f750*/  @P5 STG.E.U8 desc[UR22][R8.64], R25 ;  /* 0x0000001908005986 */ /* 0x0001e8000c101116 */
[----:B------:R0:W-:Y:S04]  /*1f760*/  @P4 STG.E.U8 desc[UR22][R2.64], R21 ;  /* 0x0000001502004986 */ /* 0x0001e8000c101116 */
[----:B------:R0:W-:Y:S04]  /*1f770*/  @P3 STG.E.U8 desc[UR22][R4.64], R7 ;  /* 0x0000000704003986 */ /* 0x0001e8000c101116 */
[----:B------:R0:W-:Y:S04]  /*1f780*/  @P2 STG.E.U8 desc[UR22][R10.64], R19 ;  /* 0x000000130a002986 */ /* 0x0001e8000c101116 */
[----:B------:R0:W-:Y:S04]  /*1f790*/  @P0 STG.E.U8 desc[UR22][R12.64], R17 ;  /* 0x000000110c000986 */ /* 0x0001e8000c101116 */
[----:B------:R0:W-:Y:S01]  /*1f7a0*/  @P1 STG.E.U8 desc[UR22][R22.64], R15 ;  /* 0x0000000f16001986 */ /* 0x0001e2000c101116 */
[----:B------:R-:W-:Y:S06]  /*1f7b0*/  BAR.SYNC.DEFER_BLOCKING 0x0 ;  /* 0x0000000000007b1d */ /* 0x000fec0000010000 */
[----:B------:R-:W-:Y:S05]  /*1f7c0*/  BRA.U UP0, `(.L_x_13) ;  /* 0x0000000100a07547 */ /* 0x000fea000b800000 */
[----:B------:R-:W1:Y:S01]  /*1f7d0*/  S2UR UR5, SR_CgaCtaId ;  /* 0x00000000000579c3 */ /* 0x000e620000008800 */
[----:B------:R-:W-:Y:S01]  /*1f7e0*/  NOP ;  /* 0x0000000000007918 */ /* 0x000fe20000000000 */
[----:B------:R-:W-:Y:S01]  /*1f7f0*/  UMOV UR4, 0x50 ;  /* 0x0000005000047882 */ /* 0x000fe20000000000 */
[----:B------:R-:W-:Y:S02]  /*1f800*/  IMAD.U32 R0, RZ, RZ, UR7 ;  /* 0x00000007ff007e24 */ /* 0x000fe4000f8e00ff */
[----:B0-----:R-:W-:Y:S02]  /*1f810*/  IMAD.MOV.U32 R3, RZ, RZ, 0xf ;  /* 0x0000000fff037424 */ /* 0x001fe400078e00ff */
[----:B------:R-:W-:Y:S01]  /*1f820*/  IMAD.MOV.U32 R7, RZ, RZ, 0x1 ;  /* 0x00000001ff077424 */ /* 0x000fe200078e00ff */
[----:B------:R-:W-:-:S04]  /*1f830*/  LOP3.LUT R0, R0, 0xffff, RZ, 0xc0, !PT ;  /* 0x0000ffff00007812 */ /* 0x000fc800078ec0ff */
[----:B------:R-:W-:-:S05]  /*1f840*/  SHF.R.U32.HI R0, RZ, 0x5, R0 ;  /* 0x00000005ff007819 */ /* 0x000fca0000011600 */
[----:B------:R-:W-:Y:S01]  /*1f850*/  VIADD R2, R0, 0x10 ;  /* 0x0000001000027836 */ /* 0x000fe20000000000 */
[----:B------:R-:W-:Y:S01]  /*1f860*/  SHF.L.U32 R0, R3, R0, RZ ;  /* 0x0000000003007219 */ /* 0x000fe200000006ff */
[----:B-1----:R-:W-:-:S03]  /*1f870*/  ULEA UR6, UR5, UR4, 0x18 ;  /* 0x0000000405067291 */ /* 0x002fc6000f8ec0ff */
[----:B------:R-:W-:-:S04]  /*1f880*/  SHF.L.U32 R3, R7, R2, RZ ;  /* 0x0000000207037219 */ /* 0x000fc800000006ff */
[----:B------:R-:W-:Y:S02]  /*1f890*/  LOP3.LUT R0, R3, R0, RZ, 0xfc, !PT ;  /* 0x0000000003007212 */ /* 0x000fe400078efcff */
[----:B------:R-:W0:Y:S02]  /*1f8a0*/  LDS R5, [UR6] ;  /* 0x00000006ff057984 */ /* 0x000e240008000800 */
[C---:B------:R-:W-:Y:S02]  /*1f8b0*/  LOP3.LUT R2, R0.reuse, 0xffff, RZ, 0xc0, !PT ;  /* 0x0000ffff00027812 */ /* 0x040fe400078ec0ff */
[----:B0-----:R-:W-:-:S04]  /*1f8c0*/  LOP3.LUT R3, R0, 0xffff, R5, 0x80, !PT ;  /* 0x0000ffff00037812 */ /* 0x001fc800078e8005 */
[----:B------:R-:W-:-:S13]  /*1f8d0*/  ISETP.NE.AND P0, PT, R3, R2, PT ;  /* 0x000000020300720c */ /* 0x000fda0003f05270 */
[----:B------:R-:W-:Y:S05]  /*1f8e0*/  @P0 BRA `(.L_x_14) ;  /* 0x0000000000500947 */ /* 0x000fea0003800000 */
[----:B------:R-:W-:Y:S02]  /*1f8f0*/  SHF.R.U32.HI R5, RZ, 0x10, R5 ;  /* 0x00000010ff057819 */ /* 0x000fe40000011605 */
[----:B------:R-:W-:-:S04]  /*1f900*/  SHF.R.U32.HI R2, RZ, 0x10, R0 ;  /* 0x00000010ff027819 */ /* 0x000fc80000011600 */
[----:B------:R-:W-:-:S04]  /*1f910*/  LOP3.LUT R5, R5, R2, RZ, 0xc0, !PT ;  /* 0x0000000205057212 */ /* 0x000fc800078ec0ff */
[----:B------:R-:W-:-:S13]  /*1f920*/  ISETP.NE.AND P0, PT, R5, R2, PT ;  /* 0x000000020500720c */ /* 0x000fda0003f05270 */
[----:B------:R-:W-:Y:S05]  /*1f930*/  @P0 BRA `(.L_x_15) ;  /* 0x0000000000300947 */ /* 0x000fea0003800000 */
[----:B------:R-:W-:Y:S01]  /*1f940*/  R2UR UR4, R0 ;  /* 0x00000000000472ca */ /* 0x000fe200000e0000 */
[----:B------:R-:W-:Y:S01]  /*1f950*/  VOTEU.ANY UR5, UPT, PT ;  /* 0x0000000000057886 */ /* 0x000fe200038e0100 */
[----:B------:R-:W0:Y:S01]  /*1f960*/  S2R R0, SR_LANEID ;  /* 0x0000000000007919 */ /* 0x000e220000000000 */
[----:B------:R-:W-:-:S10]  /*1f970*/  UFLO.U32 UR5, UR5 ;  /* 0x00000005000572bd */ /* 0x000fd400080e0000 */
[----:B------:R-:W-:-:S06]  /*1f980*/  ULOP3.LUT UR4, URZ, UR4, URZ, 0x33, !UPT ;  /* 0x00000004ff047292 */ /* 0x000fcc000f8e33ff */
[----:B------:R-:W-:-:S04]  /*1f990*/  IMAD.U32 R2, RZ, RZ, UR4 ;  /* 0x00000004ff027e24 */ /* 0x000fc8000f8e00ff */
[----:B------:R-:W1:Y:S02]  /*1f9a0*/  REDUX UR7, R2 ;  /* 0x00000000020773c4 */ /* 0x000e640000000000 */
[----:B------:R2:W-:Y:S01]  /*1f9b0*/  UTCATOMSWS.AND URZ, UR4 ;  /* 0x0000000400ff79e3 */ /* 0x0005e20008000000 */
[----:B0-----:R-:W-:Y:S01]  /*1f9c0*/  ISETP.EQ.U32.AND P0, PT, R0, UR5, PT ;  /* 0x0000000500007c0c */ /* 0x001fe2000bf02070 */
[----:B-1----:R-:W-:-:S12]  /*1f9d0*/  IMAD.U32 R0, RZ, RZ, UR7 ;  /* 0x00000007ff007e24 */ /* 0x002fd8000f8e00ff */
[----:B------:R2:W-:Y:S01]  /*1f9e0*/  @P0 ATOMS.AND RZ, [UR6], R0 ;  /* 0x00000000ffff098c */ /* 0x0005e2000a800006 */
[----:B------:R-:W-:Y:S05]  /*1f9f0*/  BRA `(.L_x_13) ;  /* 0x0000000000147947 */ /* 0x000fea0003800000 */
.L_x_15:
[----:B------:R-:W-:-:S07]  /*1fa00*/  MOV R2, 0x1fa20 ;  /* 0x0001fa2000027802 */ /* 0x000fce0000000f00 */
[----:B------:R-:W-:Y:S05]  /*1fa10*/  CALL.REL.NOINC `($__internal_0_$__cuda_sm10x_tcgen05_guardrail_trap_col_being_dealloced_not_returned_by_alloc) ;  /* 0x00000000002c7944 */ /* 0x000fea0003c00000 */
[----:B------:R-:W-:Y:S05]  /*1fa20*/  BRA `(.L_x_13) ;  /* 0x0000000000087947 */ /* 0x000fea0003800000 */
.L_x_14:
[----:B------:R-:W-:-:S07]  /*1fa30*/  MOV R2, 0x1fa50 ;  /* 0x0001fa5000027802 */ /* 0x000fce0000000f00 */
[----:B------:R-:W-:Y:S05]  /*1fa40*/  CALL.REL.NOINC `($__internal_2_$__cuda_sm10x_tcgen05_guardrail_trap_unallocated_columns_being_dealloced) ;  /* 0x0000000000387944 */ /* 0x000fea0003c00000 */
.L_x_13:
[----:B------:R-:W-:Y:S01]  /*1fa50*/  NOP ;  /* 0x0000000000007918 */ /* 0x000fe20000000000 */
[----:B--2---:R-:W-:Y:S05]  /*1fa60*/  EXIT ;  /* 0x000000000000794d */ /* 0x004fea0003800000 */
.L_x_8:
[----:B------:R-:W1:Y:S02]  /*1fa70*/  SYNCS.PHASECHK.TRANS64.TRYWAIT P4, [UR8], R2 ;  /* 0x00000002ff0075a7 */ /* 0x000e640008081108 */
[----:B-1----:R-:W-:Y:S05]  /*1fa80*/  @!P4 BRA `(.L_x_8) ;  /* 0xfffffffc00f8c947 */ /* 0x002fea000383ffff */
[----:B------:R-:W-:Y:S05]  /*1fa90*/  BRA `(.L_x_16) ;  /* 0xffffff60002c7947 */ /* 0x000fea000383ffff */
.L_x_12:
[----:B------:R-:W0:Y:S02]  /*1faa0*/  SYNCS.PHASECHK.TRANS64.TRYWAIT P0, [UR8], R2 ;  /* 0x00000002ff0075a7 */ /* 0x000e240008001108 */
[----:B0-----:R-:W-:Y:S05]  /*1fab0*/  @!P0 BRA `(.L_x_12) ;  /* 0xfffffffc00f88947 */ /* 0x001fea000383ffff */
[----:B------:R-:W-:Y:S05]  /*1fac0*/  BRA `(.L_x_11) ;  /* 0xffffffd000f07947 */ /* 0x000fea000383ffff */
        .weak           $__internal_0_$__cuda_sm10x_tcgen05_guardrail_trap_col_being_dealloced_not_returned_by_alloc
        .type           $__internal_0_$__cuda_sm10x_tcgen05_guardrail_trap_col_being_dealloced_not_returned_by_alloc,@function
        .size           $__internal_0_$__cuda_sm10x_tcgen05_guardrail_trap_col_being_dealloced_not_returned_by_alloc,($__internal_1_$__cuda_sm10x_tcgen05_guardrail_trap_phase_invalid_during_alloc - $__internal_0_$__cuda_sm10x_tcgen05_guardrail_trap_col_being_dealloced_not_returned_by_alloc)
$__internal_0_$__cuda_sm10x_tcgen05_guardrail_trap_col_being_dealloced_not_returned_by_alloc:
[----:B------:R-:W-:Y:S05]  /*1fad0*/  BPT.TRAP 0x1 ;  /* 0x000000040000795c */ /* 0x000fea0000300000 */
[----:B------:R-:W-:-:S04]  /*1fae0*/  IMAD.MOV.U32 R3, RZ, RZ, 0x0 ;  /* 0x00000000ff037424 */ /* 0x000fc800078e00ff */
[----:B------:R-:W-:Y:S05]  /*1faf0*/  RET.REL.NODEC R2 `(matmul_kernel) ;  /* 0xfffffe0402407950 */ /* 0x000fea0003c3ffff */
        .weak           $__internal_1_$__cuda_sm10x_tcgen05_guardrail_trap_phase_invalid_during_alloc
        .type           $__internal_1_$__cuda_sm10x_tcgen05_guardrail_trap_phase_invalid_during_alloc,@function
        .size           $__internal_1_$__cuda_sm10x_tcgen05_guardrail_trap_phase_invalid_during_alloc,($__internal_2_$__cuda_sm10x_tcgen05_guardrail_trap_unallocated_columns_being_dealloced - $__internal_1_$__cuda_sm10x_tcgen05_guardrail_trap_phase_invalid_during_alloc)
$__internal_1_$__cuda_sm10x_tcgen05_guardrail_trap_phase_invalid_during_alloc:
[----:B------:R-:W-:Y:S05]  /*1fb00*/  BPT.TRAP 0x1 ;  /* 0x000000040000795c */ /* 0x000fea0000300000 */
[----:B------:R-:W-:-:S04]  /*1fb10*/  IMAD.MOV.U32 R3, RZ, RZ, 0x0 ;  /* 0x00000000ff037424 */ /* 0x000fc800078e00ff */
[----:B------:R-:W-:Y:S05]  /*1fb20*/  RET.REL.NODEC R2 `(matmul_kernel) ;  /* 0xfffffe0402347950 */ /* 0x000fea0003c3ffff */
        .weak           $__internal_2_$__cuda_sm10x_tcgen05_guardrail_trap_unallocated_columns_being_dealloced
        .type           $__internal_2_$__cuda_sm10x_tcgen05_guardrail_trap_unallocated_columns_being_dealloced,@function
        .size           $__internal_2_$__cuda_sm10x_tcgen05_guardrail_trap_unallocated_columns_being_dealloced,(.L_x_20 - $__internal_2_$__cuda_sm10x_tcgen05_guardrail_trap_unallocated_columns_being_dealloced)
$__internal_2_$__cuda_sm10x_tcgen05_guardrail_trap_unallocated_columns_being_dealloced:
[----:B------:R-:W-:Y:S05]  /*1fb30*/  BPT.TRAP 0x1 ;  /* 0x000000040000795c */ /* 0x000fea0000300000 */
[----:B------:R-:W-:-:S04]  /*1fb40*/  IMAD.MOV.U32 R3, RZ, RZ, 0x0 ;  /* 0x00000000ff037424 */ /* 0x000fc800078e00ff */
[----:B------:R-:W-:Y:S05]  /*1fb50*/  RET.REL.NODEC R2 `(matmul_kernel) ;  /* 0xfffffe0402287950 */ /* 0x000fea0003c3ffff */
.L_x_17:
[----:B------:R-:W-:-:S00]  /*1fb60*/  BRA `(.L_x_17) ;  /* 0xfffffffc00fc7947 */ /* 0x000fc0000383ffff */
[----:B------:R-:W-:-:S00]  /*1fb70*/  NOP ;  /* 0x0000000000007918 */ /* 0x000fc00000000000 */
        /* <DEDUP_REMOVED lines=8> */
.L_x_20:


//--------------------- .nv.shared.matmul_kernel  --------------------------
	.section	.nv.shared.matmul_kernel,"aw",@nobits
	.sectionflags	@""
	.align	16
	.zero		1024


//--------------------- .nv.shared.reserved.0     --------------------------
	.section	.nv.shared.reserved.0,"aw",@nobits
	.align	8
	.weak		__nv_reservedSMEM_offset_0_alias
	.size		__nv_reservedSMEM_offset_0_alias, 0, 64
	.other		__nv_reservedSMEM_offset_0_alias,@"STO_CUDA_RESERVED_SHARED STV_DEFAULT"
__nv_reservedSMEM_offset_0_alias:
	.zero		0
.nv.shared.reserved.0:
	.zero		64
	.weak		__nv_reservedSMEM_allocation_phase
	.type		__nv_reservedSMEM_allocation_phase,@object
	.size		__nv_reservedSMEM_allocation_phase,(.L_0 - __nv_reservedSMEM_allocation_phase)
__nv_reservedSMEM_allocation_phase:
	.zero		1
.L_0:
	.zero		7
	.weak		__nv_reservedSMEM_devtool_atexit_pc
	.type		__nv_reservedSMEM_devtool_atexit_pc,@object
	.size		__nv_reservedSMEM_devtool_atexit_pc,(__nv_reservedSMEM_allocation_mask - __nv_reservedSMEM_devtool_atexit_pc)
__nv_reservedSMEM_devtool_atexit_pc:
	.zero		8
	.weak		__nv_reservedSMEM_allocation_mask
	.type		__nv_reservedSMEM_allocation_mask,@object
	.size		__nv_reservedSMEM_allocation_mask,(.L_2 - __nv_reservedSMEM_allocation_mask)
__nv_reservedSMEM_allocation_mask:
	.zero		4
.L_2:


//--------------------- .nv.constant0.matmul_kernel --------------------------
	.section	.nv.constant0.matmul_kernel,"a",@progbits
	.sectionflags	@""
	.align	4
.nv.constant0.matmul_kernel:
	.zero		976


//--------------------- SYMBOLS --------------------------

	.type		.nv.reservedSmem.offset0,@object
	.size		.nv.reservedSmem.offset0,0x4
	.type		.nv.reservedSmem.cap,@object
	.size		.nv.reservedSmem.cap,0x4
